def matmul_kernel(
    a_ptr,
    b_ptr,
    c_ptr,
    M,
    N,
    K,
    stride_am,
    stride_ak,
    stride_bk,
    stride_bn,
    stride_cm,
    stride_cn,
    BLOCK_M: tl.constexpr,
    BLOCK_N: tl.constexpr,
    BLOCK_K: tl.constexpr,
    GROUP_M: tl.constexpr,
):
    pid = tl.program_id(axis=0)
    num_pid_m = tl.cdiv(M, BLOCK_M)
    num_pid_n = tl.cdiv(N, BLOCK_N)
    num_pid_in_group = GROUP_M * num_pid_n
    group_id = pid // num_pid_in_group
    first_pid_m = group_id * GROUP_M
    group_size_m = min(num_pid_m - first_pid_m, GROUP_M)
    pid_m = first_pid_m + ((pid % num_pid_in_group) % group_size_m)
    pid_n = (pid % num_pid_in_group) // group_size_m

    offs_am = (pid_m * BLOCK_M + tl.arange(0, BLOCK_M)) % M
    offs_bn = (pid_n * BLOCK_N + tl.arange(0, BLOCK_N)) % N
    offs_k = tl.arange(0, BLOCK_K)
    a_ptrs = a_ptr + offs_am[:, None] * stride_am + offs_k[None, :] * stride_ak
    b_ptrs = b_ptr + offs_k[:, None] * stride_bk + offs_bn[None, :] * stride_bn

    acc = tl.zeros((BLOCK_M, BLOCK_N), dtype=tl.float32)
    for kk in range(0, tl.cdiv(K, BLOCK_K)):
        a = tl.load(a_ptrs, mask=offs_k[None, :] < K - kk * BLOCK_K, other=0.0)
        b = tl.load(b_ptrs, mask=offs_k[:, None] < K - kk * BLOCK_K, other=0.0)
        acc = tl.dot(a, b, acc)
        a_ptrs += BLOCK_K * stride_ak
        b_ptrs += BLOCK_K * stride_bk

    c = acc.to(c_ptr.dtype.element_ty)
    offs_cm = pid_m * BLOCK_M + tl.arange(0, BLOCK_M)
    offs_cn = pid_n * BLOCK_N + tl.arange(0, BLOCK_N)
    c_ptrs = c_ptr + offs_cm[:, None] * stride_cm + offs_cn[None, :] * stride_cn
    mask = (offs_cm[:, None] < M) & (offs_cn[None, :] < N)
    tl.store(c_ptrs, c, mask=mask)

# config = {"BLOCK_K": 64, "BLOCK_M": 64, "BLOCK_N": 64, "GROUP_M": 8, "arch": "sm_100", "dtype": "fp32", "num_ctas": 1, "num_stages": 3, "num_warps": 2}
# arch = sm_100


// ===== COMPILED SASS (sm_100a) =====

	.target	sm_100a

	.elftype	@"ET_EXEC"


//--------------------- .note.nv.tkinfo           --------------------------
	.section	.note.nv.tkinfo,"",@"SHT_NOTE"
	.sectionflags	@"SHF_NOTE_NV_TKINFO"
	.tkinfo
        /*0018*/ 	.word	0x00000081
        /*0030*/ 	.string	""
        /*0030*/ 	.string	"ptxas-blackwell"
        /*0030*/ 	.string	"Cuda compilation tools, release 12.9, V12.9.86"
        /*0030*/ 	.string	"Build cuda_12.9.r12.9/compiler.36037853_0"
        /*0030*/ 	.string	"-v  -suppress-debug-info  -lineinfo  -arch sm_100a "



//--------------------- .note.nv.cuver            --------------------------
	.section	.note.nv.cuver,"",@"SHT_NOTE"
	.sectionflags	@"SHF_NOTE_NV_CUVER"
        /*0018*/ 	.short	0x0001
        /*001a*/ 	.short	0x0064
        /*001c*/ 	.short	0x0001
        /*001e*/ 	.short	0x0000
        /*0020*/ 	.short	0x0001
        /*0022*/ 	.short	0x0000


//--------------------- .nv.info                  --------------------------
	.section	.nv.info,"",@"SHT_CUDA_INFO"
	.align	4


	//----- nvinfo : EIATTR_REGCOUNT
	.align		4
        /*0000*/ 	.byte	0x04, 0x2f
        /*0002*/ 	.short	(.L_1 - .L_0)
	.align		4
.L_0:
        /*0004*/ 	.word	index@(matmul_kernel)
        /*0008*/ 	.word	0x000000ff


	//----- nvinfo : EIATTR_FRAME_SIZE
	.align		4
.L_1:
        /*000c*/ 	.byte	0x04, 0x11
        /*000e*/ 	.short	(.L_3 - .L_2)
	.align		4
.L_2:
        /*0010*/ 	.word	index@(matmul_kernel)
        /*0014*/ 	.word	0x00000330


	//----- nvinfo : EIATTR_MIN_STACK_SIZE
	.align		4
.L_3:
        /*0018*/ 	.byte	0x04, 0x12
        /*001a*/ 	.short	(.L_5 - .L_4)
	.align		4
.L_4:
        /*001c*/ 	.word	index@(matmul_kernel)
        /*0020*/ 	.word	0x00000330
.L_5:


//--------------------- .nv.info.matmul_kernel    --------------------------
	.section	.nv.info.matmul_kernel,"",@"SHT_CUDA_INFO"
	.sectionflags	@""
	.align	4


	//----- nvinfo : EIATTR_CUDA_API_VERSION
	.align		4
        /*0000*/ 	.byte	0x04, 0x37
        /*0002*/ 	.short	(.L_7 - .L_6)
.L_6:
        /*0004*/ 	.word	0x00000081


	//----- nvinfo : EIATTR_KPARAM_INFO
	.align		4
.L_7:
        /*0008*/ 	.byte	0x04, 0x17
        /*000a*/ 	.short	(.L_9 - .L_8)
.L_8:
        /*000c*/ 	.word	0x00000000
        /*0010*/ 	.short	0x000d
        /*0012*/ 	.short	0x0048
        /*0014*/ 	.byte	0x00, 0xf4, 0x21, 0x00


	//----- nvinfo : EIATTR_KPARAM_INFO
	.align		4
.L_9:
        /*0018*/ 	.byte	0x04, 0x17
        /*001a*/ 	.short	(.L_11 - .L_10)
.L_10:
        /*001c*/ 	.word	0x00000000
        /*0020*/ 	.short	0x000c
        /*0022*/ 	.short	0x0040
        /*0024*/ 	.byte	0x00, 0xf4, 0x21, 0x00


	//----- nvinfo : EIATTR_KPARAM_INFO
	.align		4
.L_11:
        /*0028*/ 	.byte	0x04, 0x17
        /*002a*/ 	.short	(.L_13 - .L_12)
.L_12:
        /*002c*/ 	.word	0x00000000
        /*0030*/ 	.short	0x000b
        /*0032*/ 	.short	0x0038
        /*0034*/ 	.byte	0x00, 0xf0, 0x11, 0x00


	//----- nvinfo : EIATTR_KPARAM_INFO
	.align		4
.L_13:
        /*0038*/ 	.byte	0x04, 0x17
        /*003a*/ 	.short	(.L_15 - .L_14)
.L_14:
        /*003c*/ 	.word	0x00000000
        /*0040*/ 	.short	0x000a
        /*0042*/ 	.short	0x0034
        /*0044*/ 	.byte	0x00, 0xf0, 0x11, 0x00


	//----- nvinfo : EIATTR_KPARAM_INFO
	.align		4
.L_15:
        /*0048*/ 	.byte	0x04, 0x17
        /*004a*/ 	.short	(.L_17 - .L_16)
.L_16:
        /*004c*/ 	.word	0x00000000
        /*0050*/ 	.short	0x0009
        /*0052*/ 	.short	0x0030
        /*0054*/ 	.byte	0x00, 0xf0, 0x11, 0x00


	//----- nvinfo : EIATTR_KPARAM_INFO
	.align		4
.L_17:
        /*0058*/ 	.byte	0x04, 0x17
        /*005a*/ 	.short	(.L_19 - .L_18)
.L_18:
        /*005c*/ 	.word	0x00000000
        /*0060*/ 	.short	0x0008
        /*0062*/ 	.short	0x002c
        /*0064*/ 	.byte	0x00, 0xf0, 0x11, 0x00


	//----- nvinfo : EIATTR_KPARAM_INFO
	.align		4
.L_19:
        /*0068*/ 	.byte	0x04, 0x17
        /*006a*/ 	.short	(.L_21 - .L_20)
.L_20:
        /*006c*/ 	.word	0x00000000
        /*0070*/ 	.short	0x0007
        /*0072*/ 	.short	0x0028
        /*0074*/ 	.byte	0x00, 0xf0, 0x11, 0x00


	//----- nvinfo : EIATTR_KPARAM_INFO
	.align		4
.L_21:
        /*0078*/ 	.byte	0x04, 0x17
        /*007a*/ 	.short	(.L_23 - .L_22)
.L_22:
        /*007c*/ 	.word	0x00000000
        /*0080*/ 	.short	0x0006
        /*0082*/ 	.short	0x0024
        /*0084*/ 	.byte	0x00, 0xf0, 0x11, 0x00


	//----- nvinfo : EIATTR_KPARAM_INFO
	.align		4
.L_23:
        /*0088*/ 	.byte	0x04, 0x17
        /*008a*/ 	.short	(.L_25 - .L_24)
.L_24:
        /*008c*/ 	.word	0x00000000
        /*0090*/ 	.short	0x0005
        /*0092*/ 	.short	0x0020
        /*0094*/ 	.byte	0x00, 0xf0, 0x11, 0x00


	//----- nvinfo : EIATTR_KPARAM_INFO
	.align		4
.L_25:
        /*0098*/ 	.byte	0x04, 0x17
        /*009a*/ 	.short	(.L_27 - .L_26)
.L_26:
        /*009c*/ 	.word	0x00000000
        /*00a0*/ 	.short	0x0004
        /*00a2*/ 	.short	0x001c
        /*00a4*/ 	.byte	0x00, 0xf0, 0x11, 0x00


	//----- nvinfo : EIATTR_KPARAM_INFO
	.align		4
.L_27:
        /*00a8*/ 	.byte	0x04, 0x17
        /*00aa*/ 	.short	(.L_29 - .L_28)
.L_28:
        /*00ac*/ 	.word	0x00000000
        /*00b0*/ 	.short	0x0003
        /*00b2*/ 	.short	0x0018
        /*00b4*/ 	.byte	0x00, 0xf0, 0x11, 0x00


	//----- nvinfo : EIATTR_KPARAM_INFO
	.align		4
.L_29:
        /*00b8*/ 	.byte	0x04, 0x17
        /*00ba*/ 	.short	(.L_31 - .L_30)
.L_30:
        /*00bc*/ 	.word	0x00000000
        /*00c0*/ 	.short	0x0002
        /*00c2*/ 	.short	0x0010
        /*00c4*/ 	.byte	0x00, 0xf4, 0x21, 0x00


	//----- nvinfo : EIATTR_KPARAM_INFO
	.align		4
.L_31:
        /*00c8*/ 	.byte	0x04, 0x17
        /*00ca*/ 	.short	(.L_33 - .L_32)
.L_32:
        /*00cc*/ 	.word	0x00000000
        /*00d0*/ 	.short	0x0001
        /*00d2*/ 	.short	0x0008
        /*00d4*/ 	.byte	0x00, 0xf4, 0x21, 0x00


	//----- nvinfo : EIATTR_KPARAM_INFO
	.align		4
.L_33:
        /*00d8*/ 	.byte	0x04, 0x17
        /*00da*/ 	.short	(.L_35 - .L_34)
.L_34:
        /*00dc*/ 	.word	0x00000000
        /*00e0*/ 	.short	0x0000
        /*00e2*/ 	.short	0x0000
        /*00e4*/ 	.byte	0x00, 0xf4, 0x21, 0x00


	//----- nvinfo : EIATTR_SPARSE_MMA_MASK
	.align		4
.L_35:
        /*00e8*/ 	.byte	0x03, 0x50
        /*00ea*/ 	.short	0x0000


	//----- nvinfo : EIATTR_MAXREG_COUNT
	.align		4
        /*00ec*/ 	.byte	0x03, 0x1b
        /*00ee*/ 	.short	0x00ff


	//----- nvinfo : EIATTR_NUM_BARRIERS
	.align		4
        /*00f0*/ 	.byte	0x02, 0x4c
        /*00f2*/ 	.byte	0x01
	.zero		1


	//----- nvinfo : EIATTR_ANNOTATIONS
	.align		4
        /*00f4*/ 	.byte	0x04, 0x55
        /*00f6*/ 	.short	(.L_37 - .L_36)


	//   ....[0]....
.L_36:
        /*00f8*/ 	.word	0x00000001
        /*00fc*/ 	.byte	0xb0, 0x07, 0x00, 0x00, 0x01, 0x00, 0x00, 0x00, 0xf0, 0x07, 0x00, 0x00, 0x01, 0x00, 0x00, 0x00
        /* <DEDUP_REMOVED lines=225> */
        /*0f1c*/ 	.byte	0xa0, 0x28, 0x01, 0x00, 0x01, 0x00, 0x00, 0x00, 0xc0, 0x28, 0x01, 0x00


	//----- nvinfo : EIATTR_VRC_CTA_INIT_COUNT
	.align		4
.L_37:
        /*0f28*/ 	.byte	0x02, 0x4a
	.zero		1
	.zero		1


	//----- nvinfo : EIATTR_EXIT_INSTR_OFFSETS
	.align		4
        /*0f2c*/ 	.byte	0x04, 0x1c
        /*0f2e*/ 	.short	(.L_39 - .L_38)


	//   ....[0]....
.L_38:
        /*0f30*/ 	.word	0x00012bc0


	//   ....[1]....
        /*0f34*/ 	.word	0x00012be0


	//----- nvinfo : EIATTR_REQNTID
	.align		4
.L_39:
        /*0f38*/ 	.byte	0x04, 0x10
        /*0f3a*/ 	.short	(.L_41 - .L_40)
.L_40:
        /*0f3c*/ 	.word	0x00000040
        /*0f40*/ 	.word	0x00000001
        /*0f44*/ 	.word	0x00000001


	//----- nvinfo : EIATTR_CBANK_PARAM_SIZE
	.align		4
.L_41:
        /*0f48*/ 	.byte	0x03, 0x19
        /*0f4a*/ 	.short	0x0050


	//----- nvinfo : EIATTR_PARAM_CBANK
	.align		4
        /*0f4c*/ 	.byte	0x04, 0x0a
        /*0f4e*/ 	.short	(.L_43 - .L_42)
	.align		4
.L_42:
        /*0f50*/ 	.word	index@(.nv.constant0.matmul_kernel)
        /*0f54*/ 	.short	0x0380
        /*0f56*/ 	.short	0x0050


	//----- nvinfo : EIATTR_SW_WAR
	.align		4
.L_43:
        /*0f58*/ 	.byte	0x04, 0x36
        /*0f5a*/ 	.short	(.L_45 - .L_44)
.L_44:
        /*0f5c*/ 	.word	0x00000008
.L_45:


//--------------------- .nv.compat                --------------------------
	.section	.nv.compat,"",@"SHT_CUDA_COMPAT_INFO"
	.align	4
        /*0000*/ 	.byte	0x02, 0x02, 0x01, 0x00, 0x02, 0x05, 0x05, 0x00, 0x02, 0x03, 0x00, 0x00, 0x02, 0x06, 0x01, 0x00


//--------------------- .nv.callgraph             --------------------------
	.section	.nv.callgraph,"",@"SHT_CUDA_CALLGRAPH"
	.align	4
	.sectionentsize	8
	.align		4
        /*0000*/ 	.word	0x00000000
	.align		4
        /*0004*/ 	.word	0xffffffff
	.align		4
        /*0008*/ 	.word	0x00000000
	.align		4
        /*000c*/ 	.word	0xfffffffe
	.align		4
        /*0010*/ 	.word	0x00000000
	.align		4
        /*0014*/ 	.word	0xfffffffd
	.align		4
        /*0018*/ 	.word	0x00000000
	.align		4
        /*001c*/ 	.word	0xfffffffc


//--------------------- .text.matmul_kernel       --------------------------
	.section	.text.matmul_kernel,"ax",@progbits
	.align	128
        .global         matmul_kernel
        .type           matmul_kernel,@function
        .size           matmul_kernel,(.L_x_3 - matmul_kernel)
        .other          matmul_kernel,@"STO_CUDA_ENTRY STV_DEFAULT"
matmul_kernel:
.text.matmul_kernel:
[----:B------:R-:W1:Y:S08]  /*0000*/  LDC R1, c[0x0][0x37c] ;  /* 0x0000df00ff017b82 */ /* 0x000e700000000800 */
[----:B------:R-:W2:Y:S01]  /*0010*/  LDC.64 R4, c[0x0][0x398] ;  /* 0x0000e600ff047b82 */ /* 0x000ea20000000a00 */
[----:B------:R-:W3:Y:S01]  /*0020*/  S2R R9, SR_CTAID.X ;  /* 0x0000000000097919 */ /* 0x000ee20000002500 */
[----:B-1----:R-:W-:Y:S01]  /*0030*/  VIADD R1, R1, 0xfffffcd0 ;  /* 0xfffffcd001017836 */ /* 0x002fe20000000000 */
[----:B------:R-:W1:Y:S01]  /*0040*/  LDCU.128 UR24, c[0x0][0x380] ;  /* 0x00007000ff1877ac */ /* 0x000e620008000c00 */
[----:B------:R-:W4:Y:S01]  /*0050*/  S2R R85, SR_TID.X ;  /* 0x0000000000557919 */ /* 0x000f220000002100 */
[----:B------:R-:W5:Y:S03]  /*0060*/  LDCU.64 UR42, c[0x0][0x358] ;  /* 0x00006b00ff2a77ac */ /* 0x000f660008000a00 */
[----:B------:R-:W1:Y:S01]  /*0070*/  S2UR UR4, SR_CgaCtaId ;  /* 0x00000000000479c3 */ /* 0x000e620000008800 */
[----:B------:R-:W-:Y:S01]  /*0080*/  UMOV UR5, 0x400 ;  /* 0x0000040000057882 */ /* 0x000fe20000000000 */
[----:B------:R-:W1:Y:S06]  /*0090*/  LDCU UR6, c[0x0][0x3a0] ;  /* 0x00007400ff0677ac */ /* 0x000e6c0008000800 */
[----:B------:R-:W5:Y:S01]  /*00a0*/  LDC R231, c[0x0][0x3a0] ;  /* 0x0000e800ffe77b82 */ /* 0x000f620000000800 */
[----:B--2---:R-:W-:Y:S01]  /*00b0*/  VIADD R0, R5, 0x3f ;  /* 0x0000003f05007836 */ /* 0x004fe20000000000 */
[----:B------:R-:W-:-:S06]  /*00c0*/  IABS R13, R4 ;  /* 0x00000004000d7213 */ /* 0x000fcc0000000000 */
[----:B------:R-:W2:Y:S01]  /*00d0*/  LDC R232, c[0x0][0x3a0] ;  /* 0x0000e800ffe87b82 */ /* 0x000ea20000000800 */
[----:B------:R-:W-:Y:S01]  /*00e0*/  SHF.R.S32.HI R3, RZ, 0x1f, R0 ;  /* 0x0000001fff037819 */ /* 0x000fe20000011400 */
[----:B-1----:R-:W-:-:S03]  /*00f0*/  ULEA UR5, UR4, UR5, 0x18 ;  /* 0x0000000504057291 */ /* 0x002fc6000f8ec0ff */
[----:B------:R-:W-:Y:S01]  /*0100*/  LEA.HI R3, R3, R0, RZ, 0x6 ;  /* 0x0000000003037211 */ /* 0x000fe200078f30ff */
[----:B------:R-:W1:Y:S01]  /*0110*/  LDCU UR4, c[0x0][0x3a0] ;  /* 0x00007400ff0477ac */ /* 0x000e620008000800 */
[----:B---3--:R-:W-:Y:S02]  /*0120*/  IABS R10, R9 ;  /* 0x00000009000a7213 */ /* 0x008fe40000000000 */
[----:B------:R-:W-:Y:S02]  /*0130*/  SHF.R.S32.HI R3, RZ, 0x6, R3 ;  /* 0x00000006ff037819 */ /* 0x000fe40000011403 */
[----:B----4-:R-:W-:Y:S01]  /*0140*/  LOP3.LUT R85, R85, 0x3f, RZ, 0xc0, !PT ;  /* 0x0000003f55557812 */ /* 0x010fe200078ec0ff */
[----:B-----5:R-:W-:Y:S02]  /*0150*/  VIADD R231, R231, 0xffffffa5 ;  /* 0xffffffa5e7e77836 */ /* 0x020fe40000000000 */
[----:B------:R-:W-:Y:S02]  /*0160*/  IMAD.SHL.U32 R6, R3, 0x8, RZ ;  /* 0x0000000803067824 */ /* 0x000fe400078e00ff */
[----:B------:R-:W-:-:S03]  /*0170*/  IMAD.SHL.U32 R252, R85, 0x4, RZ ;  /* 0x0000000455fc7824 */ /* 0x000fc600078e00ff */
[-C--:B------:R-:W-:Y:S01]  /*0180*/  IABS R7, R6.reuse ;  /* 0x0000000600077213 */ /* 0x080fe20000000000 */
[----:B------:R-:W-:Y:S01]  /*0190*/  VIADD R250, R252, UR5 ;  /* 0x00000005fcfa7c36 */ /* 0x000fe20008000000 */
[----:B------:R-:W-:Y:S02]  /*01a0*/  IABS R12, R6 ;  /* 0x00000006000c7213 */ /* 0x000fe40000000000 */
[----:B------:R-:W3:Y:S01]  /*01b0*/  I2F.RP R0, R7 ;  /* 0x0000000700007306 */ /* 0x000ee20000209400 */
[----:B-1----:R-:W-:-:S04]  /*01c0*/  UIADD3 UR4, UPT, UPT, UR4, -0x40, URZ ;  /* 0xffffffc004047890 */ /* 0x002fc8000fffe0ff */
[----:B------:R-:W-:-:S03]  /*01d0*/  UISETP.GE.U32.AND UP0, UPT, UR4, 0x7fffff81, UPT ;  /* 0x7fffff810400788c */ /* 0x000fc6000bf06070 */
[----:B---3--:R-:W1:Y:S02]  /*01e0*/  MUFU.RCP R0, R0 ;  /* 0x0000000000007308 */ /* 0x008e640000001000 */
[----:B-1----:R-:W-:Y:S02]  /*01f0*/  VIADD R2, R0, 0xffffffe ;  /* 0x0ffffffe00027836 */ /* 0x002fe40000000000 */
[----:B------:R-:W-:-:S04]  /*0200*/  IMAD.MOV R0, RZ, RZ, -R12 ;  /* 0x000000ffff007224 */ /* 0x000fc800078e0a0c */
[----:B------:R1:W3:Y:S02]  /*0210*/  F2I.FTZ.U32.TRUNC.NTZ R3, R2 ;  /* 0x0000000200037305 */ /* 0x0002e4000021f000 */
[----:B-1----:R-:W-:Y:S02]  /*0220*/  IMAD.MOV.U32 R2, RZ, RZ, RZ ;  /* 0x000000ffff027224 */ /* 0x002fe400078e00ff */
[----:B---3--:R-:W-:-:S04]  /*0230*/  IMAD.MOV R8, RZ, RZ, -R3 ;  /* 0x000000ffff087224 */ /* 0x008fc800078e0a03 */
[----:B------:R-:W-:Y:S02]  /*0240*/  IMAD R11, R8, R7, RZ ;  /* 0x00000007080b7224 */ /* 0x000fe400078e02ff */
[----:B------:R-:W-:Y:S02]  /*0250*/  IMAD.MOV.U32 R8, RZ, RZ, R10 ;  /* 0x000000ffff087224 */ /* 0x000fe400078e000a */
[----:B------:R-:W-:-:S06]  /*0260*/  IMAD.HI.U32 R3, R3, R11, R2 ;  /* 0x0000000b03037227 */ /* 0x000fcc00078e0002 */
[----:B------:R-:W-:-:S04]  /*0270*/  IMAD.HI.U32 R3, R3, R8, RZ ;  /* 0x0000000803037227 */ /* 0x000fc800078e00ff */
[----:B------:R-:W-:-:S05]  /*0280*/  IMAD R0, R3, R0, R8 ;  /* 0x0000000003007224 */ /* 0x000fca00078e0208 */
[----:B------:R-:W-:-:S13]  /*0290*/  ISETP.GT.U32.AND P1, PT, R7, R0, PT ;  /* 0x000000000700720c */ /* 0x000fda0003f24070 */
[----:B------:R-:W-:Y:S02]  /*02a0*/  @!P1 IMAD.IADD R0, R0, 0x1, -R7 ;  /* 0x0000000100009824 */ /* 0x000fe400078e0a07 */
[----:B------:R-:W-:Y:S01]  /*02b0*/  @!P1 VIADD R3, R3, 0x1 ;  /* 0x0000000103039836 */ /* 0x000fe20000000000 */
[----:B------:R-:W-:Y:S02]  /*02c0*/  ISETP.NE.AND P1, PT, R6, RZ, PT ;  /* 0x000000ff0600720c */ /* 0x000fe40003f25270 */
[----:B------:R-:W-:Y:S02]  /*02d0*/  ISETP.GE.U32.AND P0, PT, R0, R7, PT ;  /* 0x000000070000720c */ /* 0x000fe40003f06070 */
[----:B------:R-:W-:-:S04]  /*02e0*/  LOP3.LUT R0, R9, R6, RZ, 0x3c, !PT ;  /* 0x0000000609007212 */ /* 0x000fc800078e3cff */
[----:B------:R-:W-:Y:S01]  /*02f0*/  ISETP.GE.AND P2, PT, R0, RZ, PT ;  /* 0x000000ff0000720c */ /* 0x000fe20003f46270 */
[----:B------:R-:W-:-:S06]  /*0300*/  VIADD R0, R4, 0x3f ;  /* 0x0000003f04007836 */ /* 0x000fcc0000000000 */
[----:B------:R-:W-:-:S04]  /*0310*/  @P0 VIADD R3, R3, 0x1 ;  /* 0x0000000103030836 */ /* 0x000fc80000000000 */
[----:B------:R-:W-:Y:S01]  /*0320*/  IMAD.MOV.U32 R2, RZ, RZ, R3 ;  /* 0x000000ffff027224 */ /* 0x000fe200078e0003 */
[----:B------:R-:W-:-:S03]  /*0330*/  SHF.R.S32.HI R3, RZ, 0x1f, R0 ;  /* 0x0000001fff037819 */ /* 0x000fc60000011400 */
[----:B------:R-:W-:Y:S01]  /*0340*/  @!P2 IMAD.MOV R2, RZ, RZ, -R2 ;  /* 0x000000ffff02a224 */ /* 0x000fe200078e0a02 */
[----:B------:R-:W-:Y:S02]  /*0350*/  @!P1 LOP3.LUT R2, RZ, R6, RZ, 0x33, !PT ;  /* 0x00000006ff029212 */ /* 0x000fe400078e33ff */
[----:B------:R-:W-:-:S03]  /*0360*/  LEA.HI R3, R3, R0, RZ, 0x6 ;  /* 0x0000000003037211 */ /* 0x000fc600078f30ff */
[----:B------:R-:W-:Y:S02]  /*0370*/  IMAD.SHL.U32 R18, R2, 0x8, RZ ;  /* 0x0000000802127824 */ /* 0x000fe400078e00ff */
[----:B------:R-:W-:-:S03]  /*0380*/  IMAD.MOV R2, RZ, RZ, -R2 ;  /* 0x000000ffff027224 */ /* 0x000fc600078e0a02 */
[----:B------:R-:W-:Y:S01]  /*0390*/  LEA.HI.SX32 R3, R3, -R18, 0x1a ;  /* 0x8000001203037211 */ /* 0x000fe200078fd2ff */
[----:B------:R-:W-:Y:S02]  /*03a0*/  IMAD R17, R6, R2, R9 ;  /* 0x0000000206117224 */ /* 0x000fe400078e0209 */
[----:B------:R-:W-:Y:S01]  /*03b0*/  IMAD.MOV.U32 R6, RZ, RZ, RZ ;  /* 0x000000ffff067224 */ /* 0x000fe200078e00ff */
[----:B------:R-:W-:Y:S02]  /*03c0*/  VIMNMX R12, PT, PT, R3, 0x8, PT ;  /* 0x00000008030c7848 */ /* 0x000fe40003fe0100 */
[----:B------:R-:W-:Y:S02]  /*03d0*/  IABS R3, R5 ;  /* 0x0000000500037213 */ /* 0x000fe40000000000 */
[-C--:B------:R-:W-:Y:S02]  /*03e0*/  IABS R11, R12.reuse ;  /* 0x0000000c000b7213 */ /* 0x080fe40000000000 */
[----:B------:R-:W1:Y:S01]  /*03f0*/  I2F.RP R8, R3 ;  /* 0x0000000300087306 */ /* 0x000e620000209400 */
[----:B------:R-:W-:-:S07]  /*0400*/  IABS R2, R12 ;  /* 0x0000000c00027213 */ /* 0x000fce0000000000 */
[----:B------:R-:W3:Y:S08]  /*0410*/  I2F.RP R0, R11 ;  /* 0x0000000b00007306 */ /* 0x000ef00000209400 */
[----:B-1----:R-:W-:Y:S08]  /*0420*/  MUFU.RCP R8, R8 ;  /* 0x0000000800087308 */ /* 0x002ff00000001000 */
[----:B---3--:R-:W1:Y:S02]  /*0430*/  MUFU.RCP R0, R0 ;  /* 0x0000000000007308 */ /* 0x008e640000001000 */
[----:B-1----:R-:W-:Y:S01]  /*0440*/  VIADD R7, R0, 0xffffffe ;  /* 0x0ffffffe00077836 */ /* 0x002fe20000000000 */
[----:B------:R-:W-:-:S05]  /*0450*/  IABS R0, R17 ;  /* 0x0000001100007213 */ /* 0x000fca0000000000 */
[----:B------:R-:W1:Y:S02]  /*0460*/  F2I.FTZ.U32.TRUNC.NTZ R7, R7 ;  /* 0x0000000700077305 */ /* 0x000e64000021f000 */
[----:B-1----:R-:W-:-:S04]  /*0470*/  IMAD.MOV R10, RZ, RZ, -R7 ;  /* 0x000000ffff0a7224 */ /* 0x002fc800078e0a07 */
[----:B------:R-:W-:Y:S02]  /*0480*/  IMAD R9, R10, R11, RZ ;  /* 0x0000000b0a097224 */ /* 0x000fe400078e02ff */
[----:B------:R-:W-:Y:S02]  /*0490*/  VIADD R10, R8, 0xffffffe ;  /* 0x0ffffffe080a7836 */ /* 0x000fe40000000000 */
[----:B------:R-:W-:-:S04]  /*04a0*/  IMAD.HI.U32 R6, R7, R9, R6 ;  /* 0x0000000907067227 */ /* 0x000fc800078e0006 */
[----:B------:R-:W-:Y:S02]  /*04b0*/  IMAD.MOV.U32 R9, RZ, RZ, R0 ;  /* 0x000000ffff097224 */ /* 0x000fe400078e0000 */
[----:B------:R-:W-:Y:S02]  /*04c0*/  IMAD.MOV R0, RZ, RZ, -R2 ;  /* 0x000000ffff007224 */ /* 0x000fe400078e0a02 */
[----:B------:R-:W-:-:S04]  /*04d0*/  IMAD.HI.U32 R6, R6, R9, RZ ;  /* 0x0000000906067227 */ /* 0x000fc800078e00ff */
[----:B------:R-:W-:Y:S02]  /*04e0*/  IMAD R0, R6, R0, R9 ;  /* 0x0000000006007224 */ /* 0x000fe400078e0209 */
[----:B------:R-:W-:-:S03]  /*04f0*/  IMAD.MOV.U32 R7, RZ, RZ, R13 ;  /* 0x000000ffff077224 */ /* 0x000fc600078e000d */
[----:B------:R-:W-:Y:S01]  /*0500*/  ISETP.GT.U32.AND P1, PT, R11, R0, PT ;  /* 0x000000000b00720c */ /* 0x000fe20003f24070 */
[----:B------:R-:W1:-:S12]  /*0510*/  I2F.RP R2, R7 ;  /* 0x0000000700027306 */ /* 0x000e580000209400 */
[----:B------:R-:W-:Y:S02]  /*0520*/  @!P1 IMAD.IADD R0, R0, 0x1, -R11 ;  /* 0x0000000100009824 */ /* 0x000fe400078e0a0b */
[----:B------:R-:W-:Y:S01]  /*0530*/  @!P1 VIADD R6, R6, 0x1 ;  /* 0x0000000106069836 */ /* 0x000fe20000000000 */
[----:B-1----:R-:W1:Y:S01]  /*0540*/  MUFU.RCP R2, R2 ;  /* 0x0000000200027308 */ /* 0x002e620000001000 */
[----:B------:R-:W-:Y:S02]  /*0550*/  ISETP.NE.AND P1, PT, R12, RZ, PT ;  /* 0x000000ff0c00720c */ /* 0x000fe40003f25270 */
[----:B------:R-:W-:Y:S02]  /*0560*/  ISETP.GE.U32.AND P0, PT, R0, R11, PT ;  /* 0x0000000b0000720c */ /* 0x000fe40003f06070 */
[----:B------:R-:W-:-:S03]  /*0570*/  LOP3.LUT R0, R17, R12, RZ, 0x3c, !PT ;  /* 0x0000000c11007212 */ /* 0x000fc600078e3cff */
[----:B------:R3:W4:Y:S01]  /*0580*/  F2I.FTZ.U32.TRUNC.NTZ R11, R10 ;  /* 0x0000000a000b7305 */ /* 0x000722000021f000 */
[----:B------:R-:W-:-:S07]  /*0590*/  ISETP.GE.AND P2, PT, R0, RZ, PT ;  /* 0x000000ff0000720c */ /* 0x000fce0003f46270 */
[----:B------:R-:W-:Y:S02]  /*05a0*/  @P0 VIADD R6, R6, 0x1 ;  /* 0x0000000106060836 */ /* 0x000fe40000000000 */
[----:B-1----:R-:W-:Y:S02]  /*05b0*/  VIADD R8, R2, 0xffffffe ;  /* 0x0ffffffe02087836 */ /* 0x002fe40000000000 */
[----:B---3--:R-:W-:Y:S02]  /*05c0*/  IMAD.MOV.U32 R10, RZ, RZ, RZ ;  /* 0x000000ffff0a7224 */ /* 0x008fe400078e00ff */
[----:B------:R-:W-:Y:S01]  /*05d0*/  @!P2 IMAD.MOV R6, RZ, RZ, -R6 ;  /* 0x000000ffff06a224 */ /* 0x000fe200078e0a06 */
[----:B------:R-:W-:Y:S01]  /*05e0*/  @!P1 LOP3.LUT R6, RZ, R12, RZ, 0x33, !PT ;  /* 0x0000000cff069212 */ /* 0x000fe200078e33ff */
[----:B----4-:R-:W-:Y:S01]  /*05f0*/  IMAD.MOV R0, RZ, RZ, -R11 ;  /* 0x000000ffff007224 */ /* 0x010fe200078e0a0b */
[----:B------:R-:W1:Y:S03]  /*0600*/  F2I.FTZ.U32.TRUNC.NTZ R9, R8 ;  /* 0x0000000800097305 */ /* 0x000e66000021f000 */
[----:B------:R-:W-:-:S02]  /*0610*/  IMAD R13, R0, R3, RZ ;  /* 0x00000003000d7224 */ /* 0x000fc400078e02ff */
[----:B------:R-:W-:Y:S02]  /*0620*/  IMAD.SHL.U32 R0, R6, 0x40, RZ ;  /* 0x0000004006007824 */ /* 0x000fe400078e00ff */
[----:B------:R-:W-:-:S03]  /*0630*/  IMAD.HI.U32 R2, R11, R13, R10 ;  /* 0x0000000d0b027227 */ /* 0x000fc600078e000a */
[----:B------:R-:W-:Y:S01]  /*0640*/  IABS R14, R0 ;  /* 0x00000000000e7213 */ /* 0x000fe20000000000 */
[C---:B------:R-:W-:Y:S02]  /*0650*/  VIADD R25, R0.reuse, 0x1 ;  /* 0x0000000100197836 */ /* 0x040fe40000000000 */
[----:B------:R-:W-:Y:S02]  /*0660*/  VIADD R128, R0, 0x2 ;  /* 0x0000000200807836 */ /* 0x000fe40000000000 */
[----:B------:R-:W-:Y:S01]  /*0670*/  IMAD.MOV R11, RZ, RZ, -R6 ;  /* 0x000000ffff0b7224 */ /* 0x000fe200078e0a06 */
[----:B------:R-:W-:Y:S01]  /*0680*/  IABS R15, R25 ;  /* 0x00000019000f7213 */ /* 0x000fe20000000000 */
[----:B-1----:R-:W-:Y:S01]  /*0690*/  IMAD.MOV R20, RZ, RZ, -R9 ;  /* 0x000000ffff147224 */ /* 0x002fe200078e0a09 */
[----:B------:R-:W-:Y:S01]  /*06a0*/  IABS R16, R128 ;  /* 0x0000008000107213 */ /* 0x000fe20000000000 */
[----:B------:R-:W-:Y:S02]  /*06b0*/  IMAD R11, R12, R11, R17 ;  /* 0x0000000b0c0b7224 */ /* 0x000fe400078e0211 */
[----:B------:R-:W-:-:S04]  /*06c0*/  IMAD.HI.U32 R10, R2, R15, RZ ;  /* 0x0000000f020a7227 */ /* 0x000fc800078e00ff */
[----:B------:R-:W-:Y:S02]  /*06d0*/  VIADD R127, R0, 0x3 ;  /* 0x00000003007f7836 */ /* 0x000fe40000000000 */
[----:B------:R-:W-:-:S03]  /*06e0*/  IMAD.HI.U32 R12, R2, R16, RZ ;  /* 0x00000010020c7227 */ /* 0x000fc600078e00ff */
[----:B------:R-:W-:Y:S01]  /*06f0*/  IABS R17, R127 ;  /* 0x0000007f00117213 */ /* 0x000fe20000000000 */
[----:B------:R-:W-:Y:S02]  /*0700*/  IMAD.MOV.U32 R8, RZ, RZ, RZ ;  /* 0x000000ffff087224 */ /* 0x000fe400078e00ff */
[----:B------:R-:W-:Y:S02]  /*0710*/  IMAD R13, R20, R7, RZ ;  /* 0x00000007140d7224 */ /* 0x000fe400078e02ff */
[C---:B------:R-:W-:Y:S02]  /*0720*/  VIADD R126, R0.reuse, 0x4 ;  /* 0x00000004007e7836 */ /* 0x040fe40000000000 */
[----:B------:R-:W-:Y:S02]  /*0730*/  IMAD.MOV R10, RZ, RZ, -R10 ;  /* 0x000000ffff0a7224 */ /* 0x000fe400078e0a0a */
[----:B------:R-:W-:Y:S02]  /*0740*/  VIADD R124, R0, 0x6 ;  /* 0x00000006007c7836 */ /* 0x000fe40000000000 */
[----:B------:R-:W-:-:S02]  /*0750*/  IMAD.MOV R12, RZ, RZ, -R12 ;  /* 0x000000ffff0c7224 */ /* 0x000fc400078e0a0c */
[----:B------:R-:W-:Y:S01]  /*0760*/  VIADD R125, R0, 0x5 ;  /* 0x00000005007d7836 */ /* 0x000fe20000000000 */
[----:B------:R-:W-:Y:S01]  /*0770*/  IABS R21, R124 ;  /* 0x0000007c00157213 */ /* 0x000fe20000000000 */
[----:B------:R-:W-:-:S03]  /*0780*/  IMAD.HI.U32 R6, R2, R14, RZ ;  /* 0x0000000e02067227 */ /* 0x000fc600078e00ff */
[----:B------:R-:W-:Y:S01]  /*0790*/  IABS R19, R125 ;  /* 0x0000007d00137213 */ /* 0x000fe20000000000 */
[----:B------:R-:W-:Y:S01]  /*07a0*/  IMAD.HI.U32 R9, R9, R13, R8 ;  /* 0x0000000d09097227 */ /* 0x000fe200078e0008 */
[----:B------:R-:W-:Y:S03]  /*07b0*/  STL [R1+0x2ec], R125 ;  /* 0x0002ec7d01007387 */ /* 0x000fe60000100800 */
[----:B------:R-:W-:Y:S01]  /*07c0*/  IMAD.IADD R11, R18, 0x1, R11 ;  /* 0x00000001120b7824 */ /* 0x000fe200078e020b */
[----:B------:R-:W-:Y:S01]  /*07d0*/  IABS R18, R126 ;  /* 0x0000007e00127213 */ /* 0x000fe20000000000 */
[C---:B------:R-:W-:Y:S01]  /*07e0*/  IMAD R8, R3.reuse, R10, R15 ;  /* 0x0000000a03087224 */ /* 0x040fe200078e020f */
[----:B------:R-:W-:Y:S01]  /*07f0*/  STL [R1+0x2e8], R124 ;  /* 0x0002e87c01007387 */ /* 0x000fe20000100800 */
[C---:B------:R-:W-:Y:S02]  /*0800*/  IMAD R10, R3.reuse, R12, R16 ;  /* 0x0000000c030a7224 */ /* 0x040fe400078e0210 */
[----:B------:R-:W-:Y:S01]  /*0810*/  VIADD R120, R0, 0xa ;  /* 0x0000000a00787836 */ /* 0x000fe20000000000 */
[C---:B------:R-:W-:Y:S01]  /*0820*/  ISETP.GT.U32.AND P3, PT, R3.reuse, R8, PT ;  /* 0x000000080300720c */ /* 0x040fe20003f64070 */
[----:B------:R-:W-:Y:S01]  /*0830*/  IMAD.HI.U32 R12, R2, R17, RZ ;  /* 0x00000011020c7227 */ /* 0x000fe200078e00ff */
[----:B------:R-:W-:-:S02]  /*0840*/  ISETP.GT.U32.AND P2, PT, R3, R10, PT ;  /* 0x0000000a0300720c */ /* 0x000fc40003f44070 */
[----:B------:R-:W-:Y:S01]  /*0850*/  IABS R30, R120 ;  /* 0x00000078001e7213 */ /* 0x000fe20000000000 */
[----:B------:R-:W-:Y:S02]  /*0860*/  IMAD.MOV R6, RZ, RZ, -R6 ;  /* 0x000000ffff067224 */ /* 0x000fe400078e0a06 */
[----:B------:R-:W-:-:S04]  /*0870*/  IMAD.HI.U32 R13, R2, R18, RZ ;  /* 0x00000012020d7227 */ /* 0x000fc800078e00ff */
[----:B------:R-:W-:Y:S02]  /*0880*/  VIADD R118, R0, 0xc ;  /* 0x0000000c00767836 */ /* 0x000fe40000000000 */
[----:B------:R-:W-:-:S03]  /*0890*/  IMAD.HI.U32 R15, R2, R21, RZ ;  /* 0x00000015020f7227 */ /* 0x000fc600078e00ff */
[----:B------:R-:W-:Y:S01]  /*08a0*/  IABS R34, R118 ;  /* 0x0000007600227213 */ /* 0x000fe20000000000 */
[----:B------:R-:W-:Y:S02]  /*08b0*/  IMAD.MOV R12, RZ, RZ, -R12 ;  /* 0x000000ffff0c7224 */ /* 0x000fe400078e0a0c */
[----:B------:R-:W-:Y:S02]  /*08c0*/  IMAD R6, R3, R6, R14 ;  /* 0x0000000603067224 */ /* 0x000fe400078e020e */
[----:B------:R-:W-:-:S03]  /*08d0*/  IMAD.HI.U32 R14, R2, R19, RZ ;  /* 0x00000013020e7227 */ /* 0x000fc600078e00ff */
[C---:B------:R-:W-:Y:S01]  /*08e0*/  ISETP.GT.U32.AND P1, PT, R3.reuse, R6, PT ;  /* 0x000000060300720c */ /* 0x040fe20003f24070 */
[----:B------:R-:W-:Y:S02]  /*08f0*/  IMAD.MOV R13, RZ, RZ, -R13 ;  /* 0x000000ffff0d7224 */ /* 0x000fe400078e0a0d */
[----:B------:R-:W-:Y:S02]  /*0900*/  IMAD.MOV R22, RZ, RZ, -R15 ;  /* 0x000000ffff167224 */ /* 0x000fe400078e0a0f */
[C---:B------:R-:W-:Y:S02]  /*0910*/  IMAD R12, R3.reuse, R12, R17 ;  /* 0x0000000c030c7224 */ /* 0x040fe400078e0211 */
[----:B------:R-:W-:Y:S02]  /*0920*/  VIADD R115, R0, 0xf ;  /* 0x0000000f00737836 */ /* 0x000fe40000000000 */
[----:B------:R-:W-:Y:S01]  /*0930*/  IMAD.HI.U32 R17, R2, R30, RZ ;  /* 0x0000001e02117227 */ /* 0x000fe200078e00ff */
[----:B------:R-:W-:-:S02]  /*0940*/  ISETP.GT.U32.AND P0, PT, R3, R12, PT ;  /* 0x0000000c0300720c */ /* 0x000fc40003f04070 */
[----:B------:R-:W-:Y:S01]  /*0950*/  IABS R40, R115 ;  /* 0x0000007300287213 */ /* 0x000fe20000000000 */
[----:B------:R-:W-:Y:S02]  /*0960*/  IMAD.MOV R20, RZ, RZ, -R14 ;  /* 0x000000ffff147224 */ /* 0x000fe400078e0a0e */
[C---:B------:R-:W-:Y:S02]  /*0970*/  IMAD R14, R3.reuse, R13, R18 ;  /* 0x0000000d030e7224 */ /* 0x040fe400078e0212 */
[C---:B------:R-:W-:Y:S02]  /*0980*/  IMAD R18, R3.reuse, R22, R21 ;  /* 0x0000001603127224 */ /* 0x040fe400078e0215 */
[----:B------:R-:W-:Y:S01]  /*0990*/  VIADD R113, R0, 0x11 ;  /* 0x0000001100717836 */ /* 0x000fe20000000000 */
[----:B------:R-:W-:Y:S01]  /*09a0*/  ISETP.GT.U32.AND P5, PT, R3, R14, PT ;  /* 0x0000000e0300720c */ /* 0x000fe20003fa4070 */
[----:B------:R-:W-:-:S03]  /*09b0*/  IMAD.HI.U32 R21, R2, R34, RZ ;  /* 0x0000002202157227 */ /* 0x000fc600078e00ff */
[----:B------:R-:W-:Y:S01]  /*09c0*/  IABS R44, R113 ;  /* 0x00000071002c7213 */ /* 0x000fe20000000000 */
[----:B------:R-:W-:Y:S02]  /*09d0*/  IMAD.MOV R17, RZ, RZ, -R17 ;  /* 0x000000ffff117224 */ /* 0x000fe400078e0a11 */
[----:B------:R-:W-:Y:S02]  /*09e0*/  IMAD.MOV R21, RZ, RZ, -R21 ;  /* 0x000000ffff157224 */ /* 0x000fe400078e0a15 */
[----:B------:R-:W-:Y:S02]  /*09f0*/  IMAD R30, R3, R17, R30 ;  /* 0x00000011031e7224 */ /* 0x000fe400078e021e */
[----:B------:R-:W-:Y:S02]  /*0a00*/  VIADD R110, R0, 0x14 ;  /* 0x00000014006e7836 */ /* 0x000fe40000000000 */
[----:B------:R-:W-:-:S03]  /*0a10*/  IMAD.HI.U32 R17, R2, R40, RZ ;  /* 0x0000002802117227 */ /* 0x000fc600078e00ff */
[----:B------:R-:W-:Y:S01]  /*0a20*/  IABS R50, R110 ;  /* 0x0000006e00327213 */ /* 0x000fe20000000000 */
[----:B------:R-:W-:Y:S02]  /*0a30*/  IMAD R34, R3, R21, R34 ;  /* 0x0000001503227224 */ /* 0x000fe400078e0222 */
[----:B------:R-:W-:Y:S02]  /*0a40*/  VIADD R108, R0, 0x16 ;  /* 0x00000016006c7836 */ /* 0x000fe40000000000 */
        /* <DEDUP_REMOVED lines=79> */
[----:B------:R-:W-:-:S04]  /*0f40*/  IMAD.HI.U32 R21, R2, R148, RZ ;  /* 0x0000009402157227 */ /* 0x000fc800078e00ff */
[----:B------:R-:W-:Y:S02]  /*0f50*/  IMAD.MOV R17, RZ, RZ, -R17 ;  /* 0x000000ffff117224 */ /* 0x000fe400078e0a11 */
[----:B------:R-:W-:Y:S02]  /*0f60*/  IMAD.MOV R21, RZ, RZ, -R21 ;  /* 0x000000ffff157224 */ /* 0x000fe400078e0a15 */
[----:B------:R-:W-:Y:S02]  /*0f70*/  IMAD R144, R3, R17, R144 ;  /* 0x0000001103907224 */ /* 0x000fe400078e0290 */
[----:B------:R-:W-:-:S04]  /*0f80*/  IMAD.HI.U32 R17, R2, R160, RZ ;  /* 0x000000a002117227 */ /* 0x000fc800078e00ff */
[C---:B------:R-:W-:Y:S02]  /*0f90*/  IMAD R148, R3.reuse, R21, R148 ;  /* 0x0000001503947224 */ /* 0x040fe400078e0294 */
[----:B------:R-:W-:Y:S02]  /*0fa0*/  IMAD.MOV R21, RZ, RZ, -R17 ;  /* 0x000000ffff157224 */ /* 0x000fe400078e0a11 */
[C---:B------:R-:W-:Y:S02]  /*0fb0*/  VIADD R123, R0.reuse, 0x7 ;  /* 0x00000007007b7836 */ /* 0x040fe40000000000 */
[C---:B------:R-:W-:Y:S02]  /*0fc0*/  IMAD R160, R3.reuse, R21, R160 ;  /* 0x0000001503a07224 */ /* 0x040fe400078e02a0 */
[C---:B------:R-:W-:Y:S01]  /*0fd0*/  VIADD R121, R0.reuse, 0x9 ;  /* 0x0000000900797836 */ /* 0x040fe20000000000 */
[----:B------:R-:W-:Y:S01]  /*0fe0*/  IABS R23, R123 ;  /* 0x0000007b00177213 */ /* 0x000fe20000000000 */
[C---:B------:R-:W-:Y:S01]  /*0ff0*/  VIADD R119, R0.reuse, 0xb ;  /* 0x0000000b00777836 */ /* 0x040fe20000000000 */
[----:B------:R-:W-:Y:S01]  /*1000*/  ISETP.GT.U32.AND P4, PT, R3, R160, PT ;  /* 0x000000a00300720c */ /* 0x000fe20003f84070 */
[----:B------:R-:W-:Y:S01]  /*1010*/  VIADD R122, R0, 0x8 ;  /* 0x00000008007a7836 */ /* 0x000fe20000000000 */
[----:B------:R-:W-:Y:S01]  /*1020*/  IABS R28, R121 ;  /* 0x00000079001c7213 */ /* 0x000fe20000000000 */
[C---:B------:R-:W-:Y:S01]  /*1030*/  IMAD.HI.U32 R16, R2.reuse, R23, RZ ;  /* 0x0000001702107227 */ /* 0x040fe200078e00ff */
[----:B------:R-:W-:Y:S01]  /*1040*/  IABS R32, R119 ;  /* 0x0000007700207213 */ /* 0x000fe20000000000 */
[----:B------:R-:W-:Y:S01]  /*1050*/  STL [R1+0x2e4], R123 ;  /* 0x0002e47b01007387 */ /* 0x000fe20000100800 */
[----:B------:R-:W-:Y:S01]  /*1060*/  IABS R26, R122 ;  /* 0x0000007a001a7213 */ /* 0x000fe20000000000 */
[----:B------:R-:W-:-:S02]  /*1070*/  IMAD.HI.U32 R15, R2, R28, RZ ;  /* 0x0000001c020f7227 */ /* 0x000fc400078e00ff */
[----:B------:R-:W-:Y:S02]  /*1080*/  STL [R1+0x2e0], R122 ;  /* 0x0002e07a01007387 */ /* 0x000fe40000100800 */
[----:B------:R-:W-:Y:S02]  /*1090*/  IMAD.MOV R24, RZ, RZ, -R16 ;  /* 0x000000ffff187224 */ /* 0x000fe400078e0a10 */
[C---:B------:R-:W-:Y:S01]  /*10a0*/  IMAD R16, R3.reuse, R20, R19 ;  /* 0x0000001403107224 */ /* 0x040fe200078e0213 */
[----:B------:R-:W-:Y:S01]  /*10b0*/  STL [R1+0x2dc], R121 ;  /* 0x0002dc7901007387 */ /* 0x000fe20000100800 */
[----:B------:R-:W-:Y:S02]  /*10c0*/  IMAD.MOV R15, RZ, RZ, -R15 ;  /* 0x000000ffff0f7224 */ /* 0x000fe400078e0a0f */
[----:B------:R-:W-:Y:S01]  /*10d0*/  IMAD.HI.U32 R19, R2, R32, RZ ;  /* 0x0000002002137227 */ /* 0x000fe200078e00ff */
[C---:B------:R-:W-:Y:S01]  /*10e0*/  ISETP.GT.U32.AND P6, PT, R3.reuse, R16, PT ;  /* 0x000000100300720c */ /* 0x040fe20003fc4070 */
[----:B------:R1:W-:Y:S02]  /*10f0*/  STL [R1+0x2d8], R120 ;  /* 0x0002d87801007387 */ /* 0x0003e40000100800 */
[----:B------:R-:W-:Y:S01]  /*1100*/  @!P4 IMAD.IADD R160, R160, 0x1, -R3 ;  /* 0x00000001a0a0c824 */ /* 0x000fe200078e0a03 */
[C---:B------:R-:W-:Y:S01]  /*1110*/  ISETP.GT.U32.AND P4, PT, R3.reuse, R18, PT ;  /* 0x000000120300720c */ /* 0x040fe20003f84070 */
[----:B------:R-:W-:Y:S01]  /*1120*/  IMAD.HI.U32 R13, R2, R26, RZ ;  /* 0x0000001a020d7227 */ /* 0x000fe200078e00ff */
[----:B------:R-:W-:Y:S03]  /*1130*/  STL [R1+0x2d4], R119 ;  /* 0x0002d47701007387 */ /* 0x000fe60000100800 */
[C---:B------:R-:W-:Y:S01]  /*1140*/  IMAD R28, R3.reuse, R15, R28 ;  /* 0x0000000f031c7224 */ /* 0x040fe200078e021c */
[----:B------:R-:W-:Y:S01]  /*1150*/  STL [R1+0x2d0], R118 ;  /* 0x0002d07601007387 */ /* 0x000fe20000100800 */
[----:B------:R-:W-:-:S02]  /*1160*/  IMAD R20, R3, R24, R23 ;  /* 0x0000001803147224 */ /* 0x000fc400078e0217 */
[----:B------:R-:W-:Y:S01]  /*1170*/  IMAD.MOV R19, RZ, RZ, -R19 ;  /* 0x000000ffff137224 */ /* 0x000fe200078e0a13 */
[----:B------:R-:W3:Y:S01]  /*1180*/  LDC.64 R22, c[0x0][0x3a0] ;  /* 0x0000e800ff167b82 */ /* 0x000ee20000000a00 */
[----:B------:R-:W-:Y:S02]  /*1190*/  IMAD.MOV R13, RZ, RZ, -R13 ;  /* 0x000000ffff0d7224 */ /* 0x000fe400078e0a0d */
[--C-:B------:R-:W-:Y:S01]  /*11a0*/  @!P2 IMAD.IADD R10, R10, 0x1, -R3.reuse ;  /* 0x000000010a0aa824 */ /* 0x100fe200078e0a03 */
[C---:B------:R-:W-:Y:S01]  /*11b0*/  ISETP.GT.U32.AND P2, PT, R3.reuse, R28, PT ;  /* 0x0000001c0300720c */ /* 0x040fe20003f44070 */
[C---:B------:R-:W-:Y:S02]  /*11c0*/  IMAD R32, R3.reuse, R19, R32 ;  /* 0x0000001303207224 */ /* 0x040fe400078e0220 */
[----:B------:R-:W-:Y:S01]  /*11d0*/  @!P1 IMAD.IADD R6, R6, 0x1, -R3 ;  /* 0x0000000106069824 */ /* 0x000fe200078e0a03 */
[C---:B------:R-:W-:Y:S01]  /*11e0*/  ISETP.GT.U32.AND P1, PT, R3.reuse, R20, PT ;  /* 0x000000140300720c */ /* 0x040fe20003f24070 */
[----:B------:R-:W-:-:S02]  /*11f0*/  IMAD R26, R3, R13, R26 ;  /* 0x0000000d031a7224 */ /* 0x000fc400078e021a */
[--C-:B------:R-:W-:Y:S01]  /*1200*/  @!P0 IMAD.IADD R12, R12, 0x1, -R3.reuse ;  /* 0x000000010c0c8824 */ /* 0x100fe200078e0a03 */
[C---:B------:R-:W-:Y:S01]  /*1210*/  ISETP.GT.U32.AND P0, PT, R3.reuse, R30, PT ;  /* 0x0000001e0300720c */ /* 0x040fe20003f04070 */
[--C-:B------:R-:W-:Y:S01]  /*1220*/  @!P5 IMAD.IADD R14, R14, 0x1, -R3.reuse ;  /* 0x000000010e0ed824 */ /* 0x100fe200078e0a03 */
[C---:B------:R-:W-:Y:S01]  /*1230*/  ISETP.GT.U32.AND P5, PT, R3.reuse, R32, PT ;  /* 0x000000200300720c */ /* 0x040fe20003fa4070 */
[--C-:B------:R-:W-:Y:S01]  /*1240*/  @!P3 IMAD.IADD R8, R8, 0x1, -R3.reuse ;  /* 0x000000010808b824 */ /* 0x100fe200078e0a03 */
[C---:B------:R-:W-:Y:S01]  /*1250*/  ISETP.GT.U32.AND P3, PT, R3.reuse, R26, PT ;  /* 0x0000001a0300720c */ /* 0x040fe20003f64070 */
[--C-:B------:R-:W-:Y:S01]  /*1260*/  @!P4 IMAD.IADD R18, R18, 0x1, -R3.reuse ;  /* 0x000000011212c824 */ /* 0x100fe200078e0a03 */
[C---:B------:R-:W-:Y:S01]  /*1270*/  ISETP.GT.U32.AND P4, PT, R3.reuse, R160, PT ;  /* 0x000000a00300720c */ /* 0x040fe20003f84070 */
[----:B------:R-:W-:Y:S01]  /*1280*/  @!P2 IMAD.IADD R28, R28, 0x1, -R3 ;  /* 0x000000011c1ca824 */ /* 0x000fe200078e0a03 */
[----:B------:R-:W-:Y:S01]  /*1290*/  ISETP.GT.U32.AND P2, PT, R3, R12, PT ;  /* 0x0000000c0300720c */ /* 0x000fe20003f44070 */
[----:B------:R-:W-:-:S02]  /*12a0*/  VIADD R117, R0, 0xd ;  /* 0x0000000d00757836 */ /* 0x000fc40000000000 */
[--C-:B------:R-:W-:Y:S01]  /*12b0*/  @!P6 IMAD.IADD R16, R16, 0x1, -R3.reuse ;  /* 0x000000011010e824 */ /* 0x100fe200078e0a03 */
[C---:B------:R-:W-:Y:S01]  /*12c0*/  ISETP.GT.U32.AND P6, PT, R3.reuse, R6, PT ;  /* 0x000000060300720c */ /* 0x040fe20003fc4070 */
[--C-:B------:R-:W-:Y:S01]  /*12d0*/  @!P1 IMAD.IADD R20, R20, 0x1, -R3.reuse ;  /* 0x0000000114149824 */ /* 0x100fe200078e0a03 */
[C---:B------:R-:W-:Y:S01]  /*12e0*/  ISETP.GT.U32.AND P1, PT, R3.reuse, R8, PT ;  /* 0x000000080300720c */ /* 0x040fe20003f24070 */
[----:B------:R-:W-:Y:S01]  /*12f0*/  VIADD R116, R0, 0xe ;  /* 0x0000000e00747836 */ /* 0x000fe20000000000 */
[----:B------:R-:W-:Y:S01]  /*1300*/  IABS R36, R117 ;  /* 0x0000007500247213 */ /* 0x000fe20000000000 */
        /* <DEDUP_REMOVED lines=8> */
[----:B------:R-:W-:Y:S01]  /*1390*/  @!P4 IMAD.IADD R160, R160, 0x1, -R3 ;  /* 0x00000001a0a0c824 */ /* 0x000fe200078e0a03 */
[----:B------:R-:W-:Y:S01]  /*13a0*/  ISETP.GT.U32.AND P4, PT, R3, R18, PT ;  /* 0x000000120300720c */ /* 0x000fe20003f84070 */
[----:B------:R-:W-:Y:S01]  /*13b0*/  IMAD.HI.U32 R13, R2, R36, RZ ;  /* 0x00000024020d7227 */ /* 0x000fe200078e00ff */
[----:B------:R-:W-:Y:S01]  /*13c0*/  IABS R42, R114 ;  /* 0x00000072002a7213 */ /* 0x000fe20000000000 */
[----:B------:R-:W-:Y:S02]  /*13d0*/  STL [R1+0x2cc], R117 ;  /* 0x0002cc7501007387 */ /* 0x000fe40000100800 */
[----:B------:R-:W-:-:S02]  /*13e0*/  VIADD R112, R0, 0x12 ;  /* 0x0000001200707836 */ /* 0x000fc40000000000 */
[----:B------:R-:W-:Y:S01]  /*13f0*/  VIADD R111, R0, 0x13 ;  /* 0x00000013006f7836 */ /* 0x000fe20000000000 */
[----:B------:R4:W-:Y:S01]  /*1400*/  STL [R1+0x2c8], R116 ;  /* 0x0002c87401007387 */ /* 0x0009e20000100800 */
[----:B------:R-:W-:Y:S01]  /*1410*/  IMAD.HI.U32 R15, R2, R38, RZ ;  /* 0x00000026020f7227 */ /* 0x000fe200078e00ff */
[----:B------:R-:W-:Y:S02]  /*1420*/  IABS R46, R112 ;  /* 0x00000070002e7213 */ /* 0x000fe40000000000 */
[----:B------:R-:W-:Y:S01]  /*1430*/  IABS R48, R111 ;  /* 0x0000006f00307213 */ /* 0x000fe20000000000 */
[----:B------:R-:W-:Y:S01]  /*1440*/  @!P2 IMAD.IADD R12, R12, 0x1, -R3 ;  /* 0x000000010c0ca824 */ /* 0x000fe200078e0a03 */
[C---:B------:R-:W-:Y:S01]  /*1450*/  ISETP.GT.U32.AND P2, PT, R3.reuse, R28, PT ;  /* 0x0000001c0300720c */ /* 0x040fe20003f44070 */
[----:B------:R-:W-:Y:S01]  /*1460*/  IMAD.MOV R13, RZ, RZ, -R13 ;  /* 0x000000ffff0d7224 */ /* 0x000fe200078e0a0d */
[----:B------:R-:W-:Y:S01]  /*1470*/  STL [R1+0x2c4], R115 ;  /* 0x0002c47301007387 */ /* 0x000fe20000100800 */
[----:B------:R-:W-:Y:S01]  /*1480*/  @!P1 IMAD.IADD R8, R8, 0x1, -R3 ;  /* 0x0000000108089824 */ /* 0x000fe200078e0a03 */
[C---:B------:R-:W-:Y:S01]  /*1490*/  ISETP.GT.U32.AND P1, PT, R3.reuse, R20, PT ;  /* 0x000000140300720c */ /* 0x040fe20003f24070 */
[----:B------:R-:W-:Y:S01]  /*14a0*/  IMAD.HI.U32 R19, R2, R42, RZ ;  /* 0x0000002a02137227 */ /* 0x000fe200078e00ff */
[----:B------:R-:W-:Y:S03]  /*14b0*/  STL [R1+0x2c0], R114 ;  /* 0x0002c07201007387 */ /* 0x000fe60000100800 */
[----:B------:R-:W-:Y:S01]  /*14c0*/  IMAD.MOV R15, RZ, RZ, -R15 ;  /* 0x000000ffff0f7224 */ /* 0x000fe200078e0a0f */
[----:B------:R-:W-:Y:S01]  /*14d0*/  STL [R1+0x2bc], R113 ;  /* 0x0002bc7101007387 */ /* 0x000fe20000100800 */
[----:B------:R-:W-:-:S02]  /*14e0*/  IMAD R36, R3, R13, R36 ;  /* 0x0000000d03247224 */ /* 0x000fc400078e0224 */
[--C-:B------:R-:W-:Y:S01]  /*14f0*/  @!P6 IMAD.IADD R6, R6, 0x1, -R3.reuse ;  /* 0x000000010606e824 */ /* 0x100fe200078e0a03 */
[C---:B------:R-:W-:Y:S01]  /*1500*/  ISETP.GT.U32.AND P6, PT, R3.reuse, R32, PT ;  /* 0x000000200300720c */ /* 0x040fe20003fc4070 */
[--C-:B------:R-:W-:Y:S01]  /*1510*/  @!P0 IMAD.IADD R14, R14, 0x1, -R3.reuse ;  /* 0x000000010e0e8824 */ /* 0x100fe200078e0a03 */
[C---:B------:R-:W-:Y:S01]  /*1520*/  ISETP.GT.U32.AND P0, PT, R3.reuse, R30, PT ;  /* 0x0000001e0300720c */ /* 0x040fe20003f04070 */
[----:B------:R-:W-:Y:S01]  /*1530*/  @!P5 IMAD.IADD R16, R16, 0x1, -R3 ;  /* 0x000000011010d824 */ /* 0x000fe200078e0a03 */
[C---:B------:R-:W-:Y:S01]  /*1540*/  ISETP.GT.U32.AND P5, PT, R3.reuse, R34, PT ;  /* 0x000000220300720c */ /* 0x040fe20003fa4070 */
[----:B------:R-:W-:Y:S01]  /*1550*/  IMAD.MOV R19, RZ, RZ, -R19 ;  /* 0x000000ffff137224 */ /* 0x000fe200078e0a13 */
[----:B------:R-:W-:Y:S01]  /*1560*/  STL [R1+0x2b8], R112 ;  /* 0x0002b87001007387 */ /* 0x000fe20000100800 */
[----:B------:R-:W-:Y:S02]  /*1570*/  IMAD R38, R3, R15, R38 ;  /* 0x0000000f03267224 */ /* 0x000fe400078e0226 */
[C---:B------:R-:W-:Y:S01]  /*1580*/  VIADD R107, R0.reuse, 0x17 ;  /* 0x00000017006b7836 */ /* 0x040fe20000000000 */
[----:B------:R-:W-:Y:S01]  /*1590*/  STL [R1+0x2b4], R111 ;  /* 0x0002b46f01007387 */ /* 0x000fe20000100800 */
[----:B------:R-:W-:-:S02]  /*15a0*/  VIADD R109, R0, 0x15 ;  /* 0x00000015006d7836 */ /* 0x000fc40000000000 */
[C---:B------:R-:W-:Y:S01]  /*15b0*/  IMAD.HI.U32 R13, R2.reuse, R46, RZ ;  /* 0x0000002e020d7227 */ /* 0x040fe200078e00ff */
[----:B------:R-:W-:Y:S01]  /*15c0*/  IABS R56, R107 ;  /* 0x0000006b00387213 */ /* 0x000fe20000000000 */
[----:B------:R5:W-:Y:S01]  /*15d0*/  STL [R1+0x2b0], R110 ;  /* 0x0002b06e01007387 */ /* 0x000be20000100800 */
[----:B------:R-:W-:Y:S01]  /*15e0*/  IABS R52, R109 ;  /* 0x0000006d00347213 */ /* 0x000fe20000000000 */
[----:B------:R-:W-:Y:S02]  /*15f0*/  IMAD.HI.U32 R15, R2, R48, RZ ;  /* 0x00000030020f7227 */ /* 0x000fe400078e00ff */
[----:B------:R-:W-:Y:S02]  /*1600*/  STL [R1+0x2ac], R109 ;  /* 0x0002ac6d01007387 */ /* 0x000fe40000100800 */
[--C-:B------:R-:W-:Y:S01]  /*1610*/  @!P3 IMAD.IADD R10, R10, 0x1, -R3.reuse ;  /* 0x000000010a0ab824 */ /* 0x100fe200078e0a03 */
[C---:B------:R-:W-:Y:S01]  /*1620*/  ISETP.GT.U32.AND P3, PT, R3.reuse, R26, PT ;  /* 0x0000001a0300720c */ /* 0x040fe20003f64070 */
[----:B------:R-:W-:Y:S01]  /*1630*/  @!P4 IMAD.IADD R18, R18, 0x1, -R3 ;  /* 0x000000011212c824 */ /* 0x000fe200078e0a03 */
[C---:B------:R-:W-:Y:S01]  /*1640*/  ISETP.GT.U32.AND P4, PT, R3.reuse, R36, PT ;  /* 0x000000240300720c */ /* 0x040fe20003f84070 */
[----:B------:R-:W-:Y:S01]  /*1650*/  IMAD R42, R3, R19, R42 ;  /* 0x00000013032a7224 */ /* 0x000fe200078e022a */
[----:B------:R-:W-:Y:S01]  /*1660*/  STL [R1+0x2a8], R108 ;  /* 0x0002a86c01007387 */ /* 0x000fe20000100800 */
[----:B------:R-:W-:-:S02]  /*1670*/  IMAD.MOV R13, RZ, RZ, -R13 ;  /* 0x000000ffff0d7224 */ /* 0x000fc400078e0a0d */
[----:B------:R-:W-:Y:S01]  /*1680*/  IMAD.MOV R15, RZ, RZ, -R15 ;  /* 0x000000ffff0f7224 */ /* 0x000fe200078e0a0f */
[----:B------:R-:W-:Y:S01]  /*1690*/  STL [R1+0x2a4], R107 ;  /* 0x0002a46b01007387 */ /* 0x000fe20000100800 */
[----:B------:R-:W-:Y:S02]  /*16a0*/  VIADD R106, R0, 0x18 ;  /* 0x00000018006a7836 */ /* 0x000fe40000000000 */
[--C-:B------:R-:W-:Y:S01]  /*16b0*/  @!P2 IMAD.IADD R28, R28, 0x1, -R3.reuse ;  /* 0x000000011c1ca824 */ /* 0x100fe200078e0a03 */
[C---:B------:R-:W-:Y:S01]  /*16c0*/  ISETP.GT.U32.AND P2, PT, R3.reuse, R42, PT ;  /* 0x0000002a0300720c */ /* 0x040fe20003f44070 */
[C---:B------:R-:W-:Y:S01]  /*16d0*/  IMAD R46, R3.reuse, R13, R46 ;  /* 0x0000000d032e7224 */ /* 0x040fe200078e022e */
[----:B------:R-:W-:Y:S01]  /*16e0*/  IABS R58, R106 ;  /* 0x0000006a003a7213 */ /* 0x000fe20000000000 */
[C---:B------:R-:W-:Y:S01]  /*16f0*/  IMAD R48, R3.reuse, R15, R48 ;  /* 0x0000000f03307224 */ /* 0x040fe200078e0230 */
[----:B------:R1:W-:Y:S01]  /*1700*/  STL [R1+0x2a0], R106 ;  /* 0x0002a06a01007387 */ /* 0x0003e20000100800 */
[----:B------:R-:W-:Y:S01]  /*1710*/  @!P1 IMAD.IADD R20, R20, 0x1, -R3 ;  /* 0x0000000114149824 */ /* 0x000fe200078e0a03 */
[----:B------:R-:W-:Y:S01]  /*1720*/  ISETP.GT.U32.AND P1, PT, R3, R38, PT ;  /* 0x000000260300720c */ /* 0x000fe20003f24070 */
[C---:B------:R-:W-:Y:S01]  /*1730*/  IMAD.HI.U32 R13, R2.reuse, R56, RZ ;  /* 0x00000038020d7227 */ /* 0x040fe200078e00ff */
[----:B------:R-:W-:Y:S03]  /*1740*/  STL [R1+0x29c], R105 ;  /* 0x00029c6901007387 */ /* 0x000fe60000100800 */
[----:B------:R-:W-:-:S04]  /*1750*/  IMAD.HI.U32 R19, R2, R52, RZ ;  /* 0x0000003402137227 */ /* 0x000fc800078e00ff */
[--C-:B------:R-:W-:Y:S01]  /*1760*/  @!P0 IMAD.IADD R30, R30, 0x1, -R3.reuse ;  /* 0x000000011e1e8824 */ /* 0x100fe200078e0a03 */
[C---:B------:R-:W-:Y:S01]  /*1770*/  ISETP.GT.U32.AND P0, PT, R3.reuse, R44, PT ;  /* 0x0000002c0300720c */ /* 0x040fe20003f04070 */
[--C-:B------:R-:W-:Y:S01]  /*1780*/  @!P6 IMAD.IADD R32, R32, 0x1, -R3.reuse ;  /* 0x000000012020e824 */ /* 0x100fe200078e0a03 */
[C---:B------:R-:W-:Y:S01]  /*1790*/  ISETP.GT.U32.AND P6, PT, R3.reuse, R46, PT ;  /* 0x0000002e0300720c */ /* 0x040fe20003fc4070 */
[----:B------:R-:W-:Y:S01]  /*17a0*/  @!P5 IMAD.IADD R34, R34, 0x1, -R3 ;  /* 0x000000012222d824 */ /* 0x000fe200078e0a03 */
[----:B------:R-:W-:Y:S01]  /*17b0*/  ISETP.GT.U32.AND P5, PT, R3, R48, PT ;  /* 0x000000300300720c */ /* 0x000fe20003fa4070 */
[----:B------:R-:W-:Y:S02]  /*17c0*/  IMAD.MOV R13, RZ, RZ, -R13 ;  /* 0x000000ffff0d7224 */ /* 0x000fe400078e0a0d */
[----:B------:R-:W-:Y:S02]  /*17d0*/  IMAD.MOV R19, RZ, RZ, -R19 ;  /* 0x000000ffff137224 */ /* 0x000fe400078e0a13 */
[----:B------:R-:W-:-:S04]  /*17e0*/  IMAD.HI.U32 R15, R2, R58, RZ ;  /* 0x0000003a020f7227 */ /* 0x000fc800078e00ff */
[--C-:B------:R-:W-:Y:S01]  /*17f0*/  @!P3 IMAD.IADD R26, R26, 0x1, -R3.reuse ;  /* 0x000000011a1ab824 */ /* 0x100fe200078e0a03 */
[C---:B------:R-:W-:Y:S01]  /*1800*/  ISETP.GT.U32.AND P3, PT, R3.reuse, R40, PT ;  /* 0x000000280300720c */ /* 0x040fe20003f64070 */
[----:B------:R-:W-:Y:S01]  /*1810*/  @!P4 IMAD.IADD R36, R36, 0x1, -R3 ;  /* 0x000000012424c824 */ /* 0x000fe200078e0a03 */
[C---:B------:R-:W-:Y:S01]  /*1820*/  ISETP.GT.U32.AND P4, PT, R3.reuse, R50, PT ;  /* 0x000000320300720c */ /* 0x040fe20003f84070 */
[C---:B------:R-:W-:Y:S02]  /*1830*/  IMAD R56, R3.reuse, R13, R56 ;  /* 0x0000000d03387224 */ /* 0x040fe400078e0238 */
[C---:B------:R-:W-:Y:S02]  /*1840*/  IMAD R52, R3.reuse, R19, R52 ;  /* 0x0000001303347224 */ /* 0x040fe400078e0234 */
[----:B------:R-:W-:Y:S02]  /*1850*/  IMAD.MOV R15, RZ, RZ, -R15 ;  /* 0x000000ffff0f7224 */ /* 0x000fe400078e0a0f */
        /* <DEDUP_REMOVED lines=11> */
[----:B------:R-:W-:Y:S02]  /*1910*/  VIADD R103, R0, 0x1a ;  /* 0x0000001a00677836 */ /* 0x000fe40000000000 */
[--C-:B------:R-:W-:Y:S01]  /*1920*/  @!P3 IMAD.IADD R40, R40, 0x1, -R3.reuse ;  /* 0x000000012828b824 */ /* 0x100fe200078e0a03 */
[C---:B------:R-:W-:Y:S01]  /*1930*/  ISETP.GT.U32.AND P3, PT, R3.reuse, R54, PT ;  /* 0x000000360300720c */ /* 0x040fe20003f64070 */
[--C-:B------:R-:W-:Y:S01]  /*1940*/  @!P4 IMAD.IADD R50, R50, 0x1, -R3.reuse ;  /* 0x000000013232c824 */ /* 0x100fe200078e0a03 */
[C---:B------:R-:W-:Y:S01]  /*1950*/  ISETP.GT.U32.AND P4, PT, R3.reuse, R38, PT ;  /* 0x000000260300720c */ /* 0x040fe20003f84070 */
[--C-:B------:R-:W-:Y:S01]  /*1960*/  @!P2 IMAD.IADD R56, R56, 0x1, -R3.reuse ;  /* 0x000000013838a824 */ /* 0x100fe200078e0a03 */
[----:B------:R-:W-:Y:S01]  /*1970*/  IABS R62, R103 ;  /* 0x00000067003e7213 */ /* 0x000fe20000000000 */
[----:B------:R-:W-:Y:S01]  /*1980*/  VIADD R93, R0, 0x1f ;  /* 0x0000001f005d7836 */ /* 0x000fe20000000000 */
        /* <DEDUP_REMOVED lines=8> */
[----:B------:R-:W-:Y:S01]  /*1a10*/  STL [R1+0x294], R101 ;  /* 0x0002946501007387 */ /* 0x000fe20000100800 */
[--C-:B------:R-:W-:Y:S01]  /*1a20*/  @!P0 IMAD.IADD R58, R58, 0x1, -R3.reuse ;  /* 0x000000013a3a8824 */ /* 0x100fe200078e0a03 */
[C---:B------:R-:W-:Y:S01]  /*1a30*/  ISETP.GT.U32.AND P0, PT, R3.reuse, R46, PT ;  /* 0x0000002e0300720c */ /* 0x040fe20003f04070 */
[--C-:B------:R-:W-:Y:S01]  /*1a40*/  @!P6 IMAD.IADD R34, R34, 0x1, -R3.reuse ;  /* 0x000000012222e824 */ /* 0x100fe200078e0a03 */
[C---:B------:R-:W-:Y:S01]  /*1a50*/  ISETP.GT.U32.AND P6, PT, R3.reuse, R48, PT ;  /* 0x000000300300720c */ /* 0x040fe20003fc4070 */
[----:B------:R-:W-:Y:S01]  /*1a60*/  @!P5 IMAD.IADD R36, R36, 0x1, -R3 ;  /* 0x000000012424d824 */ /* 0x000fe200078e0a03 */
[C---:B------:R-:W-:Y:S01]  /*1a70*/  ISETP.GT.U32.AND P5, PT, R3.reuse, R50, PT ;  /* 0x000000320300720c */ /* 0x040fe20003fa4070 */
[----:B------:R-:W-:Y:S01]  /*1a80*/  IMAD.MOV R19, RZ, RZ, -R19 ;  /* 0x000000ffff137224 */ /* 0x000fe200078e0a13 */
[----:B------:R-:W-:Y:S01]  /*1a90*/  IABS R66, R99 ;  /* 0x0000006300427213 */ /* 0x000fe20000000000 */
[--C-:B------:R-:W-:Y:S01]  /*1aa0*/  @!P3 IMAD.IADD R54, R54, 0x1, -R3.reuse ;  /* 0x000000013636b824 */ /* 0x100fe200078e0a03 */
[----:B------:R-:W-:Y:S01]  /*1ab0*/  IABS R68, R97 ;  /* 0x0000006100447213 */ /* 0x000fe20000000000 */
[----:B------:R-:W-:Y:S01]  /*1ac0*/  @!P4 IMAD.IADD R38, R38, 0x1, -R3 ;  /* 0x000000012626c824 */ /* 0x000fe200078e0a03 */
[C---:B------:R-:W-:Y:S01]  /*1ad0*/  ISETP.GT.U32.AND P3, PT, R3.reuse, R42, PT ;  /* 0x0000002a0300720c */ /* 0x040fe20003f64070 */
[C---:B------:R-:W-:Y:S01]  /*1ae0*/  IMAD R62, R3.reuse, R19, R62 ;  /* 0x00000013033e7224 */ /* 0x040fe200078e023e */
[----:B------:R-:W-:Y:S01]  /*1af0*/  ISETP.GT.U32.AND P4, PT, R3, R58, PT ;  /* 0x0000003a0300720c */ /* 0x000fe20003f84070 */
[----:B------:R-:W-:Y:S01]  /*1b00*/  IMAD.HI.U32 R19, R2, R72, RZ ;  /* 0x0000004802137227 */ /* 0x000fe200078e00ff */
[----:B------:R-:W-:Y:S03]  /*1b10*/  STL [R1+0x290], R99 ;  /* 0x0002906301007387 */ /* 0x000fe60000100800 */
[C---:B------:R-:W-:Y:S01]  /*1b20*/  VIADD R89, R0.reuse, 0x21 ;  /* 0x0000002100597836 */ /* 0x040fe20000000000 */
[----:B------:R-:W-:Y:S01]  /*1b30*/  STL [R1+0x28c], R97 ;  /* 0x00028c6101007387 */ /* 0x000fe20000100800 */
[----:B------:R-:W-:-:S02]  /*1b40*/  VIADD R87, R0, 0x22 ;  /* 0x0000002200577836 */ /* 0x000fc40000000000 */
[C---:B------:R-:W-:Y:S01]  /*1b50*/  IMAD.HI.U32 R13, R2.reuse, R66, RZ ;  /* 0x00000042020d7227 */ /* 0x040fe200078e00ff */
[----:B------:R-:W-:Y:S01]  /*1b60*/  IABS R76, R89 ;  /* 0x00000059004c7213 */ /* 0x000fe20000000000 */
[----:B------:R-:W-:Y:S01]  /*1b70*/  STL [R1+0x288], R95 ;  /* 0x0002885f01007387 */ /* 0x000fe20000100800 */
[----:B------:R-:W-:Y:S01]  /*1b80*/  IABS R78, R87 ;  /* 0x00000057004e7213 */ /* 0x000fe20000000000 */
[----:B------:R-:W-:Y:S02]  /*1b90*/  IMAD.HI.U32 R15, R2, R68, RZ ;  /* 0x00000044020f7227 */ /* 0x000fe400078e00ff */
[----:B------:R-:W-:Y:S02]  /*1ba0*/  STL [R1+0x284], R93 ;  /* 0x0002845d01007387 */ /* 0x000fe40000100800 */
[----:B------:R-:W-:Y:S01]  /*1bb0*/  @!P2 IMAD.IADD R44, R44, 0x1, -R3 ;  /* 0x000000012c2ca824 */ /* 0x000fe200078e0a03 */
[C---:B------:R-:W-:Y:S01]  /*1bc0*/  ISETP.GT.U32.AND P2, PT, R3.reuse, R56, PT ;  /* 0x000000380300720c */ /* 0x040fe20003f44070 */
[----:B------:R-:W-:Y:S01]  /*1bd0*/  IMAD.MOV R19, RZ, RZ, -R19 ;  /* 0x000000ffff137224 */ /* 0x000fe200078e0a13 */
[----:B------:R-:W-:Y:S01]  /*1be0*/  STL [R1+0x280], R91 ;  /* 0x0002805b01007387 */ /* 0x000fe20000100800 */
[----:B------:R-:W-:Y:S01]  /*1bf0*/  @!P1 IMAD.IADD R40, R40, 0x1, -R3 ;  /* 0x0000000128289824 */ /* 0x000fe200078e0a03 */
[----:B------:R-:W-:Y:S01]  /*1c00*/  ISETP.GT.U32.AND P1, PT, R3, R52, PT ;  /* 0x000000340300720c */ /* 0x000fe20003f24070 */
[----:B------:R-:W-:Y:S01]  /*1c10*/  IMAD.MOV R13, RZ, RZ, -R13 ;  /* 0x000000ffff0d7224 */ /* 0x000fe200078e0a0d */
[----:B------:R-:W-:Y:S01]  /*1c20*/  STL [R1+0x27c], R89 ;  /* 0x00027c5901007387 */ /* 0x000fe20000100800 */
[----:B------:R-:W-:-:S02]  /*1c30*/  IMAD.MOV R15, RZ, RZ, -R15 ;  /* 0x000000ffff0f7224 */ /* 0x000fc400078e0a0f */
[C---:B------:R-:W-:Y:S01]  /*1c40*/  IMAD R72, R3.reuse, R19, R72 ;  /* 0x0000001303487224 */ /* 0x040fe200078e0248 */
[----:B------:R-:W-:Y:S01]  /*1c50*/  STL [R1+0x278], R87 ;  /* 0x0002785701007387 */ /* 0x000fe20000100800 */
[--C-:B------:R-:W-:Y:S01]  /*1c60*/  @!P0 IMAD.IADD R46, R46, 0x1, -R3.reuse ;  /* 0x000000012e2e8824 */ /* 0x100fe200078e0a03 */
[C---:B------:R-:W-:Y:S01]  /*1c70*/  ISETP.GT.U32.AND P0, PT, R3.reuse, R60, PT ;  /* 0x0000003c0300720c */ /* 0x040fe20003f04070 */
[--C-:B------:R-:W-:Y:S01]  /*1c80*/  @!P6 IMAD.IADD R48, R48, 0x1, -R3.reuse ;  /* 0x000000013030e824 */ /* 0x100fe200078e0a03 */
[C---:B------:R-:W-:Y:S01]  /*1c90*/  ISETP.GT.U32.AND P6, PT, R3.reuse, R62, PT ;  /* 0x0000003e0300720c */ /* 0x040fe20003fc4070 */
[----:B------:R-:W-:Y:S01]  /*1ca0*/  @!P5 IMAD.IADD R50, R50, 0x1, -R3 ;  /* 0x000000013232d824 */ /* 0x000fe200078e0a03 */
[C---:B------:R-:W-:Y:S01]  /*1cb0*/  ISETP.GT.U32.AND P5, PT, R3.reuse, R64, PT ;  /* 0x000000400300720c */ /* 0x040fe20003fa4070 */
[C---:B------:R-:W-:Y:S01]  /*1cc0*/  IMAD R66, R3.reuse, R13, R66 ;  /* 0x0000000d03427224 */ /* 0x040fe200078e0242 */
[----:B------:R-:W-:Y:S01]  /*1cd0*/  STL [R1+0x274], R83 ;  /* 0x0002745301007387 */ /* 0x000fe20000100800 */
[----:B------:R-:W-:-:S02]  /*1ce0*/  IMAD R68, R3, R15, R68 ;  /* 0x0000000f03447224 */ /* 0x000fc400078e0244 */
[----:B------:R-:W-:-:S04]  /*1cf0*/  IMAD.HI.U32 R13, R2, R76, RZ ;  /* 0x0000004c020d7227 */ /* 0x000fc800078e00ff */
[----:B------:R-:W-:-:S04]  /*1d00*/  IMAD.HI.U32 R15, R2, R78, RZ ;  /* 0x0000004e020f7227 */ /* 0x000fc800078e00ff */
[--C-:B------:R-:W-:Y:S01]  /*1d10*/  @!P3 IMAD.IADD R42, R42, 0x1, -R3.reuse ;  /* 0x000000012a2ab824 */ /* 0x100fe200078e0a03 */
[C---:B------:R-:W-:Y:S01]  /*1d20*/  ISETP.GT.U32.AND P3, PT, R3.reuse, R54, PT ;  /* 0x000000360300720c */ /* 0x040fe20003f64070 */
[----:B------:R-:W-:Y:S01]  /*1d30*/  @!P4 IMAD.IADD R58, R58, 0x1, -R3 ;  /* 0x000000013a3ac824 */ /* 0x000fe200078e0a03 */
[C---:B------:R-:W-:Y:S01]  /*1d40*/  ISETP.GT.U32.AND P4, PT, R3.reuse, R72, PT ;  /* 0x000000480300720c */ /* 0x040fe20003f84070 */
[----:B------:R-:W-:Y:S02]  /*1d50*/  IMAD.MOV R13, RZ, RZ, -R13 ;  /* 0x000000ffff0d7224 */ /* 0x000fe400078e0a0d */
[----:B------:R-:W-:Y:S02]  /*1d60*/  IMAD.MOV R15, RZ, RZ, -R15 ;  /* 0x000000ffff0f7224 */ /* 0x000fe400078e0a0f */
[----:B------:R-:W-:Y:S02]  /*1d70*/  VIADD R81, R0, 0x24 ;  /* 0x0000002400517836 */ /* 0x000fe40000000000 */
[--C-:B------:R-:W-:Y:S01]  /*1d80*/  @!P2 IMAD.IADD R56, R56, 0x1, -R3.reuse ;  /* 0x000000013838a824 */ /* 0x100fe200078e0a03 */
[C---:B------:R-:W-:Y:S01]  /*1d90*/  ISETP.GT.U32.AND P2, PT, R3.reuse, R70, PT ;  /* 0x000000460300720c */ /* 0x040fe20003f44070 */
[C---:B------:R-:W-:Y:S01]  /*1da0*/  IMAD R76, R3.reuse, R13, R76 ;  /* 0x0000000d034c7224 */ /* 0x040fe200078e024c */
[----:B------:R-:W-:Y:S01]  /*1db0*/  IABS R82, R81 ;  /* 0x0000005100527213 */ /* 0x000fe20000000000 */
[C---:B------:R-:W-:Y:S01]  /*1dc0*/  IMAD R78, R3.reuse, R15, R78 ;  /* 0x0000000f034e7224 */ /* 0x040fe200078e024e */
[----:B------:R-:W-:Y:S01]  /*1dd0*/  STL [R1+0x270], R81 ;  /* 0x0002705101007387 */ /* 0x000fe20000100800 */
        /* <DEDUP_REMOVED lines=12> */
[----:B------:R-:W-:Y:S01]  /*1ea0*/  IMAD.HI.U32 R19, R2, R82, RZ ;  /* 0x0000005202137227 */ /* 0x000fe200078e00ff */
[----:B------:R-:W-:Y:S03]  /*1eb0*/  STL [R1+0x26c], R79 ;  /* 0x00026c4f01007387 */ /* 0x000fe60000100800 */
[----:B------:R-:W-:-:S02]  /*1ec0*/  IMAD.MOV R19, RZ, RZ, -R19 ;  /* 0x000000ffff137224 */ /* 0x000fc400078e0a13 */
[--C-:B------:R-:W-:Y:S01]  /*1ed0*/  @!P2 IMAD.IADD R70, R70, 0x1, -R3.reuse ;  /* 0x000000014646a824 */ /* 0x100fe200078e0a03 */
[C---:B------:R-:W-:Y:S01]  /*1ee0*/  ISETP.GT.U32.AND P2, PT, R3.reuse, R84, PT ;  /* 0x000000540300720c */ /* 0x040fe20003f44070 */
[--C-:B------:R-:W-:Y:S01]  /*1ef0*/  @!P1 IMAD.IADD R66, R66, 0x1, -R3.reuse ;  /* 0x0000000142429824 */ /* 0x100fe200078e0a03 */
[C---:B------:R-:W-:Y:S01]  /*1f00*/  ISETP.GT.U32.AND P1, PT, R3.reuse, R80, PT ;  /* 0x000000500300720c */ /* 0x040fe20003f24070 */
[C---:B------:R-:W-:Y:S02]  /*1f10*/  IMAD R82, R3.reuse, R19, R82 ;  /* 0x0000001303527224 */ /* 0x040fe400078e0252 */
        /* <DEDUP_REMOVED lines=13> */
[--C-:B------:R-:W-:Y:S01]  /*1ff0*/  @!P2 IMAD.IADD R84, R84, 0x1, -R3.reuse ;  /* 0x000000015454a824 */ /* 0x100fe200078e0a03 */
[C---:B------:R-:W-:Y:S01]  /*2000*/  ISETP.GT.U32.AND P2, PT, R3.reuse, R72, PT ;  /* 0x000000480300720c */ /* 0x040fe20003f44070 */
[----:B------:R-:W-:Y:S01]  /*2010*/  VIADD R75, R0, 0x27 ;  /* 0x00000027004b7836 */ /* 0x000fe20000000000 */
[----:B------:R-:W-:Y:S01]  /*2020*/  IABS R92, R71 ;  /* 0x00000047005c7213 */ /* 0x000fe20000000000 */
[----:B------:R-:W-:Y:S01]  /*2030*/  IMAD.HI.U32 R13, R2, R86, RZ ;  /* 0x00000056020d7227 */ /* 0x000fe200078e00ff */
[----:B------:R1:W-:Y:S02]  /*2040*/  STL [R1+0x268], R77 ;  /* 0x0002684d01007387 */ /* 0x0003e40000100800 */
[----:B------:R-:W-:Y:S01]  /*2050*/  IABS R88, R75 ;  /* 0x0000004b00587213 */ /* 0x000fe20000000000 */
[----:B------:R-:W-:Y:S01]  /*2060*/  @!P5 IMAD.IADD R66, R66, 0x1, -R3 ;  /* 0x000000014242d824 */ /* 0x000fe200078e0a03 */
[----:B------:R-:W-:Y:S01]  /*2070*/  ISETP.GT.U32.AND P5, PT, R3, R78, PT ;  /* 0x0000004e0300720c */ /* 0x000fe20003fa4070 */
[----:B------:R-:W-:Y:S01]  /*2080*/  IMAD.MOV R13, RZ, RZ, -R13 ;  /* 0x000000ffff0d7224 */ /* 0x000fe200078e0a0d */
[----:B------:R-:W-:Y:S01]  /*2090*/  STL [R1+0x264], R75 ;  /* 0x0002644b01007387 */ /* 0x000fe20000100800 */
[----:B------:R-:W-:-:S03]  /*20a0*/  IMAD.HI.U32 R19, R2, R92, RZ ;  /* 0x0000005c02137227 */ /* 0x000fc600078e00ff */
[----:B------:R1:W-:Y:S01]  /*20b0*/  STL [R1+0x260], R73 ;  /* 0x0002604901007387 */ /* 0x0003e20000100800 */
[--C-:B------:R-:W-:Y:S01]  /*20c0*/  @!P1 IMAD.IADD R80, R80, 0x1, -R3.reuse ;  /* 0x0000000150509824 */ /* 0x100fe200078e0a03 */
[C---:B------:R-:W-:Y:S01]  /*20d0*/  ISETP.GT.U32.AND P1, PT, R3.reuse, R68, PT ;  /* 0x000000440300720c */ /* 0x040fe20003f24070 */
[--C-:B------:R-:W-:Y:S01]  /*20e0*/  @!P3 IMAD.IADD R82, R82, 0x1, -R3.reuse ;  /* 0x000000015252b824 */ /* 0x100fe200078e0a03 */
[C---:B------:R-:W-:Y:S01]  /*20f0*/  ISETP.GT.U32.AND P3, PT, R3.reuse, R70, PT ;  /* 0x000000460300720c */ /* 0x040fe20003f64070 */
[----:B------:R-:W-:Y:S01]  /*2100*/  VIADD R67, R0, 0x2b ;  /* 0x0000002b00437836 */ /* 0x000fe20000000000 */
[----:B------:R1:W-:Y:S01]  /*2110*/  STL [R1+0x25c], R71 ;  /* 0x00025c4701007387 */ /* 0x0003e20000100800 */
[--C-:B------:R-:W-:Y:S01]  /*2120*/  @!P4 IMAD.IADD R76, R76, 0x1, -R3.reuse ;  /* 0x000000014c4cc824 */ /* 0x100fe200078e0a03 */
[C---:B------:R-:W-:Y:S01]  /*2130*/  ISETP.GT.U32.AND P4, PT, R3.reuse, R90, PT ;  /* 0x0000005a0300720c */ /* 0x040fe20003f84070 */
[C---:B------:R-:W-:Y:S01]  /*2140*/  IMAD R86, R3.reuse, R13, R86 ;  /* 0x0000000d03567224 */ /* 0x040fe200078e0256 */
[----:B------:R-:W-:Y:S01]  /*2150*/  IABS R96, R67 ;  /* 0x0000004300607213 */ /* 0x000fe20000000000 */
[----:B------:R-:W-:Y:S01]  /*2160*/  @!P0 IMAD.IADD R62, R62, 0x1, -R3 ;  /* 0x000000013e3e8824 */ /* 0x000fe200078e0a03 */
[----:B------:R-:W-:Y:S01]  /*2170*/  ISETP.GT.U32.AND P0, PT, R3, R74, PT ;  /* 0x0000004a0300720c */ /* 0x000fe20003f04070 */
[----:B------:R-:W-:Y:S01]  /*2180*/  IMAD.MOV R19, RZ, RZ, -R19 ;  /* 0x000000ffff137224 */ /* 0x000fe200078e0a13 */
[----:B------:R-:W-:Y:S01]  /*2190*/  STL [R1+0x258], R69 ;  /* 0x0002584501007387 */ /* 0x000fe20000100800 */
[----:B------:R-:W-:-:S03]  /*21a0*/  IMAD.HI.U32 R15, R2, R88, RZ ;  /* 0x00000058020f7227 */ /* 0x000fc600078e00ff */
[----:B------:R-:W-:Y:S01]  /*21b0*/  STL [R1+0x254], R67 ;  /* 0x0002544301007387 */ /* 0x000fe20000100800 */
[----:B------:R-:W-:Y:S02]  /*21c0*/  VIADD R65, R0, 0x2c ;  /* 0x0000002c00417836 */ /* 0x000fe40000000000 */
[----:B------:R-:W-:Y:S01]  /*21d0*/  @!P2 IMAD.IADD R72, R72, 0x1, -R3 ;  /* 0x000000014848a824 */ /* 0x000fe200078e0a03 */
[C---:B------:R-:W-:Y:S01]  /*21e0*/  ISETP.GT.U32.AND P2, PT, R3.reuse, R86, PT ;  /* 0x000000560300720c */ /* 0x040fe20003f44070 */
[C---:B------:R-:W-:Y:S01]  /*21f0*/  IMAD R92, R3.reuse, R19, R92 ;  /* 0x00000013035c7224 */ /* 0x040fe200078e025c */
[----:B------:R-:W-:Y:S01]  /*2200*/  IABS R98, R65 ;  /* 0x0000004100627213 */ /* 0x000fe20000000000 */
[----:B------:R-:W-:Y:S01]  /*2210*/  IMAD.MOV R15, RZ, RZ, -R15 ;  /* 0x000000ffff0f7224 */ /* 0x000fe200078e0a0f */
[----:B------:R-:W-:Y:S01]  /*2220*/  STL [R1+0x250], R65 ;  /* 0x0002504101007387 */ /* 0x000fe20000100800 */
[----:B------:R-:W-:Y:S02]  /*2230*/  VIADD R57, R0, 0x30 ;  /* 0x0000003000397836 */ /* 0x000fe40000000000 */
[----:B------:R-:W-:Y:S01]  /*2240*/  IMAD.HI.U32 R13, R2, R96, RZ ;  /* 0x00000060020d7227 */ /* 0x000fe200078e00ff */
[----:B------:R-:W-:Y:S02]  /*2250*/  STL [R1+0x24c], R63 ;  /* 0x00024c3f01007387 */ /* 0x000fe40000100800 */
[----:B------:R-:W-:Y:S01]  /*2260*/  IABS R130, R57 ;  /* 0x0000003900827213 */ /* 0x000fe20000000000 */
[----:B------:R-:W-:Y:S01]  /*2270*/  @!P5 IMAD.IADD R78, R78, 0x1, -R3 ;  /* 0x000000014e4ed824 */ /* 0x000fe200078e0a03 */
[C---:B------:R-:W-:Y:S01]  /*2280*/  ISETP.GT.U32.AND P5, PT, R3.reuse, R92, PT ;  /* 0x0000005c0300720c */ /* 0x040fe20003fa4070 */
[----:B------:R-:W-:-:S02]  /*2290*/  IMAD R88, R3, R15, R88 ;  /* 0x0000000f03587224 */ /* 0x000fc400078e0258 */
[--C-:B------:R-:W-:Y:S01]  /*22a0*/  @!P1 IMAD.IADD R68, R68, 0x1, -R3.reuse ;  /* 0x0000000144449824 */ /* 0x100fe200078e0a03 */
[C---:B------:R-:W-:Y:S01]  /*22b0*/  ISETP.GT.U32.AND P1, PT, R3.reuse, R80, PT ;  /* 0x000000500300720c */ /* 0x040fe20003f24070 */
[----:B------:R-:W-:Y:S01]  /*22c0*/  @!P3 IMAD.IADD R70, R70, 0x1, -R3 ;  /* 0x000000014646b824 */ /* 0x000fe200078e0a03 */
[C---:B------:R-:W-:Y:S01]  /*22d0*/  ISETP.GT.U32.AND P3, PT, R3.reuse, R84, PT ;  /* 0x000000540300720c */ /* 0x040fe20003f64070 */
[----:B------:R-:W-:Y:S02]  /*22e0*/  IMAD.MOV R13, RZ, RZ, -R13 ;  /* 0x000000ffff0d7224 */ /* 0x000fe400078e0a0d */
[----:B------:R-:W-:Y:S01]  /*22f0*/  @!P4 IMAD.IADD R90, R90, 0x1, -R3 ;  /* 0x000000015a5ac824 */ /* 0x000fe200078e0a03 */
[----:B------:R-:W-:Y:S01]  /*2300*/  ISETP.GT.U32.AND P4, PT, R3, R104, PT ;  /* 0x000000680300720c */ /* 0x000fe20003f84070 */
[----:B------:R-:W-:Y:S02]  /*2310*/  VIADD R61, R0, 0x2e ;  /* 0x0000002e003d7836 */ /* 0x000fe40000000000 */
[----:B------:R-:W-:-:S03]  /*2320*/  IMAD.HI.U32 R15, R2, R98, RZ ;  /* 0x00000062020f7227 */ /* 0x000fc600078e00ff */
[----:B------:R-:W-:Y:S01]  /*2330*/  IABS R102, R61 ;  /* 0x0000003d00667213 */ /* 0x000fe20000000000 */
[----:B------:R-:W-:Y:S01]  /*2340*/  @!P0 IMAD.IADD R74, R74, 0x1, -R3 ;  /* 0x000000014a4a8824 */ /* 0x000fe200078e0a03 */
[C---:B------:R-:W-:Y:S01]  /*2350*/  ISETP.GT.U32.AND P0, PT, R3.reuse, R88, PT ;  /* 0x000000580300720c */ /* 0x040fe20003f04070 */
[----:B------:R-:W-:Y:S01]  /*2360*/  IMAD R96, R3, R13, R96 ;  /* 0x0000000d03607224 */ /* 0x000fe200078e0260 */
[----:B------:R-:W-:Y:S01]  /*2370*/  STL [R1+0x248], R61 ;  /* 0x0002483d01007387 */ /* 0x000fe20000100800 */
[----:B------:R-:W-:Y:S02]  /*2380*/  IMAD.MOV R15, RZ, RZ, -R15 ;  /* 0x000000ffff0f7224 */ /* 0x000fe400078e0a0f */
[----:B------:R-:W-:Y:S01]  /*2390*/  VIADD R55, R0, 0x31 ;  /* 0x0000003100377836 */ /* 0x000fe20000000000 */
[----:B------:R-:W-:Y:S01]  /*23a0*/  STL [R1+0x244], R59 ;  /* 0x0002443b01007387 */ /* 0x000fe20000100800 */
[----:B------:R-:W-:-:S03]  /*23b0*/  IMAD.HI.U32 R13, R2, R130, RZ ;  /* 0x00000082020d7227 */ /* 0x000fc600078e00ff */
[----:B------:R-:W-:Y:S01]  /*23c0*/  IABS R132, R55 ;  /* 0x0000003700847213 */ /* 0x000fe20000000000 */
[----:B------:R-:W-:Y:S01]  /*23d0*/  @!P2 IMAD.IADD R86, R86, 0x1, -R3 ;  /* 0x000000015656a824 */ /* 0x000fe200078e0a03 */
[C---:B------:R-:W-:Y:S01]  /*23e0*/  ISETP.GT.U32.AND P2, PT, R3.reuse, R100, PT ;  /* 0x000000640300720c */ /* 0x040fe20003f44070 */
[C---:B------:R-:W-:Y:S01]  /*23f0*/  IMAD R98, R3.reuse, R15, R98 ;  /* 0x0000000f03627224 */ /* 0x040fe200078e0262 */
[----:B------:R-:W-:Y:S01]  /*2400*/  STL [R1+0x240], R57 ;  /* 0x0002403901007387 */ /* 0x000fe20000100800 */
[----:B------:R-:W-:Y:S02]  /*2410*/  IMAD.MOV R13, RZ, RZ, -R13 ;  /* 0x000000ffff0d7224 */ /* 0x000fe400078e0a0d */
[--C-:B------:R-:W-:Y:S01]  /*2420*/  @!P6 IMAD.IADD R64, R64, 0x1, -R3.reuse ;  /* 0x000000014040e824 */ /* 0x100fe200078e0a03 */
[----:B------:R-:W-:Y:S01]  /*2430*/  ISETP.GT.U32.AND P6, PT, R3, R82, PT ;  /* 0x000000520300720c */ /* 0x000fe20003fc4070 */
[----:B------:R-:W-:Y:S01]  /*2440*/  VIADD R51, R0, 0x33 ;  /* 0x0000003300337836 */ /* 0x000fe20000000000 */
[----:B------:R-:W-:Y:S01]  /*2450*/  STL [R1+0x23c], R55 ;  /* 0x00023c3701007387 */ /* 0x000fe20000100800 */
[----:B------:R-:W-:-:S02]  /*2460*/  @!P5 IMAD.IADD R92, R92, 0x1, -R3 ;  /* 0x000000015c5cd824 */ /* 0x000fc400078e0a03 */
[----:B------:R-:W-:Y:S01]  /*2470*/  IMAD.HI.U32 R19, R2, R102, RZ ;  /* 0x0000006602137227 */ /* 0x000fe200078e00ff */
[----:B------:R-:W-:Y:S01]  /*2480*/  IABS R136, R51 ;  /* 0x0000003300887213 */ /* 0x000fe20000000000 */
[----:B------:R-:W-:Y:S02]  /*2490*/  STL [R1+0x238], R53 ;  /* 0x0002383501007387 */ /* 0x000fe40000100800 */
[C---:B------:R-:W-:Y:S02]  /*24a0*/  IMAD R130, R3.reuse, R13, R130 ;  /* 0x0000000d03827224 */ /* 0x040fe400078e0282 */
[--C-:B------:R-:W-:Y:S01]  /*24b0*/  @!P1 IMAD.IADD R80, R80, 0x1, -R3.reuse ;  /* 0x0000000150509824 */ /* 0x100fe200078e0a03 */
[C---:B------:R-:W-:Y:S01]  /*24c0*/  ISETP.GT.U32.AND P1, PT, R3.reuse, R94, PT ;  /* 0x0000005e0300720c */ /* 0x040fe20003f24070 */
[--C-:B------:R-:W-:Y:S01]  /*24d0*/  @!P3 IMAD.IADD R84, R84, 0x1, -R3.reuse ;  /* 0x000000015454b824 */ /* 0x100fe200078e0a03 */
[C---:B------:R-:W-:Y:S01]  /*24e0*/  ISETP.GT.U32.AND P3, PT, R3.reuse, R98, PT ;  /* 0x000000620300720c */ /* 0x040fe20003f64070 */
[----:B------:R-:W-:Y:S01]  /*24f0*/  @!P4 IMAD.IADD R104, R104, 0x1, -R3 ;  /* 0x000000016868c824 */ /* 0x000fe200078e0a03 */
[C---:B------:R-:W-:Y:S01]  /*2500*/  ISETP.GT.U32.AND P4, PT, R3.reuse, R92, PT ;  /* 0x0000005c0300720c */ /* 0x040fe20003f84070 */
[----:B------:R-:W-:Y:S01]  /*2510*/  IMAD.MOV R19, RZ, RZ, -R19 ;  /* 0x000000ffff137224 */ /* 0x000fe200078e0a13 */
[----:B------:R-:W-:Y:S01]  /*2520*/  ISETP.GT.U32.AND P5, PT, R3, R130, PT ;  /* 0x000000820300720c */ /* 0x000fe20003fa4070 */
[----:B------:R-:W-:Y:S01]  /*2530*/  IMAD.HI.U32 R15, R2, R132, RZ ;  /* 0x00000084020f7227 */ /* 0x000fe200078e00ff */
[----:B------:R-:W-:Y:S03]  /*2540*/  STL [R1+0x234], R51 ;  /* 0x0002343301007387 */ /* 0x000fe60000100800 */
[----:B------:R-:W-:Y:S01]  /*2550*/  VIADD R47, R0, 0x35 ;  /* 0x00000035002f7836 */ /* 0x000fe20000000000 */
[----:B------:R-:W-:Y:S01]  /*2560*/  STL [R1+0x230], R49 ;  /* 0x0002303101007387 */ /* 0x000fe20000100800 */
[----:B------:R-:W-:-:S02]  /*2570*/  @!P0 IMAD.IADD R88, R88, 0x1, -R3 ;  /* 0x0000000158588824 */ /* 0x000fc400078e0a03 */
[C---:B------:R-:W-:Y:S01]  /*2580*/  IMAD R102, R3.reuse, R19, R102 ;  /* 0x0000001303667224 */ /* 0x040fe200078e0266 */
[----:B------:R-:W-:Y:S01]  /*2590*/  IABS R140, R47 ;  /* 0x0000002f008c7213 */ /* 0x000fe20000000000 */
[----:B------:R-:W-:Y:S01]  /*25a0*/  IMAD.MOV R15, RZ, RZ, -R15 ;  /* 0x000000ffff0f7224 */ /* 0x000fe200078e0a0f */
[----:B------:R-:W-:Y:S01]  /*25b0*/  STL [R1+0x22c], R47 ;  /* 0x00022c2f01007387 */ /* 0x000fe20000100800 */
[----:B------:R-:W-:Y:S01]  /*25c0*/  VIADD R41, R0, 0x38 ;  /* 0x0000003800297836 */ /* 0x000fe20000000000 */
[C---:B------:R-:W-:Y:S01]  /*25d0*/  ISETP.GT.U32.AND P0, PT, R3.reuse, R102, PT ;  /* 0x000000660300720c */ /* 0x040fe20003f04070 */
[----:B------:R-:W-:Y:S01]  /*25e0*/  @!P2 IMAD.IADD R100, R100, 0x1, -R3 ;  /* 0x000000016464a824 */ /* 0x000fe200078e0a03 */
[----:B------:R-:W-:Y:S01]  /*25f0*/  ISETP.GT.U32.AND P2, PT, R3, R88, PT ;  /* 0x000000580300720c */ /* 0x000fe20003f44070 */
[----:B------:R-:W-:Y:S01]  /*2600*/  IMAD.HI.U32 R19, R2, R136, RZ ;  /* 0x0000008802137227 */ /* 0x000fe200078e00ff */
[----:B------:R-:W-:-:S03]  /*2610*/  IABS R146, R41 ;  /* 0x0000002900927213 */ /* 0x000fc60000000000 */
[----:B------:R-:W-:Y:S02]  /*2620*/  VIADD R45, R0, 0x36 ;  /* 0x00000036002d7836 */ /* 0x000fe40000000000 */
[C---:B------:R-:W-:Y:S02]  /*2630*/  IMAD R132, R3.reuse, R15, R132 ;  /* 0x0000000f03847224 */ /* 0x040fe400078e0284 */
[----:B------:R-:W-:Y:S01]  /*2640*/  @!P6 IMAD.IADD R82, R82, 0x1, -R3 ;  /* 0x000000015252e824 */ /* 0x000fe200078e0a03 */
[----:B------:R-:W-:Y:S01]  /*2650*/  ISETP.GT.U32.AND P6, PT, R3, R96, PT ;  /* 0x000000600300720c */ /* 0x000fe20003fc4070 */
[----:B------:R-:W-:Y:S01]  /*2660*/  IMAD.MOV R19, RZ, RZ, -R19 ;  /* 0x000000ffff137224 */ /* 0x000fe200078e0a13 */
[----:B------:R-:W-:Y:S01]  /*2670*/  IABS R142, R45 ;  /* 0x0000002d008e7213 */ /* 0x000fe20000000000 */
[----:B------:R-:W-:Y:S01]  /*2680*/  VIADD R37, R0, 0x3a ;  /* 0x0000003a00257836 */ /* 0x000fe20000000000 */
[----:B------:R-:W-:Y:S01]  /*2690*/  STL [R1+0x228], R45 ;  /* 0x0002282d01007387 */ /* 0x000fe20000100800 */
[----:B------:R-:W-:-:S03]  /*26a0*/  IMAD.HI.U32 R13, R2, R140, RZ ;  /* 0x0000008c020d7227 */ /* 0x000fc600078e00ff */
[----:B------:R-:W-:Y:S01]  /*26b0*/  IABS R150, R37 ;  /* 0x0000002500967213 */ /* 0x000fe20000000000 */
[--C-:B------:R-:W-:Y:S01]  /*26c0*/  @!P1 IMAD.IADD R94, R94, 0x1, -R3.reuse ;  /* 0x000000015e5e9824 */ /* 0x100fe200078e0a03 */
[C---:B------:R-:W-:Y:S01]  /*26d0*/  ISETP.GT.U32.AND P1, PT, R3.reuse, R132, PT ;  /* 0x000000840300720c */ /* 0x040fe20003f24070 */
[--C-:B------:R-:W-:Y:S01]  /*26e0*/  @!P3 IMAD.IADD R98, R98, 0x1, -R3.reuse ;  /* 0x000000016262b824 */ /* 0x100fe200078e0a03 */
[C---:B------:R-:W-:Y:S01]  /*26f0*/  ISETP.GT.U32.AND P3, PT, R3.reuse, R86, PT ;  /* 0x000000560300720c */ /* 0x040fe20003f64070 */
[C---:B------:R-:W-:Y:S01]  /*2700*/  IMAD R136, R3.reuse, R19, R136 ;  /* 0x0000001303887224 */ /* 0x040fe200078e0288 */
[----:B------:R-:W-:Y:S01]  /*2710*/  STL [R1+0x224], R43 ;  /* 0x0002242b01007387 */ /* 0x000fe20000100800 */
[----:B------:R-:W-:Y:S01]  /*2720*/  @!P4 IMAD.IADD R92, R92, 0x1, -R3 ;  /* 0x000000015c5cc824 */ /* 0x000fe200078e0a03 */
[----:B------:R-:W-:Y:S01]  /*2730*/  ISETP.GT.U32.AND P4, PT, R3, R104, PT ;  /* 0x000000680300720c */ /* 0x000fe20003f84070 */
[----:B------:R-:W-:Y:S01]  /*2740*/  IMAD.HI.U32 R19, R2, R146, RZ ;  /* 0x0000009202137227 */ /* 0x000fe200078e00ff */
[----:B------:R-:W-:Y:S03]  /*2750*/  STL [R1+0x220], R41 ;  /* 0x0002202901007387 */ /* 0x000fe60000100800 */
[----:B------:R-:W-:Y:S01]  /*2760*/  IMAD.MOV R13, RZ, RZ, -R13 ;  /* 0x000000ffff0d7224 */ /* 0x000fe200078e0a0d */
[----:B------:R-:W-:Y:S01]  /*2770*/  STL [R1+0x21c], R39 ;  /* 0x00021c2701007387 */ /* 0x000fe20000100800 */
[----:B------:R-:W-:-:S02]  /*2780*/  VIADD R31, R0, 0x3d ;  /* 0x0000003d001f7836 */ /* 0x000fc40000000000 */
[----:B------:R-:W-:Y:S01]  /*2790*/  IMAD.HI.U32 R15, R2, R142, RZ ;  /* 0x0000008e020f7227 */ /* 0x000fe200078e00ff */
[----:B------:R-:W-:Y:S02]  /*27a0*/  STL [R1+0x204], R29 ;  /* 0x0002041d01007387 */ /* 0x000fe40000100800 */
[----:B------:R-:W-:Y:S01]  /*27b0*/  IABS R156, R31 ;  /* 0x0000001f009c7213 */ /* 0x000fe20000000000 */
[----:B------:R-:W-:Y:S01]  /*27c0*/  @!P5 IMAD.IADD R130, R130, 0x1, -R3 ;  /* 0x000000018282d824 */ /* 0x000fe200078e0a03 */
[C---:B------:R-:W-:Y:S01]  /*27d0*/  ISETP.GT.U32.AND P5, PT, R3.reuse, R94, PT ;  /* 0x0000005e0300720c */ /* 0x040fe20003fa4070 */
[----:B------:R-:W-:Y:S01]  /*27e0*/  IMAD.MOV R19, RZ, RZ, -R19 ;  /* 0x000000ffff137224 */ /* 0x000fe200078e0a13 */
[----:B------:R1:W-:Y:S01]  /*27f0*/  STL [R1+0x218], R37 ;  /* 0x0002182501007387 */ /* 0x0003e20000100800 */
[----:B------:R-:W-:Y:S02]  /*2800*/  IMAD R140, R3, R13, R140 ;  /* 0x0000000d038c7224 */ /* 0x000fe400078e028c */
[----:B------:R-:W-:-:S02]  /*2810*/  VIADD R35, R0, 0x3b ;  /* 0x0000003b00237836 */ /* 0x000fc40000000000 */
[----:B------:R-:W-:Y:S02]  /*2820*/  VIADD R33, R0, 0x3c ;  /* 0x0000003c00217836 */ /* 0x000fe40000000000 */
[----:B------:R-:W-:Y:S01]  /*2830*/  @!P2 IMAD.IADD R88, R88, 0x1, -R3 ;  /* 0x000000015858a824 */ /* 0x000fe200078e0a03 */
[----:B------:R-:W-:Y:S01]  /*2840*/  ISETP.GT.U32.AND P2, PT, R3, R100, PT ;  /* 0x000000640300720c */ /* 0x000fe20003f44070 */
[----:B------:R-:W-:Y:S01]  /*2850*/  IMAD.MOV R15, RZ, RZ, -R15 ;  /* 0x000000ffff0f7224 */ /* 0x000fe200078e0a0f */
[----:B------:R-:W-:Y:S01]  /*2860*/  IABS R152, R35 ;  /* 0x0000002300987213 */ /* 0x000fe20000000000 */
[----:B------:R-:W-:Y:S01]  /*2870*/  IMAD.HI.U32 R13, R2, R150, RZ ;  /* 0x00000096020d7227 */ /* 0x000fe200078e00ff */
[----:B------:R-:W-:Y:S01]  /*2880*/  IABS R154, R33 ;  /* 0x00000021009a7213 */ /* 0x000fe20000000000 */
[----:B------:R-:W-:Y:S02]  /*2890*/  STL [R1+0x214], R35 ;  /* 0x0002142301007387 */ /* 0x000fe40000100800 */
[----:B------:R-:W-:-:S02]  /*28a0*/  VIADD R27, R0, 0x3e ;  /* 0x0000003e001b7836 */ /* 0x000fc40000000000 */
[C---:B------:R-:W-:Y:S01]  /*28b0*/  IMAD R146, R3.reuse, R19, R146 ;  /* 0x0000001303927224 */ /* 0x040fe200078e0292 */
[----:B------:R-:W-:Y:S01]  /*28c0*/  STL [R1+0x210], R33 ;  /* 0x0002102101007387 */ /* 0x000fe20000100800 */
[--C-:B------:R-:W-:Y:S01]  /*28d0*/  @!P6 IMAD.IADD R96, R96, 0x1, -R3.reuse ;  /* 0x000000016060e824 */ /* 0x100fe200078e0a03 */
[----:B------:R-:W-:Y:S01]  /*28e0*/  IABS R158, R27 ;  /* 0x0000001b009e7213 */ /* 0x000fe20000000000 */
[----:B------:R-:W-:Y:S01]  /*28f0*/  @!P0 IMAD.IADD R102, R102, 0x1, -R3 ;  /* 0x0000000166668824 */ /* 0x000fe200078e0a03 */
[C---:B------:R-:W-:Y:S01]  /*2900*/  ISETP.GT.U32.AND P0, PT, R3.reuse, R90, PT ;  /* 0x0000005a0300720c */ /* 0x040fe20003f04070 */
[C---:B------:R-:W-:Y:S01]  /*2910*/  IMAD R142, R3.reuse, R15, R142 ;  /* 0x0000000f038e7224 */ /* 0x040fe200078e028e */
[----:B------:R-:W-:Y:S01]  /*2920*/  ISETP.GT.U32.AND P6, PT, R3, R134, PT ;  /* 0x000000860300720c */ /* 0x000fe20003fc4070 */
[----:B------:R-:W-:Y:S01]  /*2930*/  IMAD.MOV R19, RZ, RZ, -R13 ;  /* 0x000000ffff137224 */ /* 0x000fe200078e0a0d */
[----:B------:R-:W-:Y:S01]  /*2940*/  STL [R1+0x20c], R31 ;  /* 0x00020c1f01007387 */ /* 0x000fe20000100800 */
[----:B------:R-:W-:-:S03]  /*2950*/  IMAD.HI.U32 R13, R2, R156, RZ ;  /* 0x0000009c020d7227 */ /* 0x000fc600078e00ff */
[----:B------:R-:W-:Y:S01]  /*2960*/  STL [R1+0x208], R27 ;  /* 0x0002081b01007387 */ /* 0x000fe20000100800 */
[--C-:B------:R-:W-:Y:S01]  /*2970*/  @!P1 IMAD.IADD R132, R132, 0x1, -R3.reuse ;  /* 0x0000000184849824 */ /* 0x100fe200078e0a03 */
[C---:B------:R-:W-:Y:S01]  /*2980*/  ISETP.GT.U32.AND P1, PT, R3.reuse, R96, PT ;  /* 0x000000600300720c */ /* 0x040fe20003f24070 */
[--C-:B------:R-:W-:Y:S01]  /*2990*/  @!P3 IMAD.IADD R86, R86, 0x1, -R3.reuse ;  /* 0x000000015656b824 */ /* 0x100fe200078e0a03 */
[C---:B------:R-:W-:Y:S01]  /*29a0*/  ISETP.GT.U32.AND P3, PT, R3.reuse, R98, PT ;  /* 0x000000620300720c */ /* 0x040fe20003f64070 */
[----:B------:R-:W-:Y:S01]  /*29b0*/  @!P4 IMAD.IADD R104, R104, 0x1, -R3 ;  /* 0x000000016868c824 */ /* 0x000fe200078e0a03 */
[----:B------:R-:W-:Y:S01]  /*29c0*/  ISETP.GT.U32.AND P4, PT, R3, R142, PT ;  /* 0x0000008e0300720c */ /* 0x000fe20003f84070 */
[----:B------:R-:W-:-:S04]  /*29d0*/  IMAD.HI.U32 R15, R2, R152, RZ ;  /* 0x00000098020f7227 */ /* 0x000fc800078e00ff */
[----:B------:R-:W-:-:S04]  /*29e0*/  IMAD.HI.U32 R17, R2, R154, RZ ;  /* 0x0000009a02117227 */ /* 0x000fc800078e00ff */
[----:B------:R-:W-:Y:S02]  /*29f0*/  IMAD.MOV R13, RZ, RZ, -R13 ;  /* 0x000000ffff0d7224 */ /* 0x000fe400078e0a0d */
[----:B------:R-:W-:-:S04]  /*2a00*/  IMAD.HI.U32 R2, R2, R158, RZ ;  /* 0x0000009e02027227 */ /* 0x000fc800078e00ff */
[--C-:B------:R-:W-:Y:S01]  /*2a10*/  @!P5 IMAD.IADD R94, R94, 0x1, -R3.reuse ;  /* 0x000000015e5ed824 */ /* 0x100fe200078e0a03 */
[C---:B------:R-:W-:Y:S01]  /*2a20*/  ISETP.GT.U32.AND P5, PT, R3.reuse, R130, PT ;  /* 0x000000820300720c */ /* 0x040fe20003fa4070 */
[C---:B------:R-:W-:Y:S02]  /*2a30*/  IMAD R156, R3.reuse, R13, R156 ;  /* 0x0000000d039c7224 */ /* 0x040fe400078e029c */
[----:B------:R-:W-:Y:S01]  /*2a40*/  @!P2 IMAD.IADD R100, R100, 0x1, -R3 ;  /* 0x000000016464a824 */ /* 0x000fe200078e0a03 */
[----:B------:R-:W-:Y:S01]  /*2a50*/  ISETP.GT.U32.AND P2, PT, R3, R138, PT ;  /* 0x0000008a0300720c */ /* 0x000fe20003f44070 */
[----:B------:R-:W-:Y:S02]  /*2a60*/  IMAD.MOV R2, RZ, RZ, -R2 ;  /* 0x000000ffff027224 */ /* 0x000fe400078e0a02 */
[----:B------:R-:W-:Y:S01]  /*2a70*/  IMAD R13, R11, 0x40, R85 ;  /* 0x000000400b0d7824 */ /* 0x000fe200078e0255 */
[----:B------:R-:W-:Y:S01]  /*2a80*/  LOP3.LUT R11, RZ, R5, RZ, 0x33, !PT ;  /* 0x00000005ff0b7212 */ /* 0x000fe200078e33ff */
[----:B------:R-:W-:Y:S01]  /*2a90*/  @!P0 IMAD.IADD R90, R90, 0x1, -R3 ;  /* 0x000000015a5a8824 */ /* 0x000fe200078e0a03 */
[C---:B------:R-:W-:Y:S01]  /*2aa0*/  ISETP.GT.U32.AND P0, PT, R3.reuse, R102, PT ;  /* 0x000000660300720c */ /* 0x040fe20003f04070 */
[C---:B------:R-:W-:Y:S01]  /*2ab0*/  IMAD R158, R3.reuse, R2, R158 ;  /* 0x00000002039e7224 */ /* 0x040fe200078e029e */
[----:B------:R-:W-:Y:S01]  /*2ac0*/  IABS R2, R13 ;  /* 0x0000000d00027213 */ /* 0x000fe20000000000 */
[----:B------:R-:W-:Y:S01]  /*2ad0*/  IMAD.MOV R15, RZ, RZ, -R15 ;  /* 0x000000ffff0f7224 */ /* 0x000fe200078e0a0f */
[----:B------:R-:W-:Y:S01]  /*2ae0*/  STL [R1+0x200], R13 ;  /* 0x0002000d01007387 */ /* 0x000fe20000100800 */
[--C-:B------:R-:W-:Y:S01]  /*2af0*/  @!P1 IMAD.IADD R96, R96, 0x1, -R3.reuse ;  /* 0x0000000160609824 */ /* 0x100fe200078e0a03 */
[C---:B------:R-:W-:Y:S01]  /*2b00*/  ISETP.GT.U32.AND P1, PT, R3.reuse, R132, PT ;  /* 0x000000840300720c */ /* 0x040fe20003f24070 */
[--C-:B------:R-:W-:Y:S01]  /*2b10*/  @!P3 IMAD.IADD R98, R98, 0x1, -R3.reuse ;  /* 0x000000016262b824 */ /* 0x100fe200078e0a03 */
[C---:B------:R-:W-:Y:S01]  /*2b20*/  ISETP.GT.U32.AND P3, PT, R3.reuse, R136, PT ;  /* 0x000000880300720c */ /* 0x040fe20003f64070 */
[----:B------:R-:W-:Y:S01]  /*2b30*/  @!P4 IMAD.IADD R142, R142, 0x1, -R3 ;  /* 0x000000018e8ec824 */ /* 0x000fe200078e0a03 */
[C---:B------:R-:W-:Y:S01]  /*2b40*/  ISETP.GT.U32.AND P4, PT, R3.reuse, R156, PT ;  /* 0x0000009c0300720c */ /* 0x040fe20003f84070 */
[----:B------:R-:W-:Y:S01]  /*2b50*/  IMAD R152, R3, R15, R152 ;  /* 0x0000000f03987224 */ /* 0x000fe200078e0298 */
[----:B------:R-:W-:Y:S01]  /*2b60*/  STL [R1+0x328], R0 ;  /* 0x0003280001007387 */ /* 0x000fe20000100800 */
[----:B------:R-:W-:-:S03]  /*2b70*/  IMAD.HI.U32 R9, R9, R2, RZ ;  /* 0x0000000209097227 */ /* 0x000fc600078e00ff */
[----:B------:R1:W-:Y:S01]  /*2b80*/  STL.64 [R1+0x2f0], R4 ;  /* 0x0002f00401007387 */ /* 0x0003e20000100a00 */
[--C-:B------:R-:W-:Y:S01]  /*2b90*/  @!P5 IMAD.IADD R130, R130, 0x1, -R3.reuse ;  /* 0x000000018282d824 */ /* 0x100fe200078e0a03 */
[C---:B------:R-:W-:Y:S01]  /*2ba0*/  ISETP.GT.U32.AND P5, PT, R3.reuse, R144, PT ;  /* 0x000000900300720c */ /* 0x040fe20003fa4070 */
[----:B------:R-:W-:Y:S01]  /*2bb0*/  @!P2 IMAD.IADD R138, R138, 0x1, -R3 ;  /* 0x000000018a8aa824 */ /* 0x000fe200078e0a03 */
[C---:B------:R-:W-:Y:S01]  /*2bc0*/  ISETP.GT.U32.AND P2, PT, R3.reuse, R152, PT ;  /* 0x000000980300720c */ /* 0x040fe20003f44070 */
[----:B------:R-:W-:Y:S02]  /*2bd0*/  IMAD.MOV R9, RZ, RZ, -R9 ;  /* 0x000000ffff097224 */ /* 0x000fe400078e0a09 */
[C---:B------:R-:W-:Y:S02]  /*2be0*/  IMAD R150, R3.reuse, R19, R150 ;  /* 0x0000001303967224 */ /* 0x040fe400078e0296 */
[--C-:B------:R-:W-:Y:S02]  /*2bf0*/  @!P6 IMAD.IADD R134, R134, 0x1, -R3.reuse ;  /* 0x000000018686e824 */ /* 0x100fe400078e0a03 */
[--C-:B------:R-:W-:Y:S01]  /*2c00*/  @!P0 IMAD.IADD R102, R102, 0x1, -R3.reuse ;  /* 0x0000000166668824 */ /* 0x100fe200078e0a03 */
[----:B------:R-:W-:Y:S01]  /*2c10*/  ISETP.GT.U32.AND P0, PT, R3, R140, PT ;  /* 0x0000008c0300720c */ /* 0x000fe20003f04070 */
[----:B------:R-:W-:Y:S01]  /*2c20*/  IMAD R2, R7, R9, R2 ;  /* 0x0000000907027224 */ /* 0x000fe200078e0202 */
[C---:B------:R-:W-:Y:S01]  /*2c30*/  ISETP.GT.U32.AND P6, PT, R3.reuse, R134, PT ;  /* 0x000000860300720c */ /* 0x040fe20003fc4070 */
[--C-:B------:R-:W-:Y:S01]  /*2c40*/  @!P1 IMAD.IADD R132, R132, 0x1, -R3.reuse ;  /* 0x0000000184849824 */ /* 0x100fe200078e0a03 */
[C---:B------:R-:W-:Y:S01]  /*2c50*/  ISETP.GT.U32.AND P1, PT, R3.reuse, R146, PT ;  /* 0x000000920300720c */ /* 0x040fe20003f24070 */
[--C-:B------:R-:W-:Y:S01]  /*2c60*/  @!P3 IMAD.IADD R136, R136, 0x1, -R3.reuse ;  /* 0x000000018888b824 */ /* 0x100fe200078e0a03 */
[----:B------:R-:W-:Y:S01]  /*2c70*/  ISETP.GT.U32.AND P3, PT, R3, R150, PT ;  /* 0x000000960300720c */ /* 0x000fe20003f64070 */
[--C-:B------:R-:W-:Y:S01]  /*2c80*/  @!P4 IMAD.IADD R156, R156, 0x1, -R3.reuse ;  /* 0x000000019c9cc824 */ /* 0x100fe200078e0a03 */
[----:B------:R-:W-:Y:S01]  /*2c90*/  ISETP.GT.U32.AND P4, PT, R7, R2, PT ;  /* 0x000000020700720c */ /* 0x000fe20003f84070 */
[--C-:B------:R-:W-:Y:S01]  /*2ca0*/  @!P5 IMAD.IADD R144, R144, 0x1, -R3.reuse ;  /* 0x000000019090d824 */ /* 0x100fe200078e0a03 */
[C---:B------:R-:W-:Y:S01]  /*2cb0*/  ISETP.GT.U32.AND P5, PT, R3.reuse, R136, PT ;  /* 0x000000880300720c */ /* 0x040fe20003fa4070 */
[--C-:B------:R-:W-:Y:S01]  /*2cc0*/  @!P2 IMAD.IADD R152, R152, 0x1, -R3.reuse ;  /* 0x000000019898a824 */ /* 0x100fe200078e0a03 */
[----:B------:R-:W-:Y:S01]  /*2cd0*/  ISETP.GT.U32.AND P2, PT, R3, R142, PT ;  /* 0x0000008e0300720c */ /* 0x000fe20003f44070 */
[----:B------:R-:W-:-:S02]  /*2ce0*/  @!P0 IMAD.IADD R140, R140, 0x1, -R3 ;  /* 0x000000018c8c8824 */ /* 0x000fc400078e0a03 */
[--C-:B------:R-:W-:Y:S01]  /*2cf0*/  @!P6 IMAD.IADD R134, R134, 0x1, -R3.reuse ;  /* 0x000000018686e824 */ /* 0x100fe200078e0a03 */
[C---:B------:R-:W-:Y:S01]  /*2d00*/  ISETP.GT.U32.AND P6, PT, R3.reuse, R148, PT ;  /* 0x000000940300720c */ /* 0x040fe20003fc4070 */
[--C-:B------:R-:W-:Y:S01]  /*2d10*/  @!P1 IMAD.IADD R146, R146, 0x1, -R3.reuse ;  /* 0x0000000192929824 */ /* 0x100fe200078e0a03 */
[C---:B------:R-:W-:Y:S01]  /*2d20*/  ISETP.GT.U32.AND P1, PT, R3.reuse, R158, PT ;  /* 0x0000009e0300720c */ /* 0x040fe20003f24070 */
[----:B------:R-:W-:Y:S01]  /*2d30*/  @!P3 IMAD.IADD R150, R150, 0x1, -R3 ;  /* 0x000000019696b824 */ /* 0x000fe200078e0a03 */
[C---:B------:R-:W-:Y:S01]  /*2d40*/  ISETP.GT.U32.AND P3, PT, R3.reuse, R140, PT ;  /* 0x0000008c0300720c */ /* 0x040fe20003f64070 */
[----:B------:R-:W-:Y:S02]  /*2d50*/  @!P4 IMAD.IADD R2, R2, 0x1, -R7 ;  /* 0x000000010202c824 */ /* 0x000fe400078e0a07 */
[--C-:B------:R-:W-:Y:S01]  /*2d60*/  @!P5 IMAD.IADD R136, R136, 0x1, -R3.reuse ;  /* 0x000000018888d824 */ /* 0x100fe200078e0a03 */
[----:B------:R-:W-:Y:S01]  /*2d70*/  ISETP.GT.U32.AND P5, PT, R3, R146, PT ;  /* 0x000000920300720c */ /* 0x000fe20003fa4070 */
[----:B------:R-:W-:Y:S01]  /*2d80*/  @!P2 IMAD.IADD R142, R142, 0x1, -R3 ;  /* 0x000000018e8ea824 */ /* 0x000fe200078e0a03 */
[----:B------:R-:W-:Y:S01]  /*2d90*/  ISETP.GT.U32.AND P4, PT, R7, R2, PT ;  /* 0x000000020700720c */ /* 0x000fe20003f84070 */
[----:B------:R-:W-:Y:S01]  /*2da0*/  IMAD.MOV R17, RZ, RZ, -R17 ;  /* 0x000000ffff117224 */ /* 0x000fe200078e0a11 */
[C---:B------:R-:W-:Y:S01]  /*2db0*/  ISETP.GT.U32.AND P2, PT, R3.reuse, R152, PT ;  /* 0x000000980300720c */ /* 0x040fe20003f44070 */
[--C-:B------:R-:W-:Y:S01]  /*2dc0*/  @!P6 IMAD.IADD R148, R148, 0x1, -R3.reuse ;  /* 0x000000019494e824 */ /* 0x100fe200078e0a03 */
[----:B------:R-:W-:Y:S01]  /*2dd0*/  ISETP.GT.U32.AND P6, PT, R3, R138, PT ;  /* 0x0000008a0300720c */ /* 0x000fe20003fc4070 */
[----:B------:R-:W-:-:S02]  /*2de0*/  @!P1 IMAD.IADD R158, R158, 0x1, -R3 ;  /* 0x000000019e9e9824 */ /* 0x000fc400078e0a03 */
[--C-:B------:R-:W-:Y:S01]  /*2df0*/  @!P3 IMAD.IADD R140, R140, 0x1, -R3.reuse ;  /* 0x000000018c8cb824 */ /* 0x100fe200078e0a03 */
[C---:B------:R-:W-:Y:S01]  /*2e00*/  ISETP.GT.U32.AND P3, PT, R3.reuse, R150, PT ;  /* 0x000000960300720c */ /* 0x040fe20003f64070 */
[C---:B------:R-:W-:Y:S01]  /*2e10*/  IMAD R154, R3.reuse, R17, R154 ;  /* 0x00000011039a7224 */ /* 0x040fe200078e029a */
[C---:B------:R-:W-:Y:S01]  /*2e20*/  ISETP.GT.U32.AND P1, PT, R3.reuse, R148, PT ;  /* 0x000000940300720c */ /* 0x040fe20003f24070 */
[----:B------:R-:W-:Y:S01]  /*2e30*/  @!P5 IMAD.IADD R146, R146, 0x1, -R3 ;  /* 0x000000019292d824 */ /* 0x000fe200078e0a03 */
[----:B------:R-:W-:Y:S01]  /*2e40*/  ISETP.GT.U32.AND P5, PT, R3, R158, PT ;  /* 0x0000009e0300720c */ /* 0x000fe20003fa4070 */
[----:B------:R-:W-:Y:S01]  /*2e50*/  @!P4 IMAD.IADD R2, R2, 0x1, -R7 ;  /* 0x000000010202c824 */ /* 0x000fe200078e0a07 */
[----:B------:R-:W-:Y:S01]  /*2e60*/  ISETP.GE.AND P4, PT, R125, RZ, PT ;  /* 0x000000ff7d00720c */ /* 0x000fe20003f86270 */
[--C-:B------:R-:W-:Y:S01]  /*2e70*/  @!P2 IMAD.IADD R152, R152, 0x1, -R3.reuse ;  /* 0x000000019898a824 */ /* 0x100fe200078e0a03 */
[----:B------:R-:W-:Y:S01]  /*2e80*/  ISETP.GE.AND P2, PT, R126, RZ, PT ;  /* 0x000000ff7e00720c */ /* 0x000fe20003f46270 */
[----:B------:R-:W-:Y:S01]  /*2e90*/  IMAD.MOV.U32 R126, RZ, RZ, R76 ;  /* 0x000000ffff7e7224 */ /* 0x000fe200078e004c */
[----:B------:R-:W-:Y:S01]  /*2ea0*/  ISETP.GT.U32.AND P0, PT, R3, R154, PT ;  /* 0x0000009a0300720c */ /* 0x000fe20003f04070 */
[----:B------:R-:W-:-:S02]  /*2eb0*/  @!P6 IMAD.IADD R138, R138, 0x1, -R3 ;  /* 0x000000018a8ae824 */ /* 0x000fc400078e0a03 */
[--C-:B------:R-:W-:Y:S01]  /*2ec0*/  @!P3 IMAD.IADD R150, R150, 0x1, -R3.reuse ;  /* 0x000000019696b824 */ /* 0x100fe200078e0a03 */
[----:B------:R-:W-:Y:S01]  /*2ed0*/  ISETP.GE.AND P3, PT, R128, RZ, PT ;  /* 0x000000ff8000720c */ /* 0x000fe20003f66270 */
[--C-:B------:R-:W-:Y:S01]  /*2ee0*/  @!P1 IMAD.IADD R148, R148, 0x1, -R3.reuse ;  /* 0x0000000194949824 */ /* 0x100fe200078e0a03 */
[----:B------:R-:W-:Y:S01]  /*2ef0*/  ISETP.GE.AND P1, PT, R127, RZ, PT ;  /* 0x000000ff7f00720c */ /* 0x000fe20003f26270 */
[----:B------:R-:W-:Y:S01]  /*2f00*/  @!P5 IMAD.IADD R158, R158, 0x1, -R3 ;  /* 0x000000019e9ed824 */ /* 0x000fe200078e0a03 */
[----:B------:R-:W-:Y:S01]  /*2f10*/  ISETP.GE.AND P5, PT, R0, RZ, PT ;  /* 0x000000ff0000720c */ /* 0x000fe20003fa6270 */
[----:B------:R-:W-:Y:S01]  /*2f20*/  @!P4 IMAD.MOV R16, RZ, RZ, -R16 ;  /* 0x000000ffff10c224 */ /* 0x000fe200078e0a10 */
[----:B------:R-:W-:Y:S01]  /*2f30*/  ISETP.GE.AND P4, PT, R120, RZ, PT ;  /* 0x000000ff7800720c */ /* 0x000fe20003f86270 */
[----:B------:R-:W-:Y:S01]  /*2f40*/  @!P2 IMAD.MOV R14, RZ, RZ, -R14 ;  /* 0x000000ffff0ea224 */ /* 0x000fe200078e0a0e */
[----:B------:R-:W-:Y:S01]  /*2f50*/  ISETP.GE.AND P2, PT, R121, RZ, PT ;  /* 0x000000ff7900720c */ /* 0x000fe20003f46270 */
[----:B-1----:R-:W-:-:S02]  /*2f60*/  IMAD.MOV.U32 R120, RZ, RZ, R70 ;  /* 0x000000ffff787224 */ /* 0x002fc400078e0046 */
[----:B------:R-:W-:Y:S02]  /*2f70*/  IMAD.MOV.U32 R128, RZ, RZ, R78 ;  /* 0x000000ffff807224 */ /* 0x000fe400078e004e */
[----:B------:R-:W-:Y:S01]  /*2f80*/  @!P3 IMAD.MOV R10, RZ, RZ, -R10 ;  /* 0x000000ffff0ab224 */ /* 0x000fe200078e0a0a */
[----:B------:R-:W-:Y:S01]  /*2f90*/  ISETP.GE.AND P3, PT, R123, RZ, PT ;  /* 0x000000ff7b00720c */ /* 0x000fe20003f66270 */
        /* <DEDUP_REMOVED lines=8> */
[----:B----4-:R-:W-:-:S02]  /*3020*/  IMAD.MOV.U32 R116, RZ, RZ, R66 ;  /* 0x000000ffff747224 */ /* 0x010fc400078e0042 */
        /* <DEDUP_REMOVED lines=11> */
[----:B-----5:R-:W-:-:S02]  /*30e0*/  IMAD.MOV.U32 R110, RZ, RZ, R60 ;  /* 0x000000ffff6e7224 */ /* 0x020fc400078e003c */
        /* <DEDUP_REMOVED lines=11> */
[----:B------:R-:W-:-:S02]  /*31a0*/  IMAD.MOV.U32 R106, RZ, RZ, R56 ;  /* 0x000000ffff6a7224 */ /* 0x000fc400078e0038 */
[----:B------:R-:W-:Y:S02]  /*31b0*/  IMAD.MOV.U32 R112, RZ, RZ, R62 ;  /* 0x000000ffff707224 */ /* 0x000fe400078e003e */
[----:B------:R-:W-:Y:S01]  /*31c0*/  @!P3 IMAD.MOV R44, RZ, RZ, -R44 ;  /* 0x000000ffff2cb224 */ /* 0x000fe200078e0a2c */
[----:B------:R-:W-:Y:S01]  /*31d0*/  ISETP.GE.AND P3, PT, R108, RZ, PT ;  /* 0x000000ff6c00720c */ /* 0x000fe20003f66270 */
        /* <DEDUP_REMOVED lines=21> */
[--C-:B------:R-:W-:Y:S01]  /*3330*/  @!P0 IMAD.IADD R154, R154, 0x1, -R3.reuse ;  /* 0x000000019a9a8824 */ /* 0x100fe200078e0a03 */
[----:B------:R-:W-:Y:S01]  /*3340*/  ISETP.GT.U32.AND P0, PT, R3, R144, PT ;  /* 0x000000900300720c */ /* 0x000fe20003f04070 */
[----:B------:R-:W-:Y:S01]  /*3350*/  @!P3 IMAD.MOV R114, RZ, RZ, -R114 ;  /* 0x000000ffff72b224 */ /* 0x000fe200078e0a72 */
[----:B------:R-:W-:Y:S01]  /*3360*/  ISETP.GE.AND P3, PT, R91, RZ, PT ;  /* 0x000000ff5b00720c */ /* 0x000fe20003f66270 */
[----:B---3--:R-:W-:Y:S01]  /*3370*/  VIADD R251, R22, 0x3f ;  /* 0x0000003f16fb7836 */ /* 0x008fe20000000000 */
[----:B------:R-:W-:Y:S01]  /*3380*/  ISETP.GT.U32.AND P6, PT, R3, R154, PT ;  /* 0x0000009a0300720c */ /* 0x000fe20003fc4070 */
        /* <DEDUP_REMOVED lines=12> */
[--C-:B------:R-:W-:Y:S01]  /*3450*/  @!P6 IMAD.IADD R154, R154, 0x1, -R3.reuse ;  /* 0x000000019a9ae824 */ /* 0x100fe200078e0a03 */
        /* <DEDUP_REMOVED lines=9> */
[----:B------:R-:W1:Y:S01]  /*34f0*/  LDC.64 R24, c[0x0][0x3a8] ;  /* 0x0000ea00ff187b82 */ /* 0x000e620000000a00 */
[----:B------:R-:W-:Y:S01]  /*3500*/  @!P0 IMAD.IADD R156, R156, 0x1, -R3 ;  /* 0x000000019c9c8824 */ /* 0x000fe200078e0a03 */
[----:B------:R-:W-:Y:S01]  /*3510*/  ISETP.NE.AND P0, PT, R5, RZ, PT ;  /* 0x000000ff0500720c */ /* 0x000fe20003f05270 */
[----:B------:R-:W-:Y:S01]  /*3520*/  @!P3 IMAD.MOV R84, RZ, RZ, -R84 ;  /* 0x000000ffff54b224 */ /* 0x000fe200078e0a54 */
[----:B------:R-:W-:Y:S01]  /*3530*/  ISETP.GE.AND P3, PT, R69, RZ, PT ;  /* 0x000000ff4500720c */ /* 0x000fe20003f66270 */
[----:B------:R-:W-:Y:S01]  /*3540*/  @!P6 IMAD.MOV R8, RZ, RZ, -R8 ;  /* 0x000000ffff08e224 */ /* 0x000fe200078e0a08 */
[----:B------:R-:W-:Y:S01]  /*3550*/  SEL R77, R11, R10, !P0 ;  /* 0x0000000a0b4d7207 */ /* 0x000fe20004000000 */
        /* <DEDUP_REMOVED lines=8> */
[----:B------:R-:W3:Y:S01]  /*35e0*/  LDC R79, c[0x0][0x3a0] ;  /* 0x0000e800ff4f7b82 */ /* 0x000ee20000000800 */
[----:B------:R-:W-:Y:S01]  /*35f0*/  SEL R76, R11, R8, !P0 ;  /* 0x000000080b4c7207 */ /* 0x000fe20004000000 */
[----:B------:R-:W-:Y:S01]  /*3600*/  @!P3 IMAD.MOV R94, RZ, RZ, -R94 ;  /* 0x000000ffff5eb224 */ /* 0x000fe200078e0a5e */
[----:B------:R-:W-:-:S02]  /*3610*/  ISETP.GE.AND P3, PT, R59, RZ, PT ;  /* 0x000000ff3b00720c */ /* 0x000fc40003f66270 */
        /* <DEDUP_REMOVED lines=9> */
[C---:B-1----:R-:W-:Y:S01]  /*36b0*/  IMAD.SHL.U32 R176, R24.reuse, 0x4, RZ ;  /* 0x0000000418b07824 */ /* 0x042fe200078e00ff */
[----:B------:R-:W-:Y:S01]  /*36c0*/  SEL R74, R11, R14, !P0 ;  /* 0x0000000e0b4a7207 */ /* 0x000fe20004000000 */
[----:B------:R-:W-:Y:S01]  /*36d0*/  @!P3 IMAD.MOV R104, RZ, RZ, -R104 ;  /* 0x000000ffff68b224 */ /* 0x000fe200078e0a68 */
[----:B------:R-:W-:Y:S01]  /*36e0*/  ISETP.GE.AND P3, PT, R49, RZ, PT ;  /* 0x000000ff3100720c */ /* 0x000fe20003f66270 */
[C---:B------:R-:W-:Y:S01]  /*36f0*/  IMAD R236, R24.reuse, 0x30, RZ ;  /* 0x0000003018ec7824 */ /* 0x040fe200078e02ff */
        /* <DEDUP_REMOVED lines=9> */
[C---:B------:R-:W-:Y:S01]  /*3790*/  IMAD.SHL.U32 R243, R24.reuse, 0x8, RZ ;  /* 0x0000000818f37824 */ /* 0x040fe200078e00ff */
[----:B------:R-:W-:Y:S01]  /*37a0*/  SEL R72, R11, R18, !P0 ;  /* 0x000000120b487207 */ /* 0x000fe20004000000 */
[----:B------:R-:W-:Y:S01]  /*37b0*/  @!P3 IMAD.MOV R138, RZ, RZ, -R138 ;  /* 0x000000ffff8ab224 */ /* 0x000fe200078e0a8a */
[----:B------:R-:W-:Y:S01]  /*37c0*/  ISETP.GE.AND P3, PT, R39, RZ, PT ;  /* 0x000000ff2700720c */ /* 0x000fe20003f66270 */
[----:B------:R-:W-:Y:S01]  /*37d0*/  IMAD R239, R24, 0xc, RZ ;  /* 0x0000000c18ef7824 */ /* 0x000fe200078e02ff */
        /* <DEDUP_REMOVED lines=8> */
[----:B------:R-:W-:Y:S01]  /*3860*/  ISETP.NE.AND P2, PT, R4, RZ, PT ;  /* 0x000000ff0400720c */ /* 0x000fe20003f45270 */
[----:B------:R-:W-:Y:S01]  /*3870*/  VIADD R37, R22, 0xffffffff ;  /* 0xffffffff16257836 */ /* 0x000fe20000000000 */
[----:B------:R-:W-:Y:S01]  /*3880*/  SEL R70, R11, R26, !P0 ;  /* 0x0000001a0b467207 */ /* 0x000fe20004000000 */
[----:B------:R-:W-:Y:S01]  /*3890*/  @!P3 IMAD.MOV R148, RZ, RZ, -R148 ;  /* 0x000000ffff94b224 */ /* 0x000fe200078e0a94 */
[----:B------:R-:W-:Y:S01]  /*38a0*/  ISETP.GE.AND P3, PT, R29, RZ, PT ;  /* 0x000000ff1d00720c */ /* 0x000fe20003f66270 */
[----:B------:R-:W1:Y:S01]  /*38b0*/  LDC R41, c[0x0][0x3a0] ;  /* 0x0000e800ff297b82 */ /* 0x000e620000000800 */
[----:B------:R-:W-:Y:S01]  /*38c0*/  SEL R69, R11, R28, !P0 ;  /* 0x0000001c0b457207 */ /* 0x000fe20004000000 */
[----:B------:R-:W-:Y:S01]  /*38d0*/  @!P5 IMAD.MOV R146, RZ, RZ, -R146 ;  /* 0x000000ffff92d224 */ /* 0x000fe200078e0a92 */
[----:B------:R-:W-:Y:S01]  /*38e0*/  ISETP.GE.AND P5, PT, R31, RZ, PT ;  /* 0x000000ff1f00720c */ /* 0x000fe20003fa6270 */
[----:B------:R-:W-:Y:S01]  /*38f0*/  @!P1 IMAD.MOV R150, RZ, RZ, -R150 ;  /* 0x000000ffff969224 */ /* 0x000fe200078e0a96 */
[----:B------:R-:W-:Y:S01]  /*3900*/  ISETP.GE.AND P1, PT, R27, RZ, PT ;  /* 0x000000ff1b00720c */ /* 0x000fe20003f26270 */
[----:B------:R-:W-:Y:S01]  /*3910*/  @!P4 IMAD.MOV R2, RZ, RZ, -R2 ;  /* 0x000000ffff02c224 */ /* 0x000fe200078e0a02 */
[----:B------:R-:W-:Y:S01]  /*3920*/  ISETP.GE.U32.AND P4, PT, R37, 0x7fffffc0, PT ;  /* 0x7fffffc02500780c */ /* 0x000fe20003f86070 */
[C---:B------:R-:W-:Y:S01]  /*3930*/  IMAD R225, R24.reuse, 0x50, RZ ;  /* 0x0000005018e17824 */ /* 0x040fe200078e02ff */
[----:B------:R-:W-:Y:S01]  /*3940*/  @!P2 LOP3.LUT R2, RZ, R4, RZ, 0x33, !PT ;  /* 0x00000004ff02a212 */ /* 0x000fe200078e33ff */
[----:B------:R-:W-:Y:S01]  /*3950*/  IMAD.SHL.U32 R245, R24, 0x10, RZ ;  /* 0x0000001018f57824 */ /* 0x000fe200078e00ff */
[C---:B------:R-:W-:Y:S01]  /*3960*/  SEL R68, R11.reuse, R30, !P0 ;  /* 0x0000001e0b447207 */ /* 0x040fe20004000000 */
[----:B------:R-:W-:Y:S01]  /*3970*/  @!P3 IMAD.MOV R160, RZ, RZ, -R160 ;  /* 0x000000ffffa0b224 */ /* 0x000fe200078e0aa0 */
[C---:B------:R-:W-:Y:S01]  /*3980*/  SEL R67, R11.reuse, R32, !P0 ;  /* 0x000000200b437207 */ /* 0x040fe20004000000 */
[----:B------:R-:W-:Y:S01]  /*3990*/  IMAD R5, R2, R23, RZ ;  /* 0x0000001702057224 */ /* 0x000fe200078e02ff */
[C---:B------:R-:W-:Y:S01]  /*39a0*/  SEL R66, R11.reuse, R34, !P0 ;  /* 0x000000220b427207 */ /* 0x040fe20004000000 */
[----:B------:R-:W-:Y:S01]  /*39b0*/  VIADD R2, R22, 0xfffffffb ;  /* 0xfffffffb16027836 */ /* 0x000fe20000000000 */
[----:B------:R-:W-:Y:S01]  /*39c0*/  SEL R62, R11, R42, !P0 ;  /* 0x0000002a0b3e7207 */ /* 0x000fe20004000000 */
[----:B------:R-:W-:Y:S01]  /*39d0*/  IMAD.SHL.U32 R0, R5, 0x4, RZ ;  /* 0x0000000405007824 */ /* 0x000fe200078e00ff */
[C---:B------:R-:W-:Y:S01]  /*39e0*/  SEL R61, R11.reuse, R44, !P0 ;  /* 0x0000002c0b3d7207 */ /* 0x040fe20004000000 */
[----:B------:R-:W-:Y:S01]  /*39f0*/  @!P5 IMAD.MOV R156, RZ, RZ, -R156 ;  /* 0x000000ffff9cd224 */ /* 0x000fe200078e0a9c */
[----:B------:R-:W-:Y:S01]  /*3a00*/  ISETP.GE.U32.AND P3, PT, R2, 0x7fffffbc, PT ;  /* 0x7fffffbc0200780c */ /* 0x000fe20003f66070 */
[----:B------:R-:W-:Y:S01]  /*3a10*/  @!P1 IMAD.MOV R158, RZ, RZ, -R158 ;  /* 0x000000ffff9e9224 */ /* 0x000fe200078e0a9e */
[----:B------:R-:W-:Y:S01]  /*3a20*/  IADD3 R10, P1, PT, R0, UR24, RZ ;  /* 0x00000018000a7c10 */ /* 0x000fe2000ff3e0ff */
[----:B------:R-:W-:Y:S01]  /*3a30*/  VIADD R2, R22, 0xfffffff3 ;  /* 0xfffffff316027836 */ /* 0x000fe20000000000 */
[C---:B------:R-:W-:Y:S01]  /*3a40*/  SEL R60, R11.reuse, R46, !P0 ;  /* 0x0000002e0b3c7207 */ /* 0x040fe20004000000 */
[C---:B------:R-:W-:Y:S01]  /*3a50*/  IMAD R247, R24.reuse, 0x14, RZ ;  /* 0x0000001418f77824 */ /* 0x040fe200078e02ff */
[C---:B------:R-:W-:Y:S01]  /*3a60*/  SEL R59, R11.reuse, R48, !P0 ;  /* 0x000000300b3b7207 */ /* 0x040fe20004000000 */
[C---:B------:R-:W-:Y:S01]  /*3a70*/  IMAD R233, R24.reuse, 0x24, RZ ;  /* 0x0000002418e97824 */ /* 0x040fe200078e02ff */
[C---:B------:R-:W-:Y:S01]  /*3a80*/  SEL R58, R11.reuse, R50, !P0 ;  /* 0x000000320b3a7207 */ /* 0x040fe20004000000 */
[C---:B------:R-:W-:Y:S01]  /*3a90*/  IMAD R235, R24.reuse, 0x9, RZ ;  /* 0x0000000918eb7824 */ /* 0x040fe200078e02ff */
[C---:B------:R-:W-:Y:S01]  /*3aa0*/  SEL R57, R11.reuse, R52, !P0 ;  /* 0x000000340b397207 */ /* 0x040fe20004000000 */
[C---:B------:R-:W-:Y:S01]  /*3ab0*/  IMAD R193, R24.reuse, 0x70, RZ ;  /* 0x0000007018c17824 */ /* 0x040fe200078e02ff */
[C---:B------:R-:W-:Y:S01]  /*3ac0*/  SEL R56, R11.reuse, R54, !P0 ;  /* 0x000000360b387207 */ /* 0x040fe20004000000 */
[----:B------:R-:W-:Y:S01]  /*3ad0*/  IMAD R246, R24, 0x5, RZ ;  /* 0x0000000518f67824 */ /* 0x000fe200078e02ff */
[C---:B------:R-:W-:Y:S01]  /*3ae0*/  SEL R75, R11.reuse, R6, !P0 ;  /* 0x000000060b4b7207 */ /* 0x040fe20004000000 */
        /* <DEDUP_REMOVED lines=8> */
[----:B------:R-:W4:Y:S01]  /*3b70*/  LDC R40, c[0x0][0x3a0] ;  /* 0x0000e800ff287b82 */ /* 0x000f220000000800 */
[C---:B------:R-:W-:Y:S01]  /*3b80*/  SEL R55, R11.reuse, R108, !P0 ;  /* 0x0000006c0b377207 */ /* 0x040fe20004000000 */
[C---:B------:R-:W-:Y:S01]  /*3b90*/  IMAD R244, R24.reuse, 0x18, RZ ;  /* 0x0000001818f47824 */ /* 0x040fe200078e02ff */
[C---:B------:R-:W-:Y:S01]  /*3ba0*/  SEL R54, R11.reuse, R110, !P0 ;  /* 0x0000006e0b367207 */ /* 0x040fe20004000000 */
[----:B------:R-:W-:Y:S01]  /*3bb0*/  STL [R1+0x1f8], R5 ;  /* 0x0001f80501007387 */ /* 0x000fe20000100800 */
[C---:B------:R-:W-:Y:S01]  /*3bc0*/  SEL R53, R11.reuse, R112, !P0 ;  /* 0x000000700b357207 */ /* 0x040fe20004000000 */
[C---:B------:R-:W-:Y:S01]  /*3bd0*/  IMAD R197, R24.reuse, 0xb0, RZ ;  /* 0x000000b018c57824 */ /* 0x040fe200078e02ff */
[C---:B------:R-:W-:Y:S01]  /*3be0*/  SEL R52, R11.reuse, R114, !P0 ;  /* 0x000000720b347207 */ /* 0x040fe20004000000 */
[----:B------:R-:W-:Y:S01]  /*3bf0*/  STL [R1+0x1fc], R0 ;  /* 0x0001fc0001007387 */ /* 0x000fe20000100800 */
[C---:B------:R-:W-:Y:S01]  /*3c00*/  SEL R51, R11.reuse, R116, !P0 ;  /* 0x000000740b337207 */ /* 0x040fe20004000000 */
[C---:B------:R-:W-:Y:S01]  /*3c10*/  IMAD.SHL.U32 R81, R24.reuse, 0x20, RZ ;  /* 0x0000002018517824 */ /* 0x040fe200078e00ff */
[C---:B------:R-:W-:Y:S01]  /*3c20*/  SEL R50, R11.reuse, R118, !P0 ;  /* 0x000000760b327207 */ /* 0x040fe20004000000 */
[----:B------:R-:W-:Y:S01]  /*3c30*/  STL [R1+0x58], R243 ;  /* 0x000058f301007387 */ /* 0x000fe20000100800 */
        /* <DEDUP_REMOVED lines=13> */
[----:B------:R-:W5:Y:S01]  /*3d10*/  LDC R80, c[0x0][0x3a0] ;  /* 0x0000e800ff507b82 */ /* 0x000f620000000800 */
        /* <DEDUP_REMOVED lines=11> */
[----:B------:R-:W1:Y:S01]  /*3dd0*/  LDC R84, c[0x0][0x3a0] ;  /* 0x0000e800ff547b82 */ /* 0x000e620000000800 */
        /* <DEDUP_REMOVED lines=9> */
[C---:B------:R-:W-:Y:S01]  /*3e70*/  IMAD R149, R24.reuse, 0xf0, RZ ;  /* 0x000000f018957824 */ /* 0x040fe200078e02ff */
[C---:B------:R-:W-:Y:S01]  /*3e80*/  SEL R46, R11.reuse, R130, !P0 ;  /* 0x000000820b2e7207 */ /* 0x040fe20004000000 */
[----:B------:R-:W-:Y:S01]  /*3e90*/  STL [R1+0x30], R233 ;  /* 0x000030e901007387 */ /* 0x000fe20000100800 */
[C---:B------:R-:W-:Y:S01]  /*3ea0*/  SEL R42, R11.reuse, R132, !P0 ;  /* 0x000000840b2a7207 */ /* 0x040fe20004000000 */
[C---:B------:R-:W-:Y:S01]  /*3eb0*/  IMAD R240, R24.reuse, 0x38, RZ ;  /* 0x0000003818f07824 */ /* 0x040fe200078e02ff */
        /* <DEDUP_REMOVED lines=15> */
[----:B------:R-:W-:Y:S01]  /*3fb0*/  STL [R1], R87 ;  /* 0x0000005701007387 */ /* 0x000fe20000100800 */
        /* <DEDUP_REMOVED lines=10> */
[----:B------:R-:W-:Y:S01]  /*4060*/  SEL R230, R11, R160, !P0 ;  /* 0x000000a00be67207 */ /* 0x000fe20004000000 */
[C---:B------:R-:W-:Y:S01]  /*4070*/  IMAD R96, R24.reuse, 0x19, RZ ;  /* 0x0000001918607824 */ /* 0x040fe200078e02ff */
[----:B------:R-:W-:Y:S01]  /*4080*/  LEA.HI.X.SX32 R11, R5, UR25, 0x2, P1 ;  /* 0x00000019050b7c11 */ /* 0x000fe200088f16ff */
[C---:B------:R-:W-:Y:S01]  /*4090*/  IMAD R217, R24.reuse, 0x74, RZ ;  /* 0x0000007418d97824 */ /* 0x040fe200078e02ff */
[CC--:B------:R-:W-:Y:S01]  /*40a0*/  LEA R36, P1, R24.reuse, R10.reuse, 0x4 ;  /* 0x0000000a18247211 */ /* 0x0c0fe200078220ff */
[----:B------:R-:W-:Y:S01]  /*40b0*/  IMAD R215, R24, 0x84, RZ ;  /* 0x0000008418d77824 */ /* 0x000fe200078e02ff */
[----:B------:R-:W-:Y:S01]  /*40c0*/  ISETP.GE.U32.AND P0, PT, R6, 0x7fffffb8, PT ;  /* 0x7fffffb80600780c */ /* 0x000fe20003f06070 */
[----:B------:R-:W-:Y:S01]  /*40d0*/  VIADD R6, R22, 0xffffffef ;  /* 0xffffffef16067836 */ /* 0x000fe20000000000 */
[-C--:B------:R-:W-:Y:S01]  /*40e0*/  LEA.HI.X.SX32 R37, R176, R11.reuse, 0x2, P1 ;  /* 0x0000000bb0257211 */ /* 0x080fe200008f16ff */
[----:B------:R-:W-:Y:S01]  /*40f0*/  @!PT LDS RZ, [RZ] ;  /* 0x00000000fffff984 */ /* 0x000fe20000000800 */
[----:B------:R-:W-:Y:S01]  /*4100*/  @!PT LDS RZ, [RZ] ;  /* 0x00000000fffff984 */ /* 0x000fe20000000800 */
[----:B------:R-:W-:Y:S01]  /*4110*/  @!PT LDS RZ, [RZ] ;  /* 0x00000000fffff984 */ /* 0x000fe20000000800 */
[----:B------:R-:W-:Y:S01]  /*4120*/  LDGSTS.E [R250], desc[UR42][R10.64], !P4 ;  /* 0x000000000afa7fae */ /* 0x000fe2000e1a102a */
[----:B------:R-:W-:Y:S01]  /*4130*/  ISETP.GE.AND P4, PT, R85, UR6, PT ;  /* 0x0000000655007c0c */ /* 0x000fe2000bf86270 */
[----:B------:R-:W-:Y:S01]  /*4140*/  IMAD R95, R24, 0x1d, RZ ;  /* 0x0000001d185f7824 */ /* 0x000fe200078e02ff */
[----:B------:R-:W-:Y:S01]  /*4150*/  ISETP.GE.U32.AND P1, PT, R6, 0x7fffffb0, PT ;  /* 0x7fffffb00600780c */ /* 0x000fe20003f26070 */
[----:B------:R2:W-:Y:S01]  /*4160*/  LDGSTS.E [R250+0x400], desc[UR42][R36.64], !P3 ;  /* 0x0040000024fa7fae */ /* 0x0005e2000d9a102a */
[----:B------:R-:W-:Y:S01]  /*4170*/  ISETP.GT.AND P3, PT, R251, 0x3f, PT ;  /* 0x0000003ffb00780c */ /* 0x000fe20003f64270 */
[----:B------:R-:W-:Y:S01]  /*4180*/  IMAD R94, R24, 0x21, RZ ;  /* 0x00000021185e7824 */ /* 0x000fe200078e02ff */
[----:B------:R-:W-:Y:S01]  /*4190*/  ISETP.GE.U32.AND P2, PT, R2, 0x7fffffb4, PT ;  /* 0x7fffffb40200780c */ /* 0x000fe20003f46070 */
[----:B------:R-:W-:Y:S01]  /*41a0*/  VIADD R2, R22, 0xffffffeb ;  /* 0xffffffeb16027836 */ /* 0x000fe20000000000 */
[----:B------:R-:W-:Y:S01]  /*41b0*/  SEL R6, RZ, 0x4, !P3 ;  /* 0x00000004ff067807 */ /* 0x000fe20005800000 */
[C---:B------:R-:W-:Y:S01]  /*41c0*/  IMAD R92, R24.reuse, 0x25, RZ ;  /* 0x00000025185c7824 */ /* 0x040fe200078e02ff */
[CC--:B------:R-:W-:Y:S01]  /*41d0*/  LEA R22, P5, R24.reuse, R10.reuse, 0x5 ;  /* 0x0000000a18167211 */ /* 0x0c0fe200078a28ff */
[----:B------:R-:W-:Y:S01]  /*41e0*/  IMAD R213, R24, 0x94, RZ ;  /* 0x0000009418d57824 */ /* 0x000fe200078e02ff */
[----:B------:R-:W-:Y:S01]  /*41f0*/  SEL R6, R6, RZ, !P4 ;  /* 0x000000ff06067207 */ /* 0x000fe20006000000 */
[C---:B------:R-:W-:Y:S01]  /*4200*/  IMAD R211, R24.reuse, 0xa4, RZ ;  /* 0x000000a418d37824 */ /* 0x040fe200078e02ff */
[-C--:B------:R-:W-:Y:S01]  /*4210*/  LEA.HI.X.SX32 R23, R243, R11.reuse, 0x2, P5 ;  /* 0x0000000bf3177211 */ /* 0x080fe200028f16ff */
[----:B------:R-:W-:Y:S01]  /*4220*/  IMAD R90, R24, 0x29, RZ ;  /* 0x00000029185a7824 */ /* 0x000fe200078e02ff */
[-C--:B--2---:R-:W-:Y:S01]  /*4230*/  IADD3 R36, P4, PT, R236, R10.reuse, RZ ;  /* 0x0000000aec247210 */ /* 0x084fe20007f9e0ff */
[----:B------:R-:W-:Y:S01]  /*4240*/  IMAD R89, R24, 0x2d, RZ ;  /* 0x0000002d18597824 */ /* 0x000fe200078e02ff */
[----:B------:R-:W-:Y:S01]  /*4250*/  ISETP.GE.U32.AND P6, PT, R2, 0x7fffffac, PT ;  /* 0x7fffffac0200780c */ /* 0x000fe20003fc6070 */
[----:B----4-:R-:W-:Y:S01]  /*4260*/  VIADD R2, R40, 0xffffffe7 ;  /* 0xffffffe728027836 */ /* 0x010fe20000000000 */
[-C--:B------:R-:W-:Y:S01]  /*4270*/  LEA.HI.X.SX32 R37, R239, R11.reuse, 0x2, P4 ;  /* 0x0000000bef257211 */ /* 0x080fe200020f16ff */
[----:B---3--:R-:W-:Y:S01]  /*4280*/  VIADD R40, R79, 0xffffffdf ;  /* 0xffffffdf4f287836 */ /* 0x008fe20000000000 */
[-C--:B------:R-:W-:Y:S01]  /*4290*/  LEA R38, P3, R24, R10.reuse, 0x6 ;  /* 0x0000000a18267211 */ /* 0x080fe200078630ff */
[----:B------:R-:W-:Y:S01]  /*42a0*/  LDGSTS.E [R250+0x800], desc[UR42][R22.64], !P0 ;  /* 0x0080000016fa7fae */ /* 0x000fe2000c1a102a */
[-C--:B------:R-:W-:Y:S01]  /*42b0*/  IADD3 R224, P5, PT, R225, R10.reuse, RZ ;  /* 0x0000000ae1e07210 */ /* 0x080fe20007fbe0ff */
[----:B------:R-:W2:Y:S01]  /*42c0*/  LDC R79, c[0x0][0x3a0] ;  /* 0x0000e800ff4f7b82 */ /* 0x000ea20000000800 */
[----:B------:R-:W-:Y:S01]  /*42d0*/  ISETP.NE.U32.AND P4, PT, R6, RZ, PT ;  /* 0x000000ff0600720c */ /* 0x000fe20003f85070 */
[----:B-1----:R-:W-:Y:S01]  /*42e0*/  VIADD R6, R41, 0xffffffe3 ;  /* 0xffffffe329067836 */ /* 0x002fe20000000000 */
[----:B------:R1:W-:Y:S01]  /*42f0*/  LDGSTS.E [R250+0xc00], desc[UR42][R36.64], !P2 ;  /* 0x00c0000024fa7fae */ /* 0x0003e2000d1a102a */
[----:B-----5:R-:W-:Y:S01]  /*4300*/  VIADD R41, R80, 0xffffffdb ;  /* 0xffffffdb50297836 */ /* 0x020fe20000000000 */
[-C--:B------:R-:W-:Y:S01]  /*4310*/  LEA.HI.X.SX32 R39, R245, R11.reuse, 0x2, P3 ;  /* 0x0000000bf5277211 */ /* 0x080fe200018f16ff */
[----:B------:R-:W-:Y:S01]  /*4320*/  IMAD R201, R24, 0xf4, RZ ;  /* 0x000000f418c97824 */ /* 0x000fe200078e02ff */
[----:B------:R-:W-:Y:S01]  /*4330*/  ISETP.GE.U32.AND P2, PT, R40, 0x7fffffa0, PT ;  /* 0x7fffffa02800780c */ /* 0x000fe20003f46070 */
[----:B------:R-:W3:Y:S01]  /*4340*/  LDC R80, c[0x0][0x3a0] ;  /* 0x0000e800ff507b82 */ /* 0x000ee20000000800 */
[-C--:B------:R-:W-:Y:S01]  /*4350*/  LEA.HI.X.SX32 R225, R247, R11.reuse, 0x2, P5 ;  /* 0x0000000bf7e17211 */ /* 0x080fe200028f16ff */
[----:B------:R-:W-:Y:S01]  /*4360*/  LDGSTS.E [R250+0x1000], desc[UR42][R38.64], !P1 ;  /* 0x0100000026fa7fae */ /* 0x000fe2000c9a102a */
[-C--:B------:R-:W-:Y:S01]  /*4370*/  IADD3 R40, P5, PT, R176, R10.reuse, RZ ;  /* 0x0000000ab0287210 */ /* 0x080fe20007fbe0ff */
[C---:B------:R-:W-:Y:S01]  /*4380*/  IMAD R88, R24.reuse, 0x31, RZ ;  /* 0x0000003118587824 */ /* 0x040fe200078e02ff */
[----:B------:R-:W-:Y:S01]  /*4390*/  ISETP.GE.U32.AND P3, PT, R41, 0x7fffff9c, PT ;  /* 0x7fffff9c2900780c */ /* 0x000fe20003f66070 */
[----:B------:R4:W-:Y:S01]  /*43a0*/  LDGSTS.E [R250+0x1400], desc[UR42][R224.64], !P6 ;  /* 0x01400000e0fa7fae */ /* 0x0009e2000f1a102a */
[CC--:B------:R-:W-:Y:S01]  /*43b0*/  LEA.HI.X.SX32 R41, R24.reuse, R11.reuse, 0x2, P5 ;  /* 0x0000000b18297211 */ /* 0x0c0fe200028f16ff */
[----:B------:R-:W-:Y:S01]  /*43c0*/  IMAD R86, R24, 0x35, RZ ;  /* 0x0000003518567824 */ /* 0x000fe200078e02ff */
[----:B------:R-:W-:Y:S01]  /*43d0*/  ISETP.GE.U32.AND P1, PT, R6, 0x7fffffa4, PT ;  /* 0x7fffffa40600780c */ /* 0x000fe20003f26070 */
[----:B------:R4:W-:Y:S01]  /*43e0*/  STL.64 [R1+0x310], R224 ;  /* 0x000310e001007387 */ /* 0x0009e20000100a00 */
[-C--:B-1----:R-:W-:Y:S01]  /*43f0*/  IADD3 R36, P5, PT, R233, R10.reuse, RZ ;  /* 0x0000000ae9247210 */ /* 0x082fe20007fbe0ff */
[----:B------:R-:W1:Y:S01]  /*4400*/  LDC R6, c[0x0][0x3a0] ;  /* 0x0000e800ff067b82 */ /* 0x000e620000000800 */
[----:B------:R-:W-:Y:S01]  /*4410*/  ISETP.GE.U32.AND P0, PT, R2, 0x7fffffa8, PT ;  /* 0x7fffffa80200780c */ /* 0x000fe20003f06070 */
[C---:B------:R-:W-:Y:S01]  /*4420*/  IMAD R209, R24.reuse, 0xb4, RZ ;  /* 0x000000b418d17824 */ /* 0x040fe200078e02ff */
[-C--:B------:R-:W-:Y:S01]  /*4430*/  IADD3 R22, P6, PT, R247, R10.reuse, RZ ;  /* 0x0000000af7167210 */ /* 0x080fe20007fde0ff */
[C---:B------:R-:W-:Y:S01]  /*4440*/  IMAD R207, R24.reuse, 0xc4, RZ ;  /* 0x000000c418cf7824 */ /* 0x040fe200078e02ff */
[-C--:B------:R-:W-:Y:S01]  /*4450*/  LEA.HI.X.SX32 R37, R235, R11.reuse, 0x2, P5 ;  /* 0x0000000beb257211 */ /* 0x080fe200028f16ff */
[----:B------:R-:W-:Y:S01]  /*4460*/  IMAD R205, R24, 0xd4, RZ ;  /* 0x000000d418cd7824 */ /* 0x000fe200078e02ff */
[-C--:B------:R-:W-:Y:S01]  /*4470*/  IADD3 R192, P5, PT, R193, R10.reuse, RZ ;  /* 0x0000000ac1c07210 */ /* 0x080fe20007fbe0ff */
[----:B------:R-:W5:Y:S01]  /*4480*/  LDC R2, c[0x0][0x3a0] ;  /* 0x0000e800ff027b82 */ /* 0x000f620000000800 */
[-C--:B------:R-:W-:Y:S01]  /*4490*/  LEA.HI.X.SX32 R23, R246, R11.reuse, 0x2, P6 ;  /* 0x0000000bf6177211 */ /* 0x080fe200030f16ff */
[C---:B----4-:R-:W-:Y:S01]  /*44a0*/  IMAD R224, R24.reuse, 0x6, RZ ;  /* 0x0000000618e07824 */ /* 0x050fe200078e02ff */
[-C--:B------:R-:W-:Y:S01]  /*44b0*/  IADD3 R186, P6, PT, R187, R10.reuse, RZ ;  /* 0x0000000abbba7210 */ /* 0x080fe20007fde0ff */
[C---:B------:R-:W-:Y:S01]  /*44c0*/  IMAD R203, R24.reuse, 0xe4, RZ ;  /* 0x000000e418cb7824 */ /* 0x040fe200078e02ff */
[-C--:B------:R-:W-:Y:S01]  /*44d0*/  LEA.HI.X.SX32 R193, R93, R11.reuse, 0x2, P5 ;  /* 0x0000000b5dc17211 */ /* 0x080fe200028f16ff */
[----:B------:R-:W-:Y:S01]  /*44e0*/  IMAD R242, R24, 0xe, RZ ;  /* 0x0000000e18f27824 */ /* 0x000fe200078e02ff */
[-C--:B------:R-:W-:Y:S01]  /*44f0*/  IADD3 R226, P5, PT, R227, R10.reuse, RZ ;  /* 0x0000000ae3e27210 */ /* 0x080fe20007fbe0ff */
[----:B------:R-:W4:Y:S01]  /*4500*/  LDC R39, c[0x0][0x3a0] ;  /* 0x0000e800ff277b82 */ /* 0x000f220000000800 */
[-C--:B------:R-:W-:Y:S01]  /*4510*/  LEA.HI.X.SX32 R187, R244, R11.reuse, 0x2, P6 ;  /* 0x0000000bf4bb7211 */ /* 0x080fe200030f16ff */
[C---:B------:R-:W-:Y:S01]  /*4520*/  IMAD R173, R24.reuse, 0x68, RZ ;  /* 0x0000006818ad7824 */ /* 0x040fe200078e02ff */
[CC--:B------:R-:W-:Y:S01]  /*4530*/  LEA R194, P6, R24.reuse, R10.reuse, 0x7 ;  /* 0x0000000a18c27211 */ /* 0x0c0fe200078c38ff */
[----:B------:R-:W-:Y:S01]  /*4540*/  IMAD R167, R24, 0x88, RZ ;  /* 0x0000008818a77824 */ /* 0x000fe200078e02ff */
[-C--:B------:R-:W-:Y:S01]  /*4550*/  LEA.HI.X.SX32 R227, R233, R11.reuse, 0x2, P5 ;  /* 0x0000000be9e37211 */ /* 0x080fe200028f16ff */
[----:B------:R-:W-:Y:S01]  /*4560*/  LDGSTS.E [R250+0x1800], desc[UR42][R186.64], !P0 ;  /* 0x01800000bafa7fae */ /* 0x000fe2000c1a102a */
[-C--:B------:R-:W-:Y:S01]  /*4570*/  IADD3 R196, P5, PT, R197, R10.reuse, RZ ;  /* 0x0000000ac5c47210 */ /* 0x080fe20007fbe0ff */
[----:B------:R-:W2:Y:S01]  /*4580*/  LDC R38, c[0x0][0x3a0] ;  /* 0x0000e800ff267b82 */ /* 0x000ea20000000800 */
[-C--:B------:R-:W-:Y:S01]  /*4590*/  LEA.HI.X.SX32 R195, R81, R11.reuse, 0x2, P6 ;  /* 0x0000000b51c37211 */ /* 0x080fe200030f16ff */
[----:B-1----:R-:W-:Y:S01]  /*45a0*/  VIADD R6, R6, 0xffffffd3 ;  /* 0xffffffd306067836 */ /* 0x002fe20000000000 */
[-C--:B------:R-:W-:Y:S01]  /*45b0*/  IADD3 R222, P6, PT, R223, R10.reuse, RZ ;  /* 0x0000000adfde7210 */ /* 0x080fe20007fde0ff */
[----:B------:R1:W-:Y:S01]  /*45c0*/  LDGSTS.E [R250+0x1c00], desc[UR42][R192.64], !P1 ;  /* 0x01c00000c0fa7fae */ /* 0x0003e2000c9a102a */
[-C--:B------:R-:W-:Y:S01]  /*45d0*/  LEA.HI.X.SX32 R197, R91, R11.reuse, 0x2, P5 ;  /* 0x0000000b5bc57211 */ /* 0x080fe200028f16ff */
[----:B------:R-:W-:Y:S01]  /*45e0*/  IMAD R189, R24, 0x98, RZ ;  /* 0x0000009818bd7824 */ /* 0x000fe200078e02ff */
[-C--:B------:R-:W-:Y:S01]  /*45f0*/  IADD3 R138, P5, PT, R139, R10.reuse, RZ ;  /* 0x0000000a8b8a7210 */ /* 0x080fe20007fbe0ff */
[----:B-----5:R-:W-:Y:S01]  /*4600*/  VIADD R2, R2, 0xffffffd7 ;  /* 0xffffffd702027836 */ /* 0x020fe20000000000 */
[-C--:B------:R-:W-:Y:S01]  /*4610*/  LEA.HI.X.SX32 R223, R234, R11.reuse, 0x2, P6 ;  /* 0x0000000beadf7211 */ /* 0x080fe200030f16ff */
[----:B------:R-:W5:Y:S01]  /*4620*/  LDC R81, c[0x0][0x3a0] ;  /* 0x0000e800ff517b82 */ /* 0x000f620000000800 */
[-C--:B------:R-:W-:Y:S01]  /*4630*/  IADD3 R228, P6, PT, R229, R10.reuse, RZ ;  /* 0x0000000ae5e47210 */ /* 0x080fe20007fde0ff */
[----:B------:R-:W-:Y:S01]  /*4640*/  LDGSTS.E [R250+0x2000], desc[UR42][R194.64], !P2 ;  /* 0x02000000c2fa7fae */ /* 0x000fe2000d1a102a */
[-C--:B------:R-:W-:Y:S01]  /*4650*/  LEA.HI.X.SX32 R139, R238, R11.reuse, 0x2, P5 ;  /* 0x0000000bee8b7211 */ /* 0x080fe200028f16ff */
[----:B------:R-:W-:Y:S01]  /*4660*/  IMAD R190, R24, 0xa8, RZ ;  /* 0x000000a818be7824 */ /* 0x000fe200078e02ff */
[-C--:B------:R-:W-:Y:S01]  /*4670*/  IADD3 R148, P5, PT, R149, R10.reuse, RZ ;  /* 0x0000000a95947210 */ /* 0x080fe20007fbe0ff */
[----:B------:R-:W-:Y:S01]  /*4680*/  LDGSTS.E [R250+0x2400], desc[UR42][R226.64], !P3 ;  /* 0x02400000e2fa7fae */ /* 0x000fe2000d9a102a */
[-C--:B------:R-:W-:Y:S01]  /*4690*/  LEA.HI.X.SX32 R229, R236, R11.reuse, 0x2, P6 ;  /* 0x0000000bece57211 */ /* 0x080fe200030f16ff */
[C---:B------:R-:W-:Y:S01]  /*46a0*/  IMAD R168, R24.reuse, 0xb8, RZ ;  /* 0x000000b818a87824 */ /* 0x040fe200078e02ff */
[----:B------:R-:W-:Y:S01]  /*46b0*/  IADD3 R198, P6, PT, R199, R10, RZ ;  /* 0x0000000ac7c67210 */ /* 0x000fe20007fde0ff */
[----:B------:R-:W-:Y:S01]  /*46c0*/  STL.64 [R1+0x318], R186 ;  /* 0x000318ba01007387 */ /* 0x000fe20000100a00 */
[-C--:B------:R-:W-:Y:S01]  /*46d0*/  LEA.HI.X.SX32 R149, R87, R11.reuse, 0x2, P5 ;  /* 0x0000000b57957211 */ /* 0x080fe200028f16ff */
[----:B------:R-:W-:Y:S01]  /*46e0*/  IMAD R182, R24, 0xc8, RZ ;  /* 0x000000c818b67824 */ /* 0x000fe200078e02ff */
[----:B------:R-:W-:Y:S01]  /*46f0*/  ISETP.GE.U32.AND P5, PT, R6, 0x7fffff94, PT ;  /* 0x7fffff940600780c */ /* 0x000fe20003fa6070 */
[----:B----4-:R-:W-:Y:S01]  /*4700*/  VIADD R6, R39, 0xffffffcb ;  /* 0xffffffcb27067836 */ /* 0x010fe20000000000 */
[----:B------:R-:W-:Y:S01]  /*4710*/  LEA.HI.X.SX32 R199, R240, R11, 0x2, P6 ;  /* 0x0000000bf0c77211 */ /* 0x000fe200030f16ff */
[----:B------:R1:W-:Y:S01]  /*4720*/  STL.64 [R1+0x320], R192 ;  /* 0x000320c001007387 */ /* 0x0003e20000100a00 */
[----:B------:R-:W-:Y:S01]  /*4730*/  ISETP.GE.U32.AND P6, PT, R2, 0x7fffff98, PT ;  /* 0x7fffff980200780c */ /* 0x000fe20003fc6070 */
[----:B--2---:R-:W-:Y:S01]  /*4740*/  VIADD R2, R38, 0xffffffcf ;  /* 0xffffffcf26027836 */ /* 0x004fe20000000000 */
[----:B------:R-:W-:Y:S01]  /*4750*/  ISETP.GE.U32.AND P1, PT, R6, 0x7fffff8c, PT ;  /* 0x7fffff8c0600780c */ /* 0x000fe20003f26070 */
[----:B------:R-:W2:Y:S01]  /*4760*/  LDC R38, c[0x0][0x3a0] ;  /* 0x0000e800ff267b82 */ /* 0x000ea20000000800 */
[----:B---3--:R-:W-:Y:S01]  /*4770*/  VIADD R6, R80, 0xffffffc3 ;  /* 0xffffffc350067836 */ /* 0x008fe20000000000 */
[----:B------:R-:W-:Y:S01]  /*4780*/  LOP3.LUT R4, R252, 0x20, RZ, 0x3c, !PT ;  /* 0x00000020fc047812 */ /* 0x000fe200078e3cff */
[----:B------:R-:W-:Y:S01]  /*4790*/  STL [R1+0x4c], R241 ;  /* 0x00004cf101007387 */ /* 0x000fe20000100800 */
[----:B------:R-:W-:Y:S01]  /*47a0*/  ISETP.GE.U32.AND P0, PT, R2, 0x7fffff90, PT ;  /* 0x7fffff900200780c */ /* 0x000fe20003f06070 */
[----:B------:R-:W-:Y:S01]  /*47b0*/  VIADD R2, R79, 0xffffffc7 ;  /* 0xffffffc74f027836 */ /* 0x000fe20000000000 */
[----:B------:R-:W-:Y:S01]  /*47c0*/  ISETP.GE.U32.AND P3, PT, R6, 0x7fffff84, PT ;  /* 0x7fffff840600780c */ /* 0x000fe20003f66070 */
[----:B------:R-:W-:Y:S01]  /*47d0*/  VIADD R6, R84, 0xffffffee ;  /* 0xffffffee54067836 */ /* 0x000fe20000000000 */
[----:B------:R-:W3:Y:S01]  /*47e0*/  LDC R79, c[0x0][0x3a0] ;  /* 0x0000e800ff4f7b82 */ /* 0x000ee20000000800 */
[----:B------:R-:W-:Y:S01]  /*47f0*/  VIADD R248, R4, UR5 ;  /* 0x0000000504f87c36 */ /* 0x000fe20008000000 */
[----:B------:R-:W-:Y:S01]  /*4800*/  ISETP.GE.U32.AND P2, PT, R2, 0x7fffff88, PT ;  /* 0x7fffff880200780c */ /* 0x000fe20003f46070 */
[----:B------:R-:W-:Y:S01]  /*4810*/  VIADD R2, R83, 0xfffffff2 ;  /* 0xfffffff253027836 */ /* 0x000fe20000000000 */
[----:B------:R-:W-:Y:S01]  /*4820*/  LDGSTS.E [R250+0x2800], desc[UR42][R222.64], !P6 ;  /* 0x02800000defa7fae */ /* 0x000fe2000f1a102a */
[----:B------:R-:W-:Y:S01]  /*4830*/  ISETP.GE.U32.AND P6, PT, R6, 0x7fffffaf, PT ;  /* 0x7fffffaf0600780c */ /* 0x000fe20003fc6070 */
[----:B------:R-:W-:Y:S01]  /*4840*/  VIADD R6, R82, 0xfffffff6 ;  /* 0xfffffff652067836 */ /* 0x000fe20000000000 */
[----:B------:R-:W4:Y:S01]  /*4850*/  LDCU UR6, c[0x0][0x3b0] ;  /* 0x00007600ff0677ac */ /* 0x000f220008000800 */
[----:B------:R-:W-:Y:S01]  /*4860*/  LDGSTS.E [R250+0x2c00], desc[UR42][R196.64], !P5 ;  /* 0x02c00000c4fa7fae */ /* 0x000fe2000e9a102a */
[----:B------:R-:W-:Y:S01]  /*4870*/  ISETP.GE.U32.AND P5, PT, R2, 0x7fffffb3, PT ;  /* 0x7fffffb30200780c */ /* 0x000fe20003fa6070 */
[----:B-----5:R-:W-:Y:S01]  /*4880*/  VIADD R2, R81, 0xfffffffe ;  /* 0xfffffffe51027836 */ /* 0x020fe20000000000 */
[----:B------:R-:W5:Y:S01]  /*4890*/  LDC R80, c[0x0][0x3a0] ;  /* 0x0000e800ff507b82 */ /* 0x000f620000000800 */
[----:B------:R-:W-:Y:S01]  /*48a0*/  LDGSTS.E [R250+0x3000], desc[UR42][R228.64], !P0 ;  /* 0x03000000e4fa7fae */ /* 0x000fe2000c1a102a */
[----:B------:R-:W-:Y:S01]  /*48b0*/  ISETP.GE.U32.AND P0, PT, R6, 0x7fffffb7, PT ;  /* 0x7fffffb70600780c */ /* 0x000fe20003f06070 */
[----:B------:R-:W-:-:S02]  /*48c0*/  IMAD R81, R24, 0x44, RZ ;  /* 0x0000004418517824 */ /* 0x000fc400078e02ff */
[----:B------:R-:W-:Y:S01]  /*48d0*/  LDGSTS.E [R250+0x3400], desc[UR42][R138.64], !P1 ;  /* 0x034000008afa7fae */ /* 0x000fe2000c9a102a */
[----:B------:R-:W-:Y:S01]  /*48e0*/  ISETP.GE.U32.AND P1, PT, R2, 0x7fffffbf, PT ;  /* 0x7fffffbf0200780c */ /* 0x000fe20003f26070 */
[----:B--2---:R-:W-:Y:S01]  /*48f0*/  VIADD R2, R38, 0xfffffffa ;  /* 0xfffffffa26027836 */ /* 0x004fe20000000000 */
[----:B------:R-:W2:Y:S01]  /*4900*/  LDC R6, c[0x0][0x3a0] ;  /* 0x0000e800ff067b82 */ /* 0x000ea20000000800 */
[----:B------:R-:W-:Y:S01]  /*4910*/  LDGSTS.E [R250+0x3800], desc[UR42][R198.64], !P2 ;  /* 0x03800000c6fa7fae */ /* 0x000fe2000d1a102a */
[----:B-1----:R-:W-:Y:S02]  /*4920*/  IMAD R193, R24, 0x11, RZ ;  /* 0x0000001118c17824 */ /* 0x002fe400078e02ff */
[----:B------:R-:W-:Y:S01]  /*4930*/  ISETP.GE.U32.AND P2, PT, R2, 0x7fffffbb, PT ;  /* 0x7fffffbb0200780c */ /* 0x000fe20003f46070 */
[----:B------:R-:W-:Y:S01]  /*4940*/  LDGSTS.E [R250+0x3c00], desc[UR42][R148.64], !P3 ;  /* 0x03c0000094fa7fae */ /* 0x000fe2000d9a102a */
[----:B------:R-:W-:Y:S01]  /*4950*/  IADD3 R38, P3, PT, R238, R10, RZ ;  /* 0x0000000aee267210 */ /* 0x000fe20007f7e0ff */
[C---:B------:R-:W-:Y:S01]  /*4960*/  IMAD.SHL.U32 R4, R24.reuse, 0x2, RZ ;  /* 0x0000000218047824 */ /* 0x040fe200078e00ff */
[----:B------:R-:W1:Y:S01]  /*4970*/  LDC R82, c[0x0][0x3a0] ;  /* 0x0000e800ff527b82 */ /* 0x000e620000000800 */
[C---:B------:R-:W-:Y:S01]  /*4980*/  IMAD R83, R24.reuse, 0x15, RZ ;  /* 0x0000001518537824 */ /* 0x040fe200078e02ff */
[----:B------:R-:W-:Y:S01]  /*4990*/  LEA.HI.X.SX32 R39, R241, R11, 0x2, P3 ;  /* 0x0000000bf1277211 */ /* 0x000fe200018f16ff */
[----:B------:R3:W-:Y:S01]  /*49a0*/  LDGSTS.E [R248+0x100], desc[UR42][R40.64], !P1 ;  /* 0x0010000028f87fae */ /* 0x0007e2000c9a102a */
[----:B------:R-:W-:-:S02]  /*49b0*/  IMAD R84, R24, 0x39, RZ ;  /* 0x0000003918547824 */ /* 0x000fc400078e02ff */
[C---:B------:R-:W-:Y:S01]  /*49c0*/  IMAD R192, R24.reuse, 0x12, RZ ;  /* 0x0000001218c07824 */ /* 0x040fe200078e02ff */
[----:B------:R-:W-:Y:S01]  /*49d0*/  STL [R1+0x40], R193 ;  /* 0x000040c101007387 */ /* 0x000fe20000100800 */
[C---:B------:R-:W-:Y:S02]  /*49e0*/  IMAD R165, R24.reuse, 0x58, RZ ;  /* 0x0000005818a57824 */ /* 0x040fe400078e02ff */
[C---:B------:R-:W-:Y:S01]  /*49f0*/  IMAD R185, R24.reuse, 0x78, RZ ;  /* 0x0000007818b97824 */ /* 0x040fe200078e02ff */
[----:B------:R1:W-:Y:S01]  /*4a00*/  LDGSTS.E [R248+0x500], desc[UR42][R22.64], !P2 ;  /* 0x0050000016f87fae */ /* 0x0003e2000d1a102a */
[C---:B------:R-:W-:Y:S02]  /*4a10*/  IMAD R170, R24.reuse, 0xd8, RZ ;  /* 0x000000d818aa7824 */ /* 0x040fe400078e02ff */
[----:B------:R-:W-:Y:S01]  /*4a20*/  IMAD R180, R24, 0xe8, RZ ;  /* 0x000000e818b47824 */ /* 0x000fe200078e02ff */
[-C--:B---3--:R-:W-:Y:S01]  /*4a30*/  IADD3 R40, P1, PT, R81, R10.reuse, RZ ;  /* 0x0000000a51287210 */ /* 0x088fe20007f3e0ff */
[----:B------:R-:W-:Y:S01]  /*4a40*/  LDGSTS.E [R248+0x900], desc[UR42][R36.64], !P0 ;  /* 0x0090000024f87fae */ /* 0x000fe2000c1a102a */
[----:B--2---:R-:W-:Y:S01]  /*4a50*/  VIADD R2, R6, 0xffffffea ;  /* 0xffffffea06027836 */ /* 0x004fe20000000000 */
[----:B------:R-:W2:Y:S01]  /*4a60*/  LDC R81, c[0x0][0x3a0] ;  /* 0x0000e800ff517b82 */ /* 0x000ea20000000800 */
[-C--:B------:R-:W-:Y:S01]  /*4a70*/  LEA.HI.X.SX32 R41, R193, R11.reuse, 0x2, P1 ;  /* 0x0000000bc1297211 */ /* 0x080fe200008f16ff */
[----:B------:R-:W-:Y:S01]  /*4a80*/  LDGSTS.E [R248+0xd00], desc[UR42][R38.64], !P5 ;  /* 0x00d0000026f87fae */ /* 0x000fe2000e9a102a */
[----:B------:R-:W-:Y:S01]  /*4a90*/  VIADD R6, R79, 0xffffffe6 ;  /* 0xffffffe64f067836 */ /* 0x000fe20000000000 */
[----:B------:R-:W-:Y:S01]  /*4aa0*/  ISETP.GE.U32.AND P1, PT, R2, 0x7fffffab, PT ;  /* 0x7fffffab0200780c */ /* 0x000fe20003f26070 */
[----:B-----5:R-:W-:Y:S01]  /*4ab0*/  VIADD R79, R80, 0xffffffe2 ;  /* 0xffffffe2504f7836 */ /* 0x020fe20000000000 */
[----:B------:R3:W-:Y:S01]  /*4ac0*/  LDGSTS.E [R248+0x1100], desc[UR42][R40.64], !P6 ;  /* 0x0110000028f87fae */ /* 0x0007e2000f1a102a */
[-C--:B-1----:R-:W-:Y:S01]  /*4ad0*/  IADD3 R22, P5, PT, R244, R10.reuse, RZ ;  /* 0x0000000af4167210 */ /* 0x082fe20007fbe0ff */
[----:B------:R-:W1:Y:S01]  /*4ae0*/  LDC R80, c[0x0][0x3a0] ;  /* 0x0000e800ff507b82 */ /* 0x000e620000000800 */
[----:B------:R-:W-:Y:S01]  /*4af0*/  ISETP.GE.U32.AND P2, PT, R6, 0x7fffffa7, PT ;  /* 0x7fffffa70600780c */ /* 0x000fe20003f46070 */
[----:B------:R-:W-:Y:S01]  /*4b00*/  STL [R1+0x68], R4 ;  /* 0x0000680401007387 */ /* 0x000fe20000100800 */
[----:B------:R-:W-:Y:S01]  /*4b10*/  ISETP.GE.U32.AND P3, PT, R79, 0x7fffffa3, PT ;  /* 0x7fffffa34f00780c */ /* 0x000fe20003f66070 */
[----:B------:R-:W-:Y:S01]  /*4b20*/  IMAD R178, R24, 0xf8, RZ ;  /* 0x000000f818b27824 */ /* 0x000fe200078e02ff */
[-C--:B------:R-:W-:Y:S01]  /*4b30*/  LEA.HI.X.SX32 R23, R224, R11.reuse, 0x2, P5 ;  /* 0x0000000be0177211 */ /* 0x080fe200028f16ff */
[----:B------:R-:W-:Y:S01]  /*4b40*/  STL [R1+0x5c], R224 ;  /* 0x00005ce001007387 */ /* 0x000fe20000100800 */
[-C--:B------:R-:W-:Y:S01]  /*4b50*/  IADD3 R220, P5, PT, R221, R10.reuse, RZ ;  /* 0x0000000adddc7210 */ /* 0x080fe20007fbe0ff */
[----:B------:R-:W5:Y:S01]  /*4b60*/  LDC R79, c[0x0][0x3a0] ;  /* 0x0000e800ff4f7b82 */ /* 0x000f620000000800 */
[-C--:B------:R-:W-:Y:S01]  /*4b70*/  IADD3 R200, P6, PT, R201, R10.reuse, RZ ;  /* 0x0000000ac9c87210 */ /* 0x080fe20007fde0ff */
[----:B------:R4:W-:Y:S01]  /*4b80*/  STL [R1+0xf0], R83 ;  /* 0x0000f05301007387 */ /* 0x0009e20000100800 */
[CC--:B---3--:R-:W-:Y:S01]  /*4b90*/  LEA R40, P0, R24.reuse, R10.reuse, 0x3 ;  /* 0x0000000a18287211 */ /* 0x0c8fe200078018ff */
[----:B------:R-:W-:Y:S01]  /*4ba0*/  IMAD R156, R24, 0x6c, RZ ;  /* 0x0000006c189c7824 */ /* 0x000fe200078e02ff */
[-C--:B------:R-:W-:Y:S01]  /*4bb0*/  LEA.HI.X.SX32 R221, R83, R11.reuse, 0x2, P5 ;  /* 0x0000000b53dd7211 */ /* 0x080fe200028f16ff */
[----:B------:R-:W-:Y:S01]  /*4bc0*/  STL [R1+0x50], R237 ;  /* 0x000050ed01007387 */ /* 0x000fe20000100800 */
[-C--:B------:R-:W-:Y:S01]  /*4bd0*/  LEA.HI.X.SX32 R41, R4, R11.reuse, 0x2, P0 ;  /* 0x0000000b04297211 */ /* 0x080fe200000f16ff */
[----:B------:R-:W3:Y:S01]  /*4be0*/  LDC R38, c[0x0][0x3a0] ;  /* 0x0000e800ff267b82 */ /* 0x000ee20000000800 */
[-C--:B------:R-:W-:Y:S01]  /*4bf0*/  IADD3 R36, P0, PT, R234, R10.reuse, RZ ;  /* 0x0000000aea247210 */ /* 0x080fe20007f1e0ff */
[----:B------:R-:W-:Y:S01]  /*4c00*/  STL [R1+0xe4], R96 ;  /* 0x0000e46001007387 */ /* 0x000fe20000100800 */
[-C--:B------:R-:W-:Y:S01]  /*4c10*/  IADD3 R216, P5, PT, R217, R10.reuse, RZ ;  /* 0x0000000ad9d87210 */ /* 0x080fe20007fbe0ff */
[----:B----4-:R-:W-:Y:S01]  /*4c20*/  IMAD R83, R24, 0x3d, RZ ;  /* 0x0000003d18537824 */ /* 0x010fe200078e02ff */
[-C--:B------:R-:W-:Y:S01]  /*4c30*/  LEA.HI.X.SX32 R37, R237, R11.reuse, 0x2, P0 ;  /* 0x0000000bed257211 */ /* 0x080fe200000f16ff */
[----:B------:R-:W-:Y:S01]  /*4c40*/  STL [R1+0xd8], R95 ;  /* 0x0000d85f01007387 */ /* 0x000fe20000100800 */
[-C--:B------:R-:W-:Y:S01]  /*4c50*/  IADD3 R218, P0, PT, R219, R10.reuse, RZ ;  /* 0x0000000adbda7210 */ /* 0x080fe20007f1e0ff */
[----:B------:R-:W4:Y:S01]  /*4c60*/  LDC R39, c[0x0][0x3a0] ;  /* 0x0000e800ff277b82 */ /* 0x000f220000000800 */
[-C--:B------:R-:W-:Y:S01]  /*4c70*/  LEA.HI.X.SX32 R217, R95, R11.reuse, 0x2, P5 ;  /* 0x0000000b5fd97211 */ /* 0x080fe200028f16ff */
[----:B------:R-:W-:Y:S01]  /*4c80*/  STL [R1+0xc8], R94 ;  /* 0x0000c85e01007387 */ /* 0x000fe20000100800 */
[-C--:B------:R-:W-:Y:S01]  /*4c90*/  LEA.HI.X.SX32 R219, R96, R11.reuse, 0x2, P0 ;  /* 0x0000000b60db7211 */ /* 0x080fe200000f16ff */
[----:B-1----:R-:W-:Y:S01]  /*4ca0*/  VIADD R80, R80, 0xffffffda ;  /* 0xffffffda50507836 */ /* 0x002fe20000000000 */
[-C--:B------:R-:W-:Y:S01]  /*4cb0*/  IADD3 R214, P0, PT, R215, R10.reuse, RZ ;  /* 0x0000000ad7d67210 */ /* 0x080fe20007f1e0ff */
[----:B------:R-:W-:Y:S01]  /*4cc0*/  STL [R1+0xbc], R92 ;  /* 0x0000bc5c01007387 */ /* 0x000fe20000100800 */
[-C--:B------:R-:W-:Y:S01]  /*4cd0*/  IADD3 R212, P5, PT, R213, R10.reuse, RZ ;  /* 0x0000000ad5d47210 */ /* 0x080fe20007fbe0ff */
[----:B------:R-:W1:Y:S01]  /*4ce0*/  LDC R6, c[0x0][0x3a0] ;  /* 0x0000e800ff067b82 */ /* 0x000e620000000800 */
[-C--:B------:R-:W-:Y:S01]  /*4cf0*/  LEA.HI.X.SX32 R215, R94, R11.reuse, 0x2, P0 ;  /* 0x0000000b5ed77211 */ /* 0x080fe200000f16ff */
[----:B------:R1:W-:Y:S01]  /*4d00*/  STL [R1+0xb0], R90 ;  /* 0x0000b05a01007387 */ /* 0x0003e20000100800 */
[-C--:B------:R-:W-:Y:S01]  /*4d10*/  IADD3 R210, P0, PT, R211, R10.reuse, RZ ;  /* 0x0000000ad3d27210 */ /* 0x080fe20007f1e0ff */
[----:B-----5:R-:W-:Y:S01]  /*4d20*/  VIADD R79, R79, 0xffffffde ;  /* 0xffffffde4f4f7836 */ /* 0x020fe20000000000 */
[-C--:B------:R-:W-:Y:S01]  /*4d30*/  LEA.HI.X.SX32 R213, R92, R11.reuse, 0x2, P5 ;  /* 0x0000000b5cd57211 */ /* 0x080fe200028f16ff */
[----:B------:R-:W-:Y:S01]  /*4d40*/  STL [R1+0xa4], R89 ;  /* 0x0000a45901007387 */ /* 0x000fe20000100800 */
[-C--:B------:R-:W-:Y:S01]  /*4d50*/  LEA.HI.X.SX32 R211, R90, R11.reuse, 0x2, P0 ;  /* 0x0000000b5ad37211 */ /* 0x080fe200000f16ff */
[----:B------:R-:W5:Y:S01]  /*4d60*/  LDC R2, c[0x0][0x3a0] ;  /* 0x0000e800ff027b82 */ /* 0x000f620000000800 */
[-C--:B------:R-:W-:Y:S01]  /*4d70*/  IADD3 R208, P5, PT, R209, R10.reuse, RZ ;  /* 0x0000000ad1d07210 */ /* 0x080fe20007fbe0ff */
[----:B------:R-:W-:Y:S01]  /*4d80*/  STL [R1+0x98], R88 ;  /* 0x0000985801007387 */ /* 0x000fe20000100800 */
[-C--:B------:R-:W-:Y:S01]  /*4d90*/  IADD3 R206, P0, PT, R207, R10.reuse, RZ ;  /* 0x0000000acfce7210 */ /* 0x080fe20007f1e0ff */
[----:B--2---:R-:W-:Y:S01]  /*4da0*/  VIADD R81, R81, 0xffffffd6 ;  /* 0xffffffd651517836 */ /* 0x004fe20000000000 */
[-C--:B------:R-:W-:Y:S01]  /*4db0*/  LEA.HI.X.SX32 R201, R83, R11.reuse, 0x2, P6 ;  /* 0x0000000b53c97211 */ /* 0x080fe200030f16ff */
[----:B------:R-:W-:Y:S01]  /*4dc0*/  STL [R1+0x8c], R86 ;  /* 0x00008c5601007387 */ /* 0x000fe20000100800 */
[-C--:B------:R-:W-:Y:S01]  /*4dd0*/  LEA.HI.X.SX32 R209, R89, R11.reuse, 0x2, P5 ;  /* 0x0000000b59d17211 */ /* 0x080fe200028f16ff */
[----:B---3--:R-:W-:Y:S01]  /*4de0*/  VIADD R38, R38, 0xffffffca ;  /* 0xffffffca26267836 */ /* 0x008fe20000000000 */
[-C--:B------:R-:W-:Y:S01]  /*4df0*/  LEA.HI.X.SX32 R207, R88, R11.reuse, 0x2, P0 ;  /* 0x0000000b58cf7211 */ /* 0x080fe200000f16ff */
[----:B------:R-:W-:Y:S01]  /*4e00*/  STL [R1+0x80], R84 ;  /* 0x0000805401007387 */ /* 0x000fe20000100800 */
[-C--:B------:R-:W-:Y:S01]  /*4e10*/  IADD3 R204, P5, PT, R205, R10.reuse, RZ ;  /* 0x0000000acdcc7210 */ /* 0x080fe20007fbe0ff */
[----:B----4-:R-:W-:Y:S01]  /*4e20*/  VIADD R39, R39, 0xffffffce ;  /* 0xffffffce27277836 */ /* 0x010fe20000000000 */
[----:B------:R-:W-:Y:S01]  /*4e30*/  IADD3 R202, P0, PT, R203, R10, RZ ;  /* 0x0000000acbca7210 */ /* 0x000fe20007f1e0ff */
[----:B------:R2:W-:Y:S01]  /*4e40*/  STL [R1+0x74], R83 ;  /* 0x0000745301007387 */ /* 0x0005e20000100800 */
[----:B------:R-:W-:Y:S01]  /*4e50*/  ISETP.GE.U32.AND P6, PT, R80, 0x7fffff9b, PT ;  /* 0x7fffff9b5000780c */ /* 0x000fe20003fc6070 */
[----:B-1----:R-:W-:Y:S01]  /*4e60*/  VIADD R6, R6, 0xffffffc6 ;  /* 0xffffffc606067836 */ /* 0x002fe20000000000 */
[----:B------:R-:W1:Y:S01]  /*4e70*/  LDC R80, c[0x0][0x3a0] ;  /* 0x0000e800ff507b82 */ /* 0x000e620000000800 */
[-C--:B------:R-:W-:Y:S01]  /*4e80*/  LEA.HI.X.SX32 R205, R86, R11.reuse, 0x2, P5 ;  /* 0x0000000b56cd7211 */ /* 0x080fe200028f16ff */
[----:B------:R-:W-:Y:S01]  /*4e90*/  LDGSTS.E [R248+0x1500], desc[UR42][R220.64], !P1 ;  /* 0x01500000dcf87fae */ /* 0x000fe2000c9a102a */
[----:B------:R-:W-:Y:S01]  /*4ea0*/  LEA.HI.X.SX32 R203, R84, R11, 0x2, P0 ;  /* 0x0000000b54cb7211 */ /* 0x000fe200000f16ff */
[----:B------:R-:W-:Y:S01]  /*4eb0*/  IMAD R90, R24, 0x3, RZ ;  /* 0x00000003185a7824 */ /* 0x000fe200078e02ff */
[----:B------:R-:W-:Y:S01]  /*4ec0*/  ISETP.GE.U32.AND P5, PT, R79, 0x7fffff9f, PT ;  /* 0x7fffff9f4f00780c */ /* 0x000fe20003fa6070 */
[----:B------:R-:W-:Y:S01]  /*4ed0*/  VIADD R79, R82, 0xffffffd2 ;  /* 0xffffffd2524f7836 */ /* 0x000fe20000000000 */
[----:B------:R-:W-:Y:S01]  /*4ee0*/  ISETP.GE.U32.AND P0, PT, R81, 0x7fffff97, PT ;  /* 0x7fffff975100780c */ /* 0x000fe20003f06070 */
[----:B--2---:R-:W2:Y:S01]  /*4ef0*/  LDC R83, c[0x0][0x3a0] ;  /* 0x0000e800ff537b82 */ /* 0x004ea20000000800 */
[----:B------:R-:W-:Y:S01]  /*4f00*/  LDGSTS.E [R248+0x1900], desc[UR42][R218.64], !P2 ;  /* 0x01900000daf87fae */ /* 0x000fe2000d1a102a */
[----:B------:R-:W-:Y:S01]  /*4f10*/  ISETP.GE.U32.AND P2, PT, R39, 0x7fffff8f, PT ;  /* 0x7fffff8f2700780c */ /* 0x000fe20003f46070 */
[----:B-----5:R-:W-:Y:S01]  /*4f20*/  VIADD R2, R2, 0xffffffc2 ;  /* 0xffffffc202027836 */ /* 0x020fe20000000000 */
[----:B------:R-:W-:Y:S01]  /*4f30*/  ISETP.GE.U32.AND P1, PT, R79, 0x7fffff93, PT ;  /* 0x7fffff934f00780c */ /* 0x000fe20003f26070 */
[----:B------:R-:W-:Y:S01]  /*4f40*/  LDGSTS.E [R248+0x1d00], desc[UR42][R216.64], !P3 ;  /* 0x01d00000d8f87fae */ /* 0x000fe2000d9a102a */
[----:B------:R-:W-:Y:S01]  /*4f50*/  ISETP.GE.U32.AND P3, PT, R38, 0x7fffff8b, PT ;  /* 0x7fffff8b2600780c */ /* 0x000fe20003f66070 */
[----:B------:R-:W-:Y:S01]  /*4f60*/  IMAD R88, R24, 0xb, RZ ;  /* 0x0000000b18587824 */ /* 0x000fe200078e02ff */
[----:B------:R-:W3:Y:S01]  /*4f70*/  LDC R81, c[0x0][0x3a0] ;  /* 0x0000e800ff517b82 */ /* 0x000ee20000000800 */
[----:B------:R-:W-:Y:S01]  /*4f80*/  LOP3.LUT R84, R252, 0x40, RZ, 0x3c, !PT ;  /* 0x00000040fc547812 */ /* 0x000fe200078e3cff */
[----:B------:R-:W-:Y:S01]  /*4f90*/  LDGSTS.E [R248+0x2100], desc[UR42][R214.64], !P5 ;  /* 0x02100000d6f87fae */ /* 0x000fe2000e9a102a */
[----:B------:R-:W-:Y:S01]  /*4fa0*/  ISETP.GE.U32.AND P5, PT, R6, 0x7fffff87, PT ;  /* 0x7fffff870600780c */ /* 0x000fe20003fa6070 */
[----:B------:R-:W-:-:S02]  /*4fb0*/  IMAD R82, R24, 0x22, RZ ;  /* 0x0000002218527824 */ /* 0x000fc400078e02ff */
[----:B------:R-:W-:Y:S01]  /*4fc0*/  LDGSTS.E [R248+0x2500], desc[UR42][R212.64], !P6 ;  /* 0x02500000d4f87fae */ /* 0x000fe2000f1a102a */
[----:B------:R-:W-:Y:S01]  /*4fd0*/  ISETP.GE.U32.AND P6, PT, R2, 0x7fffff83, PT ;  /* 0x7fffff830200780c */ /* 0x000fe20003fc6070 */
[----:B------:R-:W4:Y:S01]  /*4fe0*/  LDC R79, c[0x0][0x3a0] ;  /* 0x0000e800ff4f7b82 */ /* 0x000f220000000800 */
[----:B------:R-:W-:Y:S01]  /*4ff0*/  VIADD R174, R84, UR5 ;  /* 0x0000000554ae7c36 */ /* 0x000fe20008000000 */
[----:B------:R-:W-:Y:S01]  /*5000*/  LDGSTS.E [R248+0x2900], desc[UR42][R210.64], !P0 ;  /* 0x02900000d2f87fae */ /* 0x000fe2000c1a102a */
[C---:B------:R-:W-:Y:S02]  /*5010*/  IMAD R84, R24.reuse, 0x1a, RZ ;  /* 0x0000001a18547824 */ /* 0x040fe400078e02ff */
[C---:B------:R-:W-:Y:S01]  /*5020*/  IMAD R89, R24.reuse, 0x7, RZ ;  /* 0x0000000718597824 */ /* 0x040fe200078e02ff */
[----:B------:R-:W-:Y:S01]  /*5030*/  LDGSTS.E [R248+0x2d00], desc[UR42][R208.64], !P1 ;  /* 0x02d00000d0f87fae */ /* 0x000fe2000c9a102a */
[C---:B------:R-:W-:Y:S01]  /*5040*/  IMAD R86, R24.reuse, 0x16, RZ ;  /* 0x0000001618567824 */ /* 0x040fe200078e02ff */
[----:B------:R-:W5:Y:S01]  /*5050*/  LDC R38, c[0x0][0x3a0] ;  /* 0x0000e800ff267b82 */ /* 0x000f620000000800 */
[----:B--2---:R-:W-:Y:S01]  /*5060*/  VIADD R6, R83, 0xffffffed ;  /* 0xffffffed53067836 */ /* 0x004fe20000000000 */
[----:B------:R-:W-:Y:S01]  /*5070*/  LDGSTS.E [R248+0x3100], desc[UR42][R206.64], !P2 ;  /* 0x03100000cef87fae */ /* 0x000fe2000d1a102a */
[----:B------:R-:W-:-:S02]  /*5080*/  IMAD R83, R24, 0x1e, RZ ;  /* 0x0000001e18537824 */ /* 0x000fc400078e02ff */
[----:B------:R-:W-:Y:S01]  /*5090*/  IMAD R160, R24, 0x7c, RZ ;  /* 0x0000007c18a07824 */ /* 0x000fe200078e02ff */
[----:B------:R-:W-:Y:S01]  /*50a0*/  ISETP.GE.U32.AND P0, PT, R6, 0x7fffffae, PT ;  /* 0x7fffffae0600780c */ /* 0x000fe20003f06070 */
[----:B-1----:R-:W-:Y:S01]  /*50b0*/  VIADD R6, R80, 0xfffffff5 ;  /* 0xfffffff550067836 */ /* 0x002fe20000000000 */
[----:B------:R-:W-:Y:S01]  /*50c0*/  LDGSTS.E [R248+0x3500], desc[UR42][R204.64], !P3 ;  /* 0x03500000ccf87fae */ /* 0x000fe2000d9a102a */
[----:B---3--:R-:W-:Y:S01]  /*50d0*/  VIADD R2, R81, 0xfffffff1 ;  /* 0xfffffff151027836 */ /* 0x008fe20000000000 */
[----:B------:R-:W1:Y:S01]  /*50e0*/  LDC R80, c[0x0][0x3a0] ;  /* 0x0000e800ff507b82 */ /* 0x000e620000000800 */
[----:B------:R-:W-:Y:S01]  /*50f0*/  IMAD R81, R24, 0x48, RZ ;  /* 0x0000004818517824 */ /* 0x000fe200078e02ff */
[----:B------:R-:W-:Y:S01]  /*5100*/  ISETP.GE.U32.AND P2, PT, R6, 0x7fffffb6, PT ;  /* 0x7fffffb60600780c */ /* 0x000fe20003f46070 */
[----:B------:R-:W-:Y:S01]  /*5110*/  LDGSTS.E [R248+0x3900], desc[UR42][R202.64], !P5 ;  /* 0x03900000caf87fae */ /* 0x000fe2000e9a102a */
[----:B------:R-:W-:Y:S01]  /*5120*/  ISETP.GE.U32.AND P1, PT, R2, 0x7fffffb2, PT ;  /* 0x7fffffb20200780c */ /* 0x000fe20003f26070 */
[----:B------:R-:W-:-:S02]  /*5130*/  IMAD R162, R24, 0xac, RZ ;  /* 0x000000ac18a27824 */ /* 0x000fc400078e02ff */
[----:B----4-:R-:W-:Y:S01]  /*5140*/  VIADD R2, R79, 0xfffffffd ;  /* 0xfffffffd4f027836 */ /* 0x010fe20000000000 */
[----:B------:R-:W2:Y:S01]  /*5150*/  LDC R6, c[0x0][0x3a0] ;  /* 0x0000e800ff067b82 */ /* 0x000ea20000000800 */
[----:B------:R-:W-:Y:S01]  /*5160*/  LDGSTS.E [R248+0x3d00], desc[UR42][R200.64], !P6 ;  /* 0x03d00000c8f87fae */ /* 0x000fe2000f1a102a */
[----:B------:R-:W-:Y:S02]  /*5170*/  IMAD R152, R24, 0xbc, RZ ;  /* 0x000000bc18987824 */ /* 0x000fe400078e02ff */
[----:B------:R-:W-:Y:S01]  /*5180*/  ISETP.GE.U32.AND P3, PT, R2, 0x7fffffbe, PT ;  /* 0x7fffffbe0200780c */ /* 0x000fe20003f66070 */
[----:B------:R-:W-:Y:S01]  /*5190*/  STL.64 [R1+0x300], R220 ;  /* 0x000300dc01007387 */ /* 0x000fe20000100a00 */
[----:B-----5:R-:W-:Y:S01]  /*51a0*/  VIADD R2, R38, 0xfffffff9 ;  /* 0xfffffff926027836 */ /* 0x020fe20000000000 */
[----:B------:R-:W-:Y:S01]  /*51b0*/  IADD3 R38, P6, PT, R240, R10, RZ ;  /* 0x0000000af0267210 */ /* 0x000fe20007fde0ff */
[----:B------:R-:W3:Y:S01]  /*51c0*/  LDC R79, c[0x0][0x3a0] ;  /* 0x0000e800ff4f7b82 */ /* 0x000ee20000000800 */
[----:B------:R-:W-:Y:S01]  /*51d0*/  STL.64 [R1+0x308], R218 ;  /* 0x000308da01007387 */ /* 0x000fe20000100a00 */
[----:B------:R-:W-:Y:S01]  /*51e0*/  IMAD R158, R24, 0x8c, RZ ;  /* 0x0000008c189e7824 */ /* 0x000fe200078e02ff */
[----:B------:R-:W-:Y:S01]  /*51f0*/  ISETP.GE.U32.AND P5, PT, R2, 0x7fffffba, PT ;  /* 0x7fffffba0200780c */ /* 0x000fe20003fa6070 */
[----:B------:R-:W-:Y:S01]  /*5200*/  IMAD R154, R24, 0x5c, RZ ;  /* 0x0000005c189a7824 */ /* 0x000fe200078e02ff */
[----:B------:R-:W-:Y:S01]  /*5210*/  LEA.HI.X.SX32 R39, R242, R11, 0x2, P6 ;  /* 0x0000000bf2277211 */ /* 0x000fe200030f16ff */
[----:B------:R-:W-:Y:S01]  /*5220*/  STL [R1+0x48], R242 ;  /* 0x000048f201007387 */ /* 0x000fe20000100800 */
[----:B------:R-:W-:-:S02]  /*5230*/  IMAD R150, R24, 0x9c, RZ ;  /* 0x0000009c18967824 */ /* 0x000fc400078e02ff */
[C---:B------:R-:W-:Y:S01]  /*5240*/  IMAD R140, R24.reuse, 0xcc, RZ ;  /* 0x000000cc188c7824 */ /* 0x040fe200078e02ff */
[----:B------:R4:W-:Y:S01]  /*5250*/  LDGSTS.E [R174+0x200], desc[UR42][R40.64], !P3 ;  /* 0x0020000028ae7fae */ /* 0x0009e2000d9a102a */
[C---:B------:R-:W-:Y:S02]  /*5260*/  IMAD R146, R24.reuse, 0xdc, RZ ;  /* 0x000000dc18927824 */ /* 0x040fe400078e02ff */
[C---:B------:R-:W-:Y:S01]  /*5270*/  IMAD R144, R24.reuse, 0xec, RZ ;  /* 0x000000ec18907824 */ /* 0x040fe200078e02ff */
[----:B------:R-:W-:Y:S01]  /*5280*/  STL [R1+0x3c], R192 ;  /* 0x00003cc001007387 */ /* 0x000fe20000100800 */
[----:B------:R-:W-:Y:S02]  /*5290*/  IMAD R142, R24, 0xfc, RZ ;  /* 0x000000fc188e7824 */ /* 0x000fe400078e02ff */
[----:B--2---:R-:W-:Y:S01]  /*52a0*/  VIADD R2, R6, 0xffffffe9 ;  /* 0xffffffe906027836 */ /* 0x004fe20000000000 */
[----:B------:R2:W-:Y:S01]  /*52b0*/  LDGSTS.E [R174+0x600], desc[UR42][R22.64], !P5 ;  /* 0x0060000016ae7fae */ /* 0x0005e2000e9a102a */
[----:B------:R-:W-:-:S02]  /*52c0*/  IMAD R75, R75, UR6, RZ ;  /* 0x000000064b4b7c24 */ /* 0x000fc4000f8e02ff */
[----:B------:R-:W-:Y:S01]  /*52d0*/  IMAD R70, R70, UR6, RZ ;  /* 0x0000000646467c24 */ /* 0x000fe2000f8e02ff */
[----:B------:R5:W-:Y:S01]  /*52e0*/  LDGSTS.E [R174+0xa00], desc[UR42][R36.64], !P2 ;  /* 0x00a0000024ae7fae */ /* 0x000be2000d1a102a */
[----:B------:R-:W-:Y:S01]  /*52f0*/  ISETP.GE.U32.AND P2, PT, R2, 0x7fffffaa, PT ;  /* 0x7fffffaa0200780c */ /* 0x000fe20003f46070 */
[----:B---3--:R-:W-:Y:S01]  /*5300*/  VIADD R6, R79, 0xffffffe5 ;  /* 0xffffffe54f067836 */ /* 0x008fe20000000000 */
[----:B------:R-:W3:Y:S01]  /*5310*/  LDC R2, c[0x0][0x3a0] ;  /* 0x0000e800ff027b82 */ /* 0x000ee20000000800 */
[----:B------:R5:W-:Y:S01]  /*5320*/  LDGSTS.E [R174+0xe00], desc[UR42][R38.64], !P1 ;  /* 0x00e0000026ae7fae */ /* 0x000be2000c9a102a */
[-C--:B----4-:R-:W-:Y:S01]  /*5330*/  IADD3 R40, P3, PT, R81, R10.reuse, RZ ;  /* 0x0000000a51287210 */ /* 0x090fe20007f7e0ff */
[----:B-1----:R-:W-:Y:S01]  /*5340*/  VIADD R79, R80, 0xffffffe1 ;  /* 0xffffffe1504f7836 */ /* 0x002fe20000000000 */
[----:B--2---:R-:W-:Y:S01]  /*5350*/  IADD3 R22, P1, PT, R239, R10, RZ ;  /* 0x0000000aef167210 */ /* 0x004fe20007f3e0ff */
[----:B------:R-:W-:Y:S01]  /*5360*/  STL [R1+0x64], R90 ;  /* 0x0000645a01007387 */ /* 0x000fe20000100800 */
[----:B------:R-:W-:-:S02]  /*5370*/  LEA.HI.X.SX32 R41, R192, R11, 0x2, P3 ;  /* 0x0000000bc0297211 */ /* 0x000fc400018f16ff */
[----:B------:R-:W1:Y:S01]  /*5380*/  LDC R80, c[0x0][0x3a0] ;  /* 0x0000e800ff507b82 */ /* 0x000e620000000800 */
[-C--:B------:R-:W-:Y:S01]  /*5390*/  LEA.HI.X.SX32 R23, R90, R11.reuse, 0x2, P1 ;  /* 0x0000000b5a177211 */ /* 0x080fe200008f16ff */
[----:B------:R-:W-:Y:S01]  /*53a0*/  STL [R1+0x18], R89 ;  /* 0x0000185901007387 */ /* 0x000fe20000100800 */
[-C--:B-----5:R-:W-:Y:S01]  /*53b0*/  IADD3 R36, P5, PT, R93, R10.reuse, RZ ;  /* 0x0000000a5d247210 */ /* 0x0a0fe20007fbe0ff */
[----:B------:R-:W-:Y:S01]  /*53c0*/  IMAD R81, R24, 0x3a, RZ ;  /* 0x0000003a18517824 */ /* 0x000fe200078e02ff */
[-C--:B------:R-:W-:Y:S01]  /*53d0*/  IADD3 R38, P1, PT, R91, R10.reuse, RZ ;  /* 0x0000000a5b267210 */ /* 0x080fe20007f3e0ff */
[----:B------:R2:W-:Y:S01]  /*53e0*/  LDGSTS.E [R174+0x1200], desc[UR42][R40.64], !P0 ;  /* 0x0120000028ae7fae */ /* 0x0005e2000c1a102a */
[----:B------:R-:W-:Y:S01]  /*53f0*/  ISETP.GE.U32.AND P3, PT, R79, 0x7fffffa2, PT ;  /* 0x7fffffa24f00780c */ /* 0x000fe20003f66070 */
[----:B------:R-:W-:Y:S01]  /*5400*/  IMAD R62, R62, UR6, RZ ;  /* 0x000000063e3e7c24 */ /* 0x000fe2000f8e02ff */
[-C--:B------:R-:W-:Y:S01]  /*5410*/  LEA.HI.X.SX32 R39, R88, R11.reuse, 0x2, P1 ;  /* 0x0000000b58277211 */ /* 0x080fe200008f16ff */
[----:B------:R4:W-:Y:S01]  /*5420*/  STL [R1+0x14], R88 ;  /* 0x0000145801007387 */ /* 0x0009e20000100800 */
[-C--:B------:R-:W-:Y:S01]  /*5430*/  IADD3 R172, P1, PT, R173, R10.reuse, RZ ;  /* 0x0000000aadac7210 */ /* 0x080fe20007f3e0ff */
[----:B------:R-:W5:Y:S01]  /*5440*/  LDC R79, c[0x0][0x3a0] ;  /* 0x0000e800ff4f7b82 */ /* 0x000f620000000800 */
[-C--:B------:R-:W-:Y:S01]  /*5450*/  LEA.HI.X.SX32 R37, R89, R11.reuse, 0x2, P5 ;  /* 0x0000000b59257211 */ /* 0x080fe200028f16ff */
[----:B------:R-:W-:Y:S01]  /*5460*/  STL [R1+0xec], R86 ;  /* 0x0000ec5601007387 */ /* 0x000fe20000100800 */
[-C--:B------:R-:W-:Y:S01]  /*5470*/  LEA.HI.X.SX32 R173, R84, R11.reuse, 0x2, P1 ;  /* 0x0000000b54ad7211 */ /* 0x080fe200008f16ff */
[----:B---3--:R-:W-:Y:S01]  /*5480*/  VIADD R2, R2, 0xffffffdd ;  /* 0xffffffdd02027836 */ /* 0x008fe20000000000 */
[-C--:B------:R-:W-:Y:S01]  /*5490*/  IADD3 R166, P1, PT, R167, R10.reuse, RZ ;  /* 0x0000000aa7a67210 */ /* 0x080fe20007f3e0ff */
[C---:B--2---:R-:W-:Y:S01]  /*54a0*/  IMAD R40, R24.reuse, 0x26, RZ ;  /* 0x0000002618287824 */ /* 0x044fe200078e02ff */
[----:B------:R-:W-:Y:S01]  /*54b0*/  STL [R1+0xe0], R84 ;  /* 0x0000e05401007387 */ /* 0x000fe20000100800 */
[----:B------:R-:W-:Y:S01]  /*54c0*/  IMAD R41, R24, 0x2a, RZ ;  /* 0x0000002a18297824 */ /* 0x000fe200078e02ff */
[-C--:B------:R-:W-:Y:S01]  /*54d0*/  LEA.HI.X.SX32 R167, R82, R11.reuse, 0x2, P1 ;  /* 0x0000000b52a77211 */ /* 0x080fe200008f16ff */
[----:B------:R-:W-:Y:S01]  /*54e0*/  IMAD R55, R55, UR6, RZ ;  /* 0x0000000637377c24 */ /* 0x000fe2000f8e02ff */
[-C--:B------:R-:W-:Y:S01]  /*54f0*/  IADD3 R188, P1, PT, R189, R10.reuse, RZ ;  /* 0x0000000abdbc7210 */ /* 0x080fe20007f3e0ff */
[----:B------:R-:W-:Y:S01]  /*5500*/  STL [R1+0xd4], R83 ;  /* 0x0000d45301007387 */ /* 0x000fe20000100800 */
[----:B------:R-:W-:Y:S01]  /*5510*/  ISETP.GE.U32.AND P6, PT, R2, 0x7fffff9e, PT ;  /* 0x7fffff9e0200780c */ /* 0x000fe20003fc6070 */
[----:B------:R-:W-:Y:S01]  /*5520*/  IMAD R48, R48, UR6, RZ ;  /* 0x0000000630307c24 */ /* 0x000fe2000f8e02ff */
[-C--:B------:R-:W-:Y:S01]  /*5530*/  LEA.HI.X.SX32 R189, R40, R11.reuse, 0x2, P1 ;  /* 0x0000000b28bd7211 */ /* 0x080fe200008f16ff */
[----:B------:R-:W-:Y:S01]  /*5540*/  STL [R1+0xc4], R82 ;  /* 0x0000c45201007387 */ /* 0x000fe20000100800 */
[-C--:B------:R-:W-:Y:S01]  /*5550*/  IADD3 R190, P1, PT, R190, R10.reuse, RZ ;  /* 0x0000000abebe7210 */ /* 0x080fe20007f3e0ff */
[----:B------:R-:W2:Y:S01]  /*5560*/  LDC R2, c[0x0][0x3a0] ;  /* 0x0000e800ff027b82 */ /* 0x000ea20000000800 */
[----:B------:R-:W-:Y:S01]  /*5570*/  ISETP.GE.U32.AND P0, PT, R6, 0x7fffffa6, PT ;  /* 0x7fffffa60600780c */ /* 0x000fe20003f06070 */
[----:B------:R3:W-:Y:S01]  /*5580*/  STL [R1+0xb8], R40 ;  /* 0x0000b82801007387 */ /* 0x0007e20000100800 */
[-C--:B------:R-:W-:Y:S01]  /*5590*/  LEA.HI.X.SX32 R191, R41, R11.reuse, 0x2, P1 ;  /* 0x0000000b29bf7211 */ /* 0x080fe200008f16ff */
[----:B------:R-:W-:Y:S01]  /*55a0*/  IMAD R76, R76, UR6, RZ ;  /* 0x000000064c4c7c24 */ /* 0x000fe2000f8e02ff */
[-C--:B------:R-:W-:Y:S01]  /*55b0*/  IADD3 R168, P1, PT, R168, R10.reuse, RZ ;  /* 0x0000000aa8a87210 */ /* 0x080fe20007f3e0ff */
[----:B------:R1:W-:Y:S01]  /*55c0*/  STL [R1+0xac], R41 ;  /* 0x0000ac2901007387 */ /* 0x0003e20000100800 */
[-C--:B------:R-:W-:Y:S01]  /*55d0*/  IADD3 R164, P5, PT, R165, R10.reuse, RZ ;  /* 0x0000000aa5a47210 */ /* 0x080fe20007fbe0ff */
[----:B------:R-:W5:Y:S01]  /*55e0*/  LDC R6, c[0x0][0x3a0] ;  /* 0x0000e800ff067b82 */ /* 0x000f620000000800 */
[----:B----4-:R-:W-:Y:S01]  /*55f0*/  LOP3.LUT R88, R252, 0x60, RZ, 0x3c, !PT ;  /* 0x00000060fc587812 */ /* 0x010fe200078e3cff */
[----:B------:R-:W-:Y:S01]  /*5600*/  IMAD R69, R69, UR6, RZ ;  /* 0x0000000645457c24 */ /* 0x000fe2000f8e02ff */
[----:B------:R-:W-:Y:S01]  /*5610*/  LEA.HI.X.SX32 R165, R86, R11, 0x2, P5 ;  /* 0x0000000b56a57211 */ /* 0x000fe200028f16ff */
[C---:B---3--:R-:W-:Y:S01]  /*5620*/  IMAD R40, R24.reuse, 0x2e, RZ ;  /* 0x0000002e18287824 */ /* 0x048fe200078e02ff */
[----:B------:R-:W-:Y:S01]  /*5630*/  IADD3 R184, P5, PT, R185, R10, RZ ;  /* 0x0000000ab9b87210 */ /* 0x000fe20007fbe0ff */
[----:B------:R-:W-:-:S02]  /*5640*/  IMAD R86, R24, 0xf, RZ ;  /* 0x0000000f18567824 */ /* 0x000fc400078e02ff */
[----:B-1----:R-:W-:Y:S01]  /*5650*/  IMAD R41, R24, 0x32, RZ ;  /* 0x0000003218297824 */ /* 0x002fe200078e02ff */
[-C--:B------:R-:W-:Y:S01]  /*5660*/  LEA.HI.X.SX32 R169, R40, R11.reuse, 0x2, P1 ;  /* 0x0000000b28a97211 */ /* 0x080fe200008f16ff */
[----:B------:R1:W-:Y:S01]  /*5670*/  STL [R1+0xa0], R40 ;  /* 0x0000a02801007387 */ /* 0x0003e20000100800 */
[-C--:B------:R-:W-:Y:S01]  /*5680*/  IADD3 R182, P1, PT, R182, R10.reuse, RZ ;  /* 0x0000000ab6b67210 */ /* 0x080fe20007f3e0ff */
[----:B------:R-:W3:Y:S01]  /*5690*/  LDC R84, c[0x0][0x3a0] ;  /* 0x0000e800ff547b82 */ /* 0x000ee20000000800 */
[-C--:B------:R-:W-:Y:S01]  /*56a0*/  LEA.HI.X.SX32 R185, R83, R11.reuse, 0x2, P5 ;  /* 0x0000000b53b97211 */ /* 0x080fe200028f16ff */
[----:B------:R4:W-:Y:S01]  /*56b0*/  STL [R1+0x94], R41 ;  /* 0x0000942901007387 */ /* 0x0009e20000100800 */
[----:B------:R-:W-:Y:S01]  /*56c0*/  LEA.HI.X.SX32 R183, R41, R11, 0x2, P1 ;  /* 0x0000000b29b77211 */ /* 0x000fe200008f16ff */
[----:B--2---:R-:W-:Y:S01]  /*56d0*/  VIADD R2, R2, 0xffffffd5 ;  /* 0xffffffd502027836 */ /* 0x004fe20000000000 */
[----:B------:R-:W-:Y:S01]  /*56e0*/  IADD3 R170, P1, PT, R170, R10, RZ ;  /* 0x0000000aaaaa7210 */ /* 0x000fe20007f3e0ff */
[----:B------:R2:W-:Y:S01]  /*56f0*/  LDGSTS.E [R174+0x1600], desc[UR42][R164.64], !P2 ;  /* 0x01600000a4ae7fae */ /* 0x0005e2000d1a102a */
[----:B------:R-:W-:Y:S01]  /*5700*/  IMAD R61, R61, UR6, RZ ;  /* 0x000000063d3d7c24 */ /* 0x000fe2000f8e02ff */
[----:B------:R-:W2:Y:S01]  /*5710*/  LDC R83, c[0x0][0x3a0] ;  /* 0x0000e800ff537b82 */ /* 0x000ea20000000800 */
[----:B-1----:R-:W-:Y:S01]  /*5720*/  IMAD R40, R24, 0x36, RZ ;  /* 0x0000003618287824 */ /* 0x002fe200078e02ff */
[----:B------:R-:W-:Y:S01]  /*5730*/  LDGSTS.E [R174+0x1a00], desc[UR42][R172.64], !P0 ;  /* 0x01a00000acae7fae */ /* 0x000fe2000c1a102a */
[----:B------:R-:W-:-:S02]  /*5740*/  IMAD R54, R54, UR6, RZ ;  /* 0x0000000636367c24 */ /* 0x000fc4000f8e02ff */
[----:B-----5:R-:W-:Y:S01]  /*5750*/  VIADD R6, R6, 0xffffffd9 ;  /* 0xffffffd906067836 */ /* 0x020fe20000000000 */
[-C--:B------:R-:W-:Y:S01]  /*5760*/  LEA.HI.X.SX32 R171, R40, R11.reuse, 0x2, P1 ;  /* 0x0000000b28ab7211 */ /* 0x080fe200008f16ff */
[----:B------:R1:W-:Y:S01]  /*5770*/  STL [R1+0x88], R40 ;  /* 0x0000882801007387 */ /* 0x0003e20000100800 */
[----:B----4-:R-:W4:Y:S01]  /*5780*/  LDC R41, c[0x0][0x3a0] ;  /* 0x0000e800ff297b82 */ /* 0x010f220000000800 */
[-C--:B------:R-:W-:Y:S01]  /*5790*/  IADD3 R180, P1, PT, R180, R10.reuse, RZ ;  /* 0x0000000ab4b47210 */ /* 0x080fe20007f3e0ff */
[----:B------:R-:W-:Y:S01]  /*57a0*/  IMAD R77, R77, UR6, RZ ;  /* 0x000000064d4d7c24 */ /* 0x000fe2000f8e02ff */
[----:B------:R5:W-:Y:S01]  /*57b0*/  STL [R1+0x7c], R81 ;  /* 0x00007c5101007387 */ /* 0x000be20000100800 */
[----:B------:R-:W-:Y:S01]  /*57c0*/  ISETP.GE.U32.AND P5, PT, R6, 0x7fffff9a, PT ;  /* 0x7fffff9a0600780c */ /* 0x000fe20003fa6070 */
[----:B------:R-:W-:Y:S01]  /*57d0*/  VIADD R6, R80, 0xffffffd1 ;  /* 0xffffffd150067836 */ /* 0x000fe20000000000 */
[-C--:B------:R-:W-:Y:S01]  /*57e0*/  LEA.HI.X.SX32 R181, R81, R11.reuse, 0x2, P1 ;  /* 0x0000000b51b57211 */ /* 0x080fe200008f16ff */
[----:B------:R-:W-:Y:S01]  /*57f0*/  LDGSTS.E [R174+0x1e00], desc[UR42][R184.64], !P3 ;  /* 0x01e00000b8ae7fae */ /* 0x000fe2000d9a102a */
[----:B------:R-:W-:Y:S01]  /*5800*/  IADD3 R178, P1, PT, R178, R10, RZ ;  /* 0x0000000ab2b27210 */ /* 0x000fe20007f3e0ff */
[----:B-1----:R-:W-:Y:S01]  /*5810*/  IMAD R40, R24, 0x3e, RZ ;  /* 0x0000003e18287824 */ /* 0x002fe200078e02ff */
[----:B------:R-:W1:Y:S01]  /*5820*/  LDC R82, c[0x0][0x3a0] ;  /* 0x0000e800ff527b82 */ /* 0x000e620000000800 */
[----:B------:R-:W-:Y:S01]  /*5830*/  ISETP.GE.U32.AND P2, PT, R6, 0x7fffff92, PT ;  /* 0x7fffff920600780c */ /* 0x000fe20003f46070 */
[----:B------:R-:W-:Y:S01]  /*5840*/  LDGSTS.E [R174+0x2200], desc[UR42][R166.64], !P6 ;  /* 0x02200000a6ae7fae */ /* 0x000fe2000f1a102a */
[----:B---3--:R-:W-:Y:S01]  /*5850*/  VIADD R6, R84, 0xffffffc1 ;  /* 0xffffffc154067836 */ /* 0x008fe20000000000 */
[----:B------:R-:W-:Y:S01]  /*5860*/  LEA.HI.X.SX32 R179, R40, R11, 0x2, P1 ;  /* 0x0000000b28b37211 */ /* 0x000fe200008f16ff */
[----:B------:R-:W-:Y:S01]  /*5870*/  IMAD R84, R24, 0x1b, RZ ;  /* 0x0000001b18547824 */ /* 0x000fe200078e02ff */
[----:B------:R-:W-:Y:S01]  /*5880*/  ISETP.GE.U32.AND P1, PT, R2, 0x7fffff96, PT ;  /* 0x7fffff960200780c */ /* 0x000fe20003f26070 */
[----:B------:R3:W-:Y:S01]  /*5890*/  STL [R1+0x70], R40 ;  /* 0x0000702801007387 */ /* 0x0007e20000100800 */
[----:B-----5:R-:W5:Y:S01]  /*58a0*/  LDC R81, c[0x0][0x3a0] ;  /* 0x0000e800ff517b82 */ /* 0x020f620000000800 */
[----:B------:R-:W-:-:S02]  /*58b0*/  VIADD R2, R79, 0xffffffcd ;  /* 0xffffffcd4f027836 */ /* 0x000fc40000000000 */
[----:B------:R-:W-:Y:S01]  /*58c0*/  LDGSTS.E [R174+0x2600], desc[UR42][R188.64], !P5 ;  /* 0x02600000bcae7fae */ /* 0x000fe2000e9a102a */
[----:B------:R-:W-:Y:S01]  /*58d0*/  ISETP.GE.U32.AND P5, PT, R6, 0x7fffff82, PT ;  /* 0x7fffff820600780c */ /* 0x000fe20003fa6070 */
[----:B------:R-:W-:Y:S01]  /*58e0*/  IMAD R80, R24, 0x2b, RZ ;  /* 0x0000002b18507824 */ /* 0x000fe200078e02ff */
[----:B------:R-:W-:Y:S01]  /*58f0*/  ISETP.GE.U32.AND P0, PT, R2, 0x7fffff8e, PT ;  /* 0x7fffff8e0200780c */ /* 0x000fe20003f06070 */
[----:B----4-:R-:W-:Y:S01]  /*5900*/  VIADD R2, R41, 0xffffffc9 ;  /* 0xffffffc929027836 */ /* 0x010fe20000000000 */
[----:B------:R-:W4:Y:S01]  /*5910*/  LDC R79, c[0x0][0x3a0] ;  /* 0x0000e800ff4f7b82 */ /* 0x000f220000000800 */
[----:B------:R4:W-:Y:S01]  /*5920*/  STL.64 [R1+0x2f8], R164 ;  /* 0x0002f8a401007387 */ /* 0x0009e20000100a00 */
[----:B------:R-:W-:Y:S02]  /*5930*/  IMAD R68, R68, UR6, RZ ;  /* 0x0000000644447c24 */ /* 0x000fe4000f8e02ff */
[----:B------:R-:W-:Y:S01]  /*5940*/  ISETP.GE.U32.AND P3, PT, R2, 0x7fffff8a, PT ;  /* 0x7fffff8a0200780c */ /* 0x000fe20003f66070 */
[----:B--2---:R-:W-:Y:S01]  /*5950*/  VIADD R2, R83, 0xffffffc5 ;  /* 0xffffffc553027836 */ /* 0x004fe20000000000 */
[----:B------:R-:W-:Y:S01]  /*5960*/  LDGSTS.E [R174+0x2a00], desc[UR42][R190.64], !P1 ;  /* 0x02a00000beae7fae */ /* 0x000fe2000c9a102a */
[----:B------:R-:W-:Y:S01]  /*5970*/  IMAD R83, R24, 0x1f, RZ ;  /* 0x0000001f18537824 */ /* 0x000fe200078e02ff */
[----:B---3--:R-:W2:Y:S01]  /*5980*/  LDC R40, c[0x0][0x3a0] ;  /* 0x0000e800ff287b82 */ /* 0x008ea20000000800 */
[----:B-1----:R-:W-:Y:S01]  /*5990*/  VIADD R6, R82, 0xfffffffc ;  /* 0xfffffffc52067836 */ /* 0x002fe20000000000 */
[----:B------:R-:W-:Y:S01]  /*59a0*/  ISETP.GE.U32.AND P6, PT, R2, 0x7fffff86, PT ;  /* 0x7fffff860200780c */ /* 0x000fe20003fc6070 */
[----:B------:R-:W-:Y:S01]  /*59b0*/  LDGSTS.E [R174+0x2e00], desc[UR42][R168.64], !P2 ;  /* 0x02e00000a8ae7fae */ /* 0x000fe2000d1a102a */
[----:B------:R-:W-:-:S02]  /*59c0*/  IMAD R82, R24, 0x23, RZ ;  /* 0x0000002318527824 */ /* 0x000fc400078e02ff */
[----:B------:R-:W-:Y:S01]  /*59d0*/  IMAD R60, R60, UR6, RZ ;  /* 0x000000063c3c7c24 */ /* 0x000fe2000f8e02ff */
[----:B------:R-:W-:Y:S01]  /*59e0*/  LDGSTS.E [R174+0x3200], desc[UR42][R182.64], !P0 ;  /* 0x03200000b6ae7fae */ /* 0x000fe2000c1a102a */
[----:B------:R-:W1:Y:S01]  /*59f0*/  LDC R41, c[0x0][0x3a0] ;  /* 0x0000e800ff297b82 */ /* 0x000e620000000800 */
[----:B-----5:R-:W-:Y:S01]  /*5a00*/  VIADD R2, R81, 0xfffffff0 ;  /* 0xfffffff051027836 */ /* 0x020fe20000000000 */
[----:B------:R-:W-:Y:S01]  /*5a10*/  ISETP.GE.U32.AND P0, PT, R6, 0x7fffffbd, PT ;  /* 0x7fffffbd0600780c */ /* 0x000fe20003f06070 */
[----:B------:R-:W-:Y:S01]  /*5a20*/  LDGSTS.E [R174+0x3600], desc[UR42][R170.64], !P3 ;  /* 0x03600000aaae7fae */ /* 0x000fe2000d9a102a */
[----:B------:R-:W-:Y:S02]  /*5a30*/  VIADD R6, R88, UR5 ;  /* 0x0000000558067c36 */ /* 0x000fe40008000000 */
[----:B------:R-:W-:Y:S01]  /*5a40*/  ISETP.GE.U32.AND P1, PT, R2, 0x7fffffb1, PT ;  /* 0x7fffffb10200780c */ /* 0x000fe20003f26070 */
[----:B------:R-:W-:Y:S01]  /*5a50*/  LDGSTS.E [R174+0x3a00], desc[UR42][R180.64], !P6 ;  /* 0x03a00000b4ae7fae */ /* 0x000fe2000f1a102a */
[----:B------:R-:W-:-:S02]  /*5a60*/  IMAD R81, R24, 0x27, RZ ;  /* 0x0000002718517824 */ /* 0x000fc400078e02ff */
[----:B------:R-:W-:Y:S01]  /*5a70*/  IMAD R78, R78, UR6, RZ ;  /* 0x000000064e4e7c24 */ /* 0x000fe2000f8e02ff */
[----:B------:R-:W-:Y:S01]  /*5a80*/  LDGSTS.E [R174+0x3e00], desc[UR42][R178.64], !P5 ;  /* 0x03e00000b2ae7fae */ /* 0x000fe2000e9a102a */
[----:B------:R-:W-:Y:S02]  /*5a90*/  IMAD R53, R53, UR6, RZ ;  /* 0x0000000635357c24 */ /* 0x000fe4000f8e02ff */
[----:B------:R-:W-:Y:S01]  /*5aa0*/  IMAD R186, R74, UR6, RZ ;  /* 0x000000064aba7c24 */ /* 0x000fe2000f8e02ff */
[----:B------:R3:W-:Y:S01]  /*5ab0*/  LDGSTS.E [R6+0x300], desc[UR42][R22.64], !P0 ;  /* 0x0030000016067fae */ /* 0x0007e2000c1a102a */
[----:B--2---:R-:W-:Y:S01]  /*5ac0*/  VIADD R2, R40, 0xfffffff4 ;  /* 0xfffffff428027836 */ /* 0x004fe20000000000 */
[-C--:B------:R-:W-:Y:S01]  /*5ad0*/  IADD3 R40, P6, PT, R87, R10.reuse, RZ ;  /* 0x0000000a57287210 */ /* 0x080fe20007fde0ff */
[----:B------:R-:W-:Y:S01]  /*5ae0*/  IMAD R87, R24, 0x13, RZ ;  /* 0x0000001318577824 */ /* 0x000fe200078e02ff */
[----:B------:R2:W-:Y:S01]  /*5af0*/  STL [R1+0x10], R86 ;  /* 0x0000105601007387 */ /* 0x0005e20000100800 */
[-C--:B------:R-:W-:Y:S01]  /*5b00*/  IADD3 R156, P0, PT, R156, R10.reuse, RZ ;  /* 0x0000000a9c9c7210 */ /* 0x080fe20007f1e0ff */
[----:B----4-:R-:W-:Y:S01]  /*5b10*/  IMAD R165, R71, UR6, RZ ;  /* 0x0000000647a57c24 */ /* 0x010fe2000f8e02ff */
[----:B------:R-:W-:Y:S01]  /*5b20*/  ISETP.GE.U32.AND P2, PT, R2, 0x7fffffb5, PT ;  /* 0x7fffffb50200780c */ /* 0x000fe20003f46070 */
[----:B------:R-:W-:Y:S01]  /*5b30*/  STL [R1+0xc], R87 ;  /* 0x00000c5701007387 */ /* 0x000fe20000100800 */
[----:B-1----:R-:W-:Y:S01]  /*5b40*/  VIADD R2, R41, 0xfffffff8 ;  /* 0xfffffff829027836 */ /* 0x002fe20000000000 */
[-C--:B------:R-:W-:Y:S01]  /*5b50*/  LEA.HI.X.SX32 R41, R86, R11.reuse, 0x2, P6 ;  /* 0x0000000b56297211 */ /* 0x080fe200030f16ff */
[----:B------:R-:W-:Y:S01]  /*5b60*/  IMAD R67, R67, UR6, RZ ;  /* 0x0000000643437c24 */ /* 0x000fe2000f8e02ff */
[-C--:B------:R-:W-:Y:S01]  /*5b70*/  LEA.HI.X.SX32 R157, R84, R11.reuse, 0x2, P0 ;  /* 0x0000000b549d7211 */ /* 0x080fe200000f16ff */
[----:B---3--:R-:W-:Y:S01]  /*5b80*/  IMAD R22, R24, 0x4c, RZ ;  /* 0x0000004c18167824 */ /* 0x008fe200078e02ff */
[----:B------:R-:W-:Y:S01]  /*5b90*/  ISETP.GE.U32.AND P3, PT, R2, 0x7fffffb9, PT ;  /* 0x7fffffb90200780c */ /* 0x000fe20003f66070 */
[----:B------:R-:W-:Y:S01]  /*5ba0*/  VIADD R2, R79, 0xffffffec ;  /* 0xffffffec4f027836 */ /* 0x000fe20000000000 */
[-C--:B------:R-:W-:Y:S01]  /*5bb0*/  IADD3 R162, P0, PT, R162, R10.reuse, RZ ;  /* 0x0000000aa2a27210 */ /* 0x080fe20007f1e0ff */
[----:B------:R-:W1:Y:S01]  /*5bc0*/  LDC R79, c[0x0][0x3a0] ;  /* 0x0000e800ff4f7b82 */ /* 0x000e620000000800 */
[----:B--2---:R-:W-:Y:S01]  /*5bd0*/  IMAD R86, R24, 0x17, RZ ;  /* 0x0000001718567824 */ /* 0x004fe200078e02ff */
[-C--:B------:R-:W-:Y:S01]  /*5be0*/  IADD3 R154, P6, PT, R154, R10.reuse, RZ ;  /* 0x0000000a9a9a7210 */ /* 0x080fe20007fde0ff */
[----:B------:R-:W-:Y:S01]  /*5bf0*/  IMAD R66, R66, UR6, RZ ;  /* 0x0000000642427c24 */ /* 0x000fe2000f8e02ff */
[----:B------:R-:W-:Y:S01]  /*5c00*/  ISETP.GE.U32.AND P5, PT, R2, 0x7fffffad, PT ;  /* 0x7fffffad0200780c */ /* 0x000fe20003fa6070 */
[----:B------:R-:W-:Y:S01]  /*5c10*/  IMAD R164, R63, UR6, RZ ;  /* 0x000000063fa47c24 */ /* 0x000fe2000f8e02ff */
[----:B------:R-:W-:Y:S01]  /*5c20*/  STL [R1+0xe8], R86 ;  /* 0x0000e85601007387 */ /* 0x000fe20000100800 */
[-C--:B------:R-:W-:Y:S01]  /*5c30*/  LEA.HI.X.SX32 R163, R80, R11.reuse, 0x2, P0 ;  /* 0x0000000b50a37211 */ /* 0x080fe200000f16ff */
[----:B------:R-:W2:Y:S01]  /*5c40*/  LDC R2, c[0x0][0x3a0] ;  /* 0x0000e800ff027b82 */ /* 0x000ea20000000800 */
[-C--:B------:R-:W-:Y:S01]  /*5c50*/  LEA.HI.X.SX32 R155, R86, R11.reuse, 0x2, P6 ;  /* 0x0000000b569b7211 */ /* 0x080fe200030f16ff */
[----:B------:R3:W-:Y:S01]  /*5c60*/  LDGSTS.E [R6+0x700], desc[UR42][R36.64], !P3 ;  /* 0x0070000024067fae */ /* 0x0007e2000d9a102a */
[-C--:B------:R-:W-:Y:S01]  /*5c70*/  IADD3 R158, P3, PT, R158, R10.reuse, RZ ;  /* 0x0000000a9e9e7210 */ /* 0x080fe20007f7e0ff */
[----:B------:R-:W-:Y:S01]  /*5c80*/  IMAD R59, R59, UR6, RZ ;  /* 0x000000063b3b7c24 */ /* 0x000fe2000f8e02ff */
[-C--:B------:R-:W-:Y:S01]  /*5c90*/  IADD3 R146, P6, PT, R146, R10.reuse, RZ ;  /* 0x0000000a92927210 */ /* 0x080fe20007fde0ff */
[----:B------:R4:W-:Y:S01]  /*5ca0*/  LDGSTS.E [R6+0xb00], desc[UR42][R38.64], !P2 ;  /* 0x00b0000026067fae */ /* 0x0009e2000d1a102a */
[-C--:B------:R-:W-:Y:S01]  /*5cb0*/  IADD3 R160, P2, PT, R160, R10.reuse, RZ ;  /* 0x0000000aa0a07210 */ /* 0x080fe20007f5e0ff */
[----:B------:R-:W-:Y:S01]  /*5cc0*/  IMAD R58, R58, UR6, RZ ;  /* 0x000000063a3a7c24 */ /* 0x000fe2000f8e02ff */
[-C--:B------:R-:W-:Y:S01]  /*5cd0*/  LEA.HI.X.SX32 R159, R82, R11.reuse, 0x2, P3 ;  /* 0x0000000b529f7211 */ /* 0x080fe200018f16ff */
[----:B------:R5:W-:Y:S01]  /*5ce0*/  LDGSTS.E [R6+0xf00], desc[UR42][R40.64], !P1 ;  /* 0x00f0000028067fae */ /* 0x000be2000c9a102a */
[-C--:B------:R-:W-:Y:S01]  /*5cf0*/  IADD3 R22, P1, PT, R22, R10.reuse, RZ ;  /* 0x0000000a16167210 */ /* 0x080fe20007f3e0ff */
[----:B------:R-:W-:Y:S01]  /*5d00*/  IMAD R52, R52, UR6, RZ ;  /* 0x0000000634347c24 */ /* 0x000fe2000f8e02ff */
[-C--:B------:R-:W-:Y:S01]  /*5d10*/  LEA.HI.X.SX32 R161, R83, R11.reuse, 0x2, P2 ;  /* 0x0000000b53a17211 */ /* 0x080fe200010f16ff */
[----:B---3--:R-:W3:Y:S01]  /*5d20*/  LDC R36, c[0x0][0x3a0] ;  /* 0x0000e800ff247b82 */ /* 0x008ee20000000800 */
[-C--:B------:R-:W-:Y:S01]  /*5d30*/  LEA.HI.X.SX32 R23, R87, R11.reuse, 0x2, P1 ;  /* 0x0000000b57177211 */ /* 0x080fe200008f16ff */
[----:B------:R-:W-:Y:S01]  /*5d40*/  STL [R1+0xdc], R84 ;  /* 0x0000dc5401007387 */ /* 0x000fe20000100800 */
[-C--:B------:R-:W-:Y:S01]  /*5d50*/  IADD3 R152, P2, PT, R152, R10.reuse, RZ ;  /* 0x0000000a98987210 */ /* 0x080fe20007f5e0ff */
[----:B----4-:R-:W-:Y:S01]  /*5d60*/  IMAD R39, R24, 0x2f, RZ ;  /* 0x0000002f18277824 */ /* 0x010fe200078e02ff */
[-C--:B------:R-:W-:Y:S01]  /*5d70*/  IADD3 R150, P1, PT, R150, R10.reuse, RZ ;  /* 0x0000000a96967210 */ /* 0x080fe20007f3e0ff */
[----:B------:R4:W-:Y:S01]  /*5d80*/  LDGSTS.E [R6+0x1300], desc[UR42][R22.64], !P5 ;  /* 0x0130000016067fae */ /* 0x0009e2000e9a102a */
[-C--:B------:R-:W-:Y:S01]  /*5d90*/  IADD3 R140, P3, PT, R140, R10.reuse, RZ ;  /* 0x0000000a8c8c7210 */ /* 0x080fe20007f7e0ff */
[----:B------:R-:W1:Y:S01]  /*5da0*/  LDC R38, c[0x0][0x3a0] ;  /* 0x0000e800ff267b82 */ /* 0x000e620000000800 */
[-C--:B------:R-:W-:Y:S01]  /*5db0*/  LEA.HI.X.SX32 R153, R39, R11.reuse, 0x2, P2 ;  /* 0x0000000b27997211 */ /* 0x080fe200010f16ff */
[----:B--2---:R-:W-:Y:S01]  /*5dc0*/  VIADD R2, R2, 0xffffffe8 ;  /* 0xffffffe802027836 */ /* 0x004fe20000000000 */
[----:B------:R-:W-:Y:S01]  /*5dd0*/  STL [R1+0xd0], R83 ;  /* 0x0000d05301007387 */ /* 0x000fe20000100800 */
[----:B------:R-:W-:Y:S01]  /*5de0*/  LEA.HI.X.SX32 R151, R81, R11, 0x2, P1 ;  /* 0x0000000b51977211 */ /* 0x000fe200008f16ff */
[----:B------:R-:W-:Y:S01]  /*5df0*/  IMAD R51, R51, UR6, RZ ;  /* 0x0000000633337c24 */ /* 0x000fe2000f8e02ff */
[-C--:B------:R-:W-:Y:S01]  /*5e00*/  IADD3 R144, P1, PT, R144, R10.reuse, RZ ;  /* 0x0000000a90907210 */ /* 0x080fe20007f3e0ff */
[----:B------:R-:W-:Y:S01]  /*5e10*/  STL [R1+0xc0], R82 ;  /* 0x0000c05201007387 */ /* 0x000fe20000100800 */
[----:B-----5:R-:W2:Y:S01]  /*5e20*/  LDC R41, c[0x0][0x3a0] ;  /* 0x0000e800ff297b82 */ /* 0x020ea20000000800 */
[----:B------:R-:W-:Y:S01]  /*5e30*/  ISETP.GE.U32.AND P2, PT, R2, 0x7fffffa9, PT ;  /* 0x7fffffa90200780c */ /* 0x000fe20003f46070 */
[----:B----4-:R-:W-:Y:S01]  /*5e40*/  IMAD R23, R24, 0x37, RZ ;  /* 0x0000003718177824 */ /* 0x010fe200078e02ff */
[----:B------:R-:W-:Y:S01]  /*5e50*/  STL [R1+0xb4], R81 ;  /* 0x0000b45101007387 */ /* 0x000fe20000100800 */
[----:B------:R-:W-:Y:S01]  /*5e60*/  IADD3 R142, P0, PT, R142, R10, RZ ;  /* 0x0000000a8e8e7210 */ /* 0x000fe20007f1e0ff */
[----:B------:R-:W-:-:S02]  /*5e70*/  IMAD R9, R9, UR6, RZ ;  /* 0x0000000609097c24 */ /* 0x000fc4000f8e02ff */
[----:B------:R4:W-:Y:S01]  /*5e80*/  STL [R1+0xa8], R80 ;  /* 0x0000a85001007387 */ /* 0x0009e20000100800 */
[----:B------:R-:W5:Y:S01]  /*5e90*/  LDC R37, c[0x0][0x3a0] ;  /* 0x0000e800ff257b82 */ /* 0x000f620000000800 */
[----:B------:R-:W-:Y:S02]  /*5ea0*/  LEA.HI.X.SX32 R147, R23, R11, 0x2, P6 ;  /* 0x0000000b17937211 */ /* 0x000fe400030f16ff */
[----:B------:R2:W-:Y:S04]  /*5eb0*/  STL [R1+0x9c], R39 ;  /* 0x00009c2701007387 */ /* 0x0005e80000100800 */
[----:B------:R-:W-:Y:S01]  /*5ec0*/  LDGSTS.E [R6+0x1700], desc[UR42][R154.64], !P2 ;  /* 0x017000009a067fae */ /* 0x000fe2000d1a102a */
[----:B------:R-:W5:Y:S01]  /*5ed0*/  LDC R22, c[0x0][0x3a0] ;  /* 0x0000e800ff167b82 */ /* 0x000f620000000800 */
[----:B----4-:R-:W-:-:S02]  /*5ee0*/  IMAD R80, R24, 0x33, RZ ;  /* 0x0000003318507824 */ /* 0x010fc400078e02ff */
[----:B-1----:R-:W-:-:S03]  /*5ef0*/  VIADD R2, R38, 0xffffffe4 ;  /* 0xffffffe426027836 */ /* 0x002fc60000000000 */
[-C--:B------:R-:W-:Y:S01]  /*5f00*/  LEA.HI.X.SX32 R141, R80, R11.reuse, 0x2, P3 ;  /* 0x0000000b508d7211 */ /* 0x080fe200018f16ff */
[----:B------:R-:W-:Y:S01]  /*5f10*/  STL [R1+0x90], R80 ;  /* 0x0000905001007387 */ /* 0x000fe20000100800 */
[----:B------:R-:W1:Y:S01]  /*5f20*/  LDC R40, c[0x0][0x3a0] ;  /* 0x0000e800ff287b82 */ /* 0x000e620000000800 */
[----:B--2---:R-:W-:Y:S01]  /*5f30*/  VIADD R10, R41, 0xffffffe0 ;  /* 0xffffffe0290a7836 */ /* 0x004fe20000000000 */
[----:B------:R-:W-:Y:S01]  /*5f40*/  ISETP.GE.U32.AND P3, PT, R2, 0x7fffffa5, PT ;  /* 0x7fffffa50200780c */ /* 0x000fe20003f66070 */
[----:B------:R-:W-:Y:S01]  /*5f50*/  VIADD R2, R79, 0xffffffdc ;  /* 0xffffffdc4f027836 */ /* 0x000fe20000000000 */
[----:B------:R2:W-:Y:S01]  /*5f60*/  STL [R1+0x84], R23 ;  /* 0x0000841701007387 */ /* 0x0005e20000100800 */
[----:B------:R-:W-:Y:S01]  /*5f70*/  IMAD R41, R24, 0x3b, RZ ;  /* 0x0000003b18297824 */ /* 0x000fe200078e02ff */
[----:B------:R-:W-:Y:S01]  /*5f80*/  ISETP.GE.U32.AND P5, PT, R10, 0x7fffffa1, PT ;  /* 0x7fffffa10a00780c */ /* 0x000fe20003fa6070 */
[----:B---3--:R-:W-:Y:S01]  /*5f90*/  VIADD R10, R36, 0xffffffd8 ;  /* 0xffffffd8240a7836 */ /* 0x008fe20000000000 */
[----:B------:R-:W3:Y:S01]  /*5fa0*/  LDC R39, c[0x0][0x3a0] ;  /* 0x0000e800ff277b82 */ /* 0x000ee20000000800 */
[----:B------:R-:W-:Y:S01]  /*5fb0*/  ISETP.GE.U32.AND P6, PT, R2, 0x7fffff9d, PT ;  /* 0x7fffff9d0200780c */ /* 0x000fe20003fc6070 */
[----:B-----5:R-:W-:Y:S01]  /*5fc0*/  VIADD R2, R37, 0xffffffd4 ;  /* 0xffffffd425027836 */ /* 0x020fe20000000000 */
[----:B------:R-:W-:Y:S01]  /*5fd0*/  LEA.HI.X.SX32 R145, R41, R11, 0x2, P1 ;  /* 0x0000000b29917211 */ /* 0x000fe200008f16ff */
[----:B------:R-:W-:Y:S01]  /*5fe0*/  STL [R1+0x78], R41 ;  /* 0x0000782901007387 */ /* 0x000fe20000100800 */
[----:B------:R-:W-:-:S02]  /*5ff0*/  IMAD R37, R85, R25, RZ ;  /* 0x0000001955257224 */ /* 0x000fc400078e02ff */
[----:B--2---:R-:W-:Y:S01]  /*6000*/  IMAD R23, R24, 0x3f, RZ ;  /* 0x0000003f18177824 */ /* 0x004fe200078e02ff */
[----:B------:R-:W2:Y:S01]  /*6010*/  LDC R38, c[0x0][0x3a0] ;  /* 0x0000e800ff267b82 */ /* 0x000ea20000000800 */
[----:B------:R-:W-:Y:S01]  /*6020*/  ISETP.GE.U32.AND P1, PT, R2, 0x7fffff95, PT ;  /* 0x7fffff950200780c */ /* 0x000fe20003f26070 */
[----:B------:R-:W-:Y:S01]  /*6030*/  VIADD R2, R22, 0xffffffd0 ;  /* 0xffffffd016027836 */ /* 0x000fe20000000000 */
[----:B------:R-:W-:Y:S01]  /*6040*/  LDGSTS.E [R6+0x1b00], desc[UR42][R156.64], !P3 ;  /* 0x01b000009c067fae */ /* 0x000fe2000d9a102a */
[----:B------:R-:W-:Y:S01]  /*6050*/  LEA.HI.X.SX32 R143, R23, R11, 0x2, P0 ;  /* 0x0000000b178f7211 */ /* 0x000fe200000f16ff */
[----:B------:R-:W-:Y:S01]  /*6060*/  IMAD R79, R47, UR6, RZ ;  /* 0x000000062f4f7c24 */ /* 0x000fe2000f8e02ff */
[----:B------:R-:W-:Y:S01]  /*6070*/  ISETP.GE.U32.AND P0, PT, R10, 0x7fffff99, PT ;  /* 0x7fffff990a00780c */ /* 0x000fe20003f06070 */
[----:B------:R4:W-:Y:S01]  /*6080*/  STL [R1+0x6c], R23 ;  /* 0x00006c1701007387 */ /* 0x0009e20000100800 */
[----:B------:R-:W5:Y:S01]  /*6090*/  LDC R36, c[0x0][0x3a0] ;  /* 0x0000e800ff247b82 */ /* 0x000f620000000800 */
[----:B------:R-:W-:Y:S01]  /*60a0*/  ISETP.GE.U32.AND P2, PT, R2, 0x7fffff91, PT ;  /* 0x7fffff910200780c */ /* 0x000fe20003f46070 */
[----:B-1----:R-:W-:Y:S01]  /*60b0*/  VIADD R2, R40, 0xffffffc8 ;  /* 0xffffffc828027836 */ /* 0x002fe20000000000 */
[----:B------:R-:W-:Y:S01]  /*60c0*/  LDGSTS.E [R6+0x1f00], desc[UR42][R160.64], !P5 ;  /* 0x01f00000a0067fae */ /* 0x000fe2000e9a102a */
[----:B------:R-:W-:-:S02]  /*60d0*/  IMAD R47, R46, UR6, RZ ;  /* 0x000000062e2f7c24 */ /* 0x000fc4000f8e02ff */
[----:B------:R-:W-:Y:S01]  /*60e0*/  IMAD R46, R45, UR6, RZ ;  /* 0x000000062d2e7c24 */ /* 0x000fe2000f8e02ff */
[----:B------:R-:W-:Y:S01]  /*60f0*/  ISETP.GE.U32.AND P5, PT, R2, 0x7fffff89, PT ;  /* 0x7fffff890200780c */ /* 0x000fe20003fa6070 */
[----:B------:R-:W1:Y:S01]  /*6100*/  LDC R11, c[0x0][0x3a0] ;  /* 0x0000e800ff0b7b82 */ /* 0x000e620000000800 */
[----:B---3--:R-:W-:Y:S01]  /*6110*/  VIADD R10, R39, 0xffffffcc ;  /* 0xffffffcc270a7836 */ /* 0x008fe20000000000 */
[----:B------:R-:W-:Y:S01]  /*6120*/  LDGSTS.E [R6+0x2300], desc[UR42][R158.64], !P6 ;  /* 0x023000009e067fae */ /* 0x000fe2000f1a102a */
[----:B------:R-:W-:Y:S02]  /*6130*/  IMAD R45, R44, UR6, RZ ;  /* 0x000000062c2d7c24 */ /* 0x000fe4000f8e02ff */
[----:B------:R-:W-:Y:S01]  /*6140*/  IMAD R44, R43, UR6, RZ ;  /* 0x000000062b2c7c24 */ /* 0x000fe2000f8e02ff */
[----:B------:R-:W-:Y:S01]  /*6150*/  ISETP.GE.U32.AND P3, PT, R10, 0x7fffff8d, PT ;  /* 0x7fffff8d0a00780c */ /* 0x000fe20003f66070 */
[----:B------:R-:W-:Y:S01]  /*6160*/  LDGSTS.E [R6+0x2700], desc[UR42][R150.64], !P0 ;  /* 0x0270000096067fae */ /* 0x000fe2000c1a102a */
[----:B----4-:R-:W3:Y:S01]  /*6170*/  LDC R23, c[0x0][0x3a0] ;  /* 0x0000e800ff177b82 */ /* 0x010ee20000000800 */
[----:B--2---:R-:W-:-:S02]  /*6180*/  VIADD R2, R38, 0xffffffc4 ;  /* 0xffffffc426027836 */ /* 0x004fc40000000000 */
[----:B------:R-:W-:Y:S01]  /*6190*/  LDGSTS.E [R6+0x2b00], desc[UR42][R162.64], !P1 ;  /* 0x02b00000a2067fae */ /* 0x000fe2000c9a102a */
[----:B------:R-:W-:Y:S02]  /*61a0*/  IMAD R43, R42, UR6, RZ ;  /* 0x000000062a2b7c24 */ /* 0x000fe4000f8e02ff */
[----:B------:R-:W-:Y:S01]  /*61b0*/  ISETP.GE.U32.AND P6, PT, R2, 0x7fffff85, PT ;  /* 0x7fffff850200780c */ /* 0x000fe20003fc6070 */
[----:B------:R-:W-:Y:S01]  /*61c0*/  LDGSTS.E [R6+0x2f00], desc[UR42][R152.64], !P2 ;  /* 0x02f0000098067fae */ /* 0x000fe2000d1a102a */
[----:B------:R-:W2:Y:S01]  /*61d0*/  LDC R22, c[0x0][0x3a0] ;  /* 0x0000e800ff167b82 */ /* 0x000ea20000000800 */
[----:B-----5:R-:W-:Y:S02]  /*61e0*/  VIADD R2, R36, 0xffffff95 ;  /* 0xffffff9524027836 */ /* 0x020fe40000000000 */
[----:B------:R-:W-:Y:S01]  /*61f0*/  LDGSTS.E [R6+0x3300], desc[UR42][R140.64], !P3 ;  /* 0x033000008c067fae */ /* 0x000fe2000d9a102a */
[----:B------:R-:W-:Y:S02]  /*6200*/  IMAD R42, R35, UR6, RZ ;  /* 0x00000006232a7c24 */ /* 0x000fe4000f8e02ff */
[----:B------:R-:W-:Y:S01]  /*6210*/  ISETP.GE.U32.AND P0, PT, R2, 0x7fffff56, PT ;  /* 0x7fffff560200780c */ /* 0x000fe20003f06070 */
[----:B------:R-:W-:Y:S01]  /*6220*/  LDGSTS.E [R6+0x3700], desc[UR42][R146.64], !P5 ;  /* 0x0370000092067fae */ /* 0x000fe2000e9a102a */
[----:B-1----:R-:W-:-:S02]  /*6230*/  VIADD R2, R11, 0xffffff99 ;  /* 0xffffff990b027836 */ /* 0x002fc40000000000 */
[----:B------:R-:W-:Y:S01]  /*6240*/  IMAD R35, R34, UR6, RZ ;  /* 0x0000000622237c24 */ /* 0x000fe2000f8e02ff */
[----:B------:R-:W-:Y:S01]  /*6250*/  LDGSTS.E [R6+0x3b00], desc[UR42][R144.64], !P6 ;  /* 0x03b0000090067fae */ /* 0x000fe2000f1a102a */
[----:B------:R-:W-:Y:S01]  /*6260*/  PLOP3.LUT P6, PT, PT, PT, UP0, 0x80, 0x8 ;  /* 0x000000000008781c */ /* 0x000fe20003fcf008 */
[----:B------:R-:W-:Y:S01]  /*6270*/  IMAD R41, R73, UR6, RZ ;  /* 0x0000000649297c24 */ /* 0x000fe2000f8e02ff */
[----:B------:R-:W-:Y:S01]  /*6280*/  ISETP.GE.U32.AND P1, PT, R2, 0x7fffff5a, PT ;  /* 0x7fffff5a0200780c */ /* 0x000fe20003f26070 */
[----:B------:R1:W-:Y:S01]  /*6290*/  STL [R1+0x10c], R37 ;  /* 0x00010c2501007387 */ /* 0x0003e20000100800 */
[----:B---3--:R-:W-:Y:S02]  /*62a0*/  VIADD R2, R23, 0xffffffa1 ;  /* 0xffffffa117027836 */ /* 0x008fe40000000000 */
[----:B------:R-:W-:Y:S01]  /*62b0*/  IMAD R34, R33, UR6, RZ ;  /* 0x0000000621227c24 */ /* 0x000fe2000f8e02ff */
[----:B------:R-:W-:Y:S01]  /*62c0*/  STL [R1+0x1f4], R75 ;  /* 0x0001f44b01007387 */ /* 0x000fe20000100800 */
[----:B------:R-:W-:Y:S01]  /*62d0*/  IMAD R33, R32, UR6, RZ ;  /* 0x0000000620217c24 */ /* 0x000fe2000f8e02ff */
[----:B------:R-:W-:Y:S01]  /*62e0*/  ISETP.GE.U32.AND P3, PT, R2, 0x7fffff62, PT ;  /* 0x7fffff620200780c */ /* 0x000fe20003f66070 */
[----:B------:R-:W-:Y:S01]  /*62f0*/  IMAD.SHL.U32 R2, R37, 0x4, RZ ;  /* 0x0000000425027824 */ /* 0x000fe200078e00ff */
[----:B------:R-:W-:Y:S01]  /*6300*/  STL [R1+0x1f0], R76 ;  /* 0x0001f04c01007387 */ /* 0x000fe20000100800 */
[----:B--2---:R-:W-:-:S02]  /*6310*/  VIADD R10, R22, 0xffffff9d ;  /* 0xffffff9d160a7836 */ /* 0x004fc40000000000 */
[----:B------:R-:W-:Y:S01]  /*6320*/  IMAD R40, R65, UR6, RZ ;  /* 0x0000000641287c24 */ /* 0x000fe2000f8e02ff */
[----:B------:R-:W-:Y:S01]  /*6330*/  LDGSTS.E [R6+0x3f00], desc[UR42][R142.64], !P6 ;  /* 0x03f000008e067fae */ /* 0x000fe2000f1a102a */
[----:B------:R-:W-:Y:S01]  /*6340*/  IMAD R32, R31, UR6, RZ ;  /* 0x000000061f207c24 */ /* 0x000fe2000f8e02ff */
[----:B------:R-:W-:Y:S01]  /*6350*/  ISETP.GE.U32.AND P2, PT, R10, 0x7fffff5e, PT ;  /* 0x7fffff5e0a00780c */ /* 0x000fe20003f46070 */
[----:B------:R-:W-:Y:S01]  /*6360*/  IMAD R36, R64, UR6, RZ ;  /* 0x0000000640247c24 */ /* 0x000fe2000f8e02ff */
[----:B------:R-:W-:Y:S01]  /*6370*/  IADD3 R10, P5, PT, R2, UR26, RZ ;  /* 0x0000001a020a7c10 */ /* 0x000fe2000ffbe0ff */
[----:B------:R-:W-:Y:S01]  /*6380*/  STL [R1+0x1ec], R77 ;  /* 0x0001ec4d01007387 */ /* 0x000fe20000100800 */
[----:B------:R-:W-:Y:S02]  /*6390*/  IMAD R39, R57, UR6, RZ ;  /* 0x0000000639277c24 */ /* 0x000fe4000f8e02ff */
[----:B------:R-:W-:Y:S01]  /*63a0*/  LEA.HI.X.SX32 R11, R37, UR27, 0x2, P5 ;  /* 0x0000001b250b7c11 */ /* 0x000fe2000a8f16ff */
[----:B-1----:R-:W-:Y:S01]  /*63b0*/  IMAD R37, R72, UR6, RZ ;  /* 0x0000000648257c24 */ /* 0x002fe2000f8e02ff */
[CC--:B------:R-:W-:Y:S01]  /*63c0*/  LEA R136, P6, R75.reuse, R10.reuse, 0x2 ;  /* 0x0000000a4b887211 */ /* 0x0c0fe200078c10ff */
[----:B------:R1:W-:Y:S01]  /*63d0*/  STL [R1+0x1e8], R78 ;  /* 0x0001e84e01007387 */ /* 0x0003e20000100800 */
[-C--:B------:R-:W-:Y:S01]  /*63e0*/  LEA R130, P5, R70, R10.reuse, 0x2 ;  /* 0x0000000a46827211 */ /* 0x080fe200078a10ff */
[----:B------:R-:W-:Y:S01]  /*63f0*/  IMAD R23, R56, UR6, RZ ;  /* 0x0000000638177c24 */ /* 0x000fe2000f8e02ff */
[-C--:B------:R-:W-:Y:S01]  /*6400*/  LEA.HI.X.SX32 R137, R75, R11.reuse, 0x2, P6 ;  /* 0x0000000b4b897211 */ /* 0x080fe200030f16ff */
[----:B------:R-:W-:Y:S01]  /*6410*/  STL [R1+0x1e4], R186 ;  /* 0x0001e4ba01007387 */ /* 0x000fe20000100800 */
[-C--:B------:R-:W-:Y:S01]  /*6420*/  LEA R134, P6, R62, R10.reuse, 0x2 ;  /* 0x0000000a3e867211 */ /* 0x080fe200078c10ff */
[----:B------:R-:W-:Y:S01]  /*6430*/  IMAD R31, R30, UR6, RZ ;  /* 0x000000061e1f7c24 */ /* 0x000fe2000f8e02ff */
[-C--:B------:R-:W-:Y:S01]  /*6440*/  LEA.HI.X.SX32 R131, R70, R11.reuse, 0x2, P5 ;  /* 0x0000000b46837211 */ /* 0x080fe200028f16ff */
[----:B------:R-:W-:Y:S01]  /*6450*/  STL [R1+0x1e0], R41 ;  /* 0x0001e02901007387 */ /* 0x000fe20000100800 */
[-C--:B------:R-:W-:Y:S01]  /*6460*/  LEA.HI.X.SX32 R135, R62, R11.reuse, 0x2, P6 ;  /* 0x0000000b3e877211 */ /* 0x080fe200030f16ff */
[----:B------:R-:W-:Y:S01]  /*6470*/  IMAD R30, R29, UR6, RZ ;  /* 0x000000061d1e7c24 */ /* 0x000fe2000f8e02ff */
[CC--:B------:R-:W-:Y:S01]  /*6480*/  LEA R132, P5, R55.reuse, R10.reuse, 0x2 ;  /* 0x0000000a37847211 */ /* 0x0c0fe200078a10ff */
[----:B------:R-:W-:Y:S01]  /*6490*/  STL [R1+0x1dc], R37 ;  /* 0x0001dc2501007387 */ /* 0x000fe20000100800 */
[-C--:B------:R-:W-:Y:S01]  /*64a0*/  LEA R128, P6, R48, R10.reuse, 0x2 ;  /* 0x0000000a30807211 */ /* 0x080fe200078c10ff */
[----:B------:R-:W-:Y:S01]  /*64b0*/  IMAD R38, R50, UR6, RZ ;  /* 0x0000000632267c24 */ /* 0x000fe2000f8e02ff */
[-C--:B------:R-:W-:Y:S01]  /*64c0*/  LEA.HI.X.SX32 R133, R55, R11.reuse, 0x2, P5 ;  /* 0x0000000b37857211 */ /* 0x080fe200028f16ff */
[----:B------:R2:W-:Y:S01]  /*64d0*/  STL [R1+0x1d4], R70 ;  /* 0x0001d44601007387 */ /* 0x0005e20000100800 */
[-C--:B------:R-:W-:Y:S01]  /*64e0*/  LEA.HI.X.SX32 R129, R48, R11.reuse, 0x2, P6 ;  /* 0x0000000b30817211 */ /* 0x080fe200030f16ff */
[----:B------:R-:W-:Y:S01]  /*64f0*/  IMAD R29, R28, UR6, RZ ;  /* 0x000000061c1d7c24 */ /* 0x000fe2000f8e02ff */
[-C--:B------:R-:W-:Y:S01]  /*6500*/  LEA R120, P5, R79, R10.reuse, 0x2 ;  /* 0x0000000a4f787211 */ /* 0x080fe200078a10ff */
[----:B------:R-:W-:Y:S01]  /*6510*/  STL [R1+0x1d8], R165 ;  /* 0x0001d8a501007387 */ /* 0x000fe20000100800 */
[-C--:B------:R-:W-:Y:S01]  /*6520*/  LEA R126, P6, R47, R10.reuse, 0x2 ;  /* 0x0000000a2f7e7211 */ /* 0x080fe200078c10ff */
[----:B------:R-:W-:Y:S01]  /*6530*/  IMAD R22, R49, UR6, RZ ;  /* 0x0000000631167c24 */ /* 0x000fe2000f8e02ff */
[-C--:B------:R-:W-:Y:S01]  /*6540*/  LEA.HI.X.SX32 R121, R79, R11.reuse, 0x2, P5 ;  /* 0x0000000b4f797211 */ /* 0x080fe200028f16ff */
[----:B------:R-:W-:Y:S01]  /*6550*/  STL [R1+0x1d0], R69 ;  /* 0x0001d04501007387 */ /* 0x000fe20000100800 */
        /* <DEDUP_REMOVED lines=36> */
[CC--:B------:R-:W-:Y:S01]  /*67a0*/  LEA R106, P6, R77.reuse, R10.reuse, 0x2 ;  /* 0x0000000a4d6a7211 */ /* 0x0c0fe200078c10ff */
[----:B------:R-:W-:Y:S01]  /*67b0*/  IMAD R3, R8, UR6, RZ ;  /* 0x0000000608037c24 */ /* 0x000fe2000f8e02ff */
[-C--:B------:R-:W-:Y:S01]  /*67c0*/  LEA.HI.X.SX32 R101, R42, R11.reuse, 0x2, P5 ;  /* 0x0000000b2a657211 */ /* 0x080fe200028f16ff */
[----:B------:R-:W-:Y:S01]  /*67d0*/  STL [R1+0x1a8], R59 ;  /* 0x0001a83b01007387 */ /* 0x000fe20000100800 */
[----:B------:R-:W-:Y:S01]  /*67e0*/  LEA.HI.X.SX32 R107, R77, R11, 0x2, P6 ;  /* 0x0000000b4d6b7211 */ /* 0x000fe200030f16ff */
[----:B------:R-:W-:Y:S01]  /*67f0*/  IMAD R8, R12, UR6, RZ ;  /* 0x000000060c087c24 */ /* 0x000fe2000f8e02ff */
[-C--:B------:R-:W-:Y:S01]  /*6800*/  LEA R104, P5, R68, R10.reuse, 0x2 ;  /* 0x0000000a44687211 */ /* 0x080fe200078a10ff */
[----:B------:R-:W-:Y:S01]  /*6810*/  STL [R1+0x1a4], R58 ;  /* 0x0001a43a01007387 */ /* 0x000fe20000100800 */
[----:B------:R-:W-:-:S02]  /*6820*/  LEA R102, P6, R60, R10, 0x2 ;  /* 0x0000000a3c667211 */ /* 0x000fc400078c10ff */
[-C--:B------:R-:W-:Y:S01]  /*6830*/  LEA.HI.X.SX32 R105, R68, R11.reuse, 0x2, P5 ;  /* 0x0000000b44697211 */ /* 0x080fe200028f16ff */
[----:B------:R-:W-:Y:S01]  /*6840*/  STL [R1+0x1a0], R39 ;  /* 0x0001a02701007387 */ /* 0x000fe20000100800 */
[-C--:B------:R-:W-:Y:S02]  /*6850*/  LEA.HI.X.SX32 R103, R60, R11.reuse, 0x2, P6 ;  /* 0x0000000b3c677211 */ /* 0x080fe400030f16ff */
[-C--:B------:R-:W-:Y:S01]  /*6860*/  LEA R98, P5, R53, R10.reuse, 0x2 ;  /* 0x0000000a35627211 */ /* 0x080fe200078a10ff */
[----:B------:R-:W-:Y:S01]  /*6870*/  STL [R1+0x198], R55 ;  /* 0x0001983701007387 */ /* 0x000fe20000100800 */
[----:B------:R-:W-:Y:S02]  /*6880*/  LEA R90, P6, R35, R10, 0x2 ;  /* 0x0000000a235a7211 */ /* 0x000fe400078c10ff */
[-C--:B------:R-:W-:Y:S01]  /*6890*/  LEA.HI.X.SX32 R99, R53, R11.reuse, 0x2, P5 ;  /* 0x0000000b35637211 */ /* 0x080fe200028f16ff */
[----:B------:R-:W-:Y:S01]  /*68a0*/  STL [R1+0x19c], R23 ;  /* 0x00019c1701007387 */ /* 0x000fe20000100800 */
[----:B------:R-:W-:-:S02]  /*68b0*/  LEA.HI.X.SX32 R91, R35, R11, 0x2, P6 ;  /* 0x0000000b235b7211 */ /* 0x000fc400030f16ff */
[CC--:B------:R-:W-:Y:S01]  /*68c0*/  LEA R96, P5, R34.reuse, R10.reuse, 0x2 ;  /* 0x0000000a22607211 */ /* 0x0c0fe200078a10ff */
[----:B------:R-:W-:Y:S01]  /*68d0*/  STL [R1+0x194], R54 ;  /* 0x0001943601007387 */ /* 0x000fe20000100800 */
[CC--:B------:R-:W-:Y:S02]  /*68e0*/  LEA R94, P6, R33.reuse, R10.reuse, 0x2 ;  /* 0x0000000a215e7211 */ /* 0x0c0fe400078c10ff */
[-C--:B------:R-:W-:Y:S01]  /*68f0*/  LEA.HI.X.SX32 R97, R34, R11.reuse, 0x2, P5 ;  /* 0x0000000b22617211 */ /* 0x080fe200028f16ff */
[----:B------:R-:W-:Y:S01]  /*6900*/  STL [R1+0x190], R53 ;  /* 0x0001903501007387 */ /* 0x000fe20000100800 */
[----:B------:R-:W-:Y:S02]  /*6910*/  LEA.HI.X.SX32 R95, R33, R11, 0x2, P6 ;  /* 0x0000000b215f7211 */ /* 0x000fe400030f16ff */
        /* <DEDUP_REMOVED lines=16> */
[----:B------:R3:W-:Y:S01]  /*6a20*/  STL [R1+0x16c], R79 ;  /* 0x00016c4f01007387 */ /* 0x0007e20000100800 */
[----:B------:R-:W-:Y:S02]  /*6a30*/  LEA.HI.X.SX32 R83, R31, R11, 0x2, P6 ;  /* 0x0000000b1f537211 */ /* 0x000fe400030f16ff */
[-C--:B-1----:R-:W-:Y:S01]  /*6a40*/  LEA R78, P5, R30, R10.reuse, 0x2 ;  /* 0x0000000a1e4e7211 */ /* 0x082fe200078a10ff */
[----:B------:R-:W-:Y:S01]  /*6a50*/  STL [R1+0x15c], R47 ;  /* 0x00015c2f01007387 */ /* 0x000fe20000100800 */
[----:B--2---:R-:W-:-:S03]  /*6a60*/  LEA R70, P6, R29, R10, 0x2 ;  /* 0x0000000a1d467211 */ /* 0x004fc600078c10ff */
[----:B------:R1:W-:Y:S01]  /*6a70*/  STL [R1+0x14c], R46 ;  /* 0x00014c2e01007387 */ /* 0x0003e20000100800 */
[-C--:B------:R-:W-:Y:S02]  /*6a80*/  LEA.HI.X.SX32 R71, R29, R11.reuse, 0x2, P6 ;  /* 0x0000000b1d477211 */ /* 0x080fe400030f16ff */
[-C--:B---3--:R-:W-:Y:S01]  /*6a90*/  LEA.HI.X.SX32 R79, R30, R11.reuse, 0x2, P5 ;  /* 0x0000000b1e4f7211 */ /* 0x088fe200028f16ff */
[----:B------:R-:W-:Y:S01]  /*6aa0*/  STL [R1+0x178], R45 ;  /* 0x0001782d01007387 */ /* 0x000fe20000100800 */
[-C--:B------:R-:W-:Y:S02]  /*6ab0*/  LEA R76, P5, R28, R10.reuse, 0x2 ;  /* 0x0000000a1c4c7211 */ /* 0x080fe400078a10ff */
[-C--:B------:R-:W-:Y:S01]  /*6ac0*/  LEA R74, P6, R186, R10.reuse, 0x2 ;  /* 0x0000000aba4a7211 */ /* 0x080fe200078c10ff */
[----:B------:R-:W-:Y:S01]  /*6ad0*/  STL [R1+0x168], R44 ;  /* 0x0001682c01007387 */ /* 0x000fe20000100800 */
[-C--:B------:R-:W-:Y:S02]  /*6ae0*/  LEA.HI.X.SX32 R77, R28, R11.reuse, 0x2, P5 ;  /* 0x0000000b1c4d7211 */ /* 0x080fe400028f16ff */
[----:B------:R-:W-:Y:S01]  /*6af0*/  LEA.HI.X.SX32 R75, R186, R11, 0x2, P6 ;  /* 0x0000000bba4b7211 */ /* 0x000fe200030f16ff */
[----:B------:R-:W-:Y:S01]  /*6b00*/  STL [R1+0x158], R43 ;  /* 0x0001582b01007387 */ /* 0x000fe20000100800 */
[----:B------:R-:W-:-:S02]  /*6b10*/  LEA R72, P5, R66, R10, 0x2 ;  /* 0x0000000a42487211 */ /* 0x000fc400078a10ff */
[-C--:B------:R-:W-:Y:S01]  /*6b20*/  LEA R68, P6, R58, R10.reuse, 0x2 ;  /* 0x0000000a3a447211 */ /* 0x080fe200078c10ff */
[----:B------:R2:W-:Y:S01]  /*6b30*/  STL [R1+0x148], R42 ;  /* 0x0001482a01007387 */ /* 0x0005e20000100800 */
[-C--:B------:R-:W-:Y:S02]  /*6b40*/  LEA.HI.X.SX32 R73, R66, R11.reuse, 0x2, P5 ;  /* 0x0000000b42497211 */ /* 0x080fe400028f16ff */
[-C--:B------:R-:W-:Y:S01]  /*6b50*/  LEA.HI.X.SX32 R69, R58, R11.reuse, 0x2, P6 ;  /* 0x0000000b3a457211 */ /* 0x080fe200030f16ff */
[----:B------:R-:W-:Y:S01]  /*6b60*/  STL [R1+0x174], R35 ;  /* 0x0001742301007387 */ /* 0x000fe20000100800 */
[-C--:B------:R-:W-:Y:S02]  /*6b70*/  LEA R66, P6, R27, R10.reuse, 0x2 ;  /* 0x0000000a1b427211 */ /* 0x080fe400078c10ff */
[----:B------:R-:W-:Y:S01]  /*6b80*/  LEA R60, P5, R51, R10, 0x2 ;  /* 0x0000000a333c7211 */ /* 0x000fe200078a10ff */
[----:B------:R-:W-:Y:S01]  /*6b90*/  STL [R1+0x164], R34 ;  /* 0x0001642201007387 */ /* 0x000fe20000100800 */
[----:B------:R-:W-:-:S02]  /*6ba0*/  LEA.HI.X.SX32 R67, R27, R11, 0x2, P6 ;  /* 0x0000000b1b437211 */ /* 0x000fc400030f16ff */
[-C--:B------:R-:W-:Y:S01]  /*6bb0*/  LEA R62, P6, R20, R10.reuse, 0x2 ;  /* 0x0000000a143e7211 */ /* 0x080fe200078c10ff */
[----:B------:R-:W-:Y:S01]  /*6bc0*/  STL [R1+0x154], R33 ;  /* 0x0001542101007387 */ /* 0x000fe20000100800 */
[-C--:B------:R-:W-:Y:S02]  /*6bd0*/  LEA.HI.X.SX32 R61, R51, R11.reuse, 0x2, P5 ;  /* 0x0000000b333d7211 */ /* 0x080fe400028f16ff */
[-C--:B------:R-:W-:Y:S01]  /*6be0*/  LEA R64, P5, R26, R10.reuse, 0x2 ;  /* 0x0000000a1a407211 */ /* 0x080fe200078a10ff */
[----:B------:R-:W-:Y:S01]  /*6bf0*/  STL [R1+0x140], R32 ;  /* 0x0001402001007387 */ /* 0x000fe20000100800 */
[-C--:B------:R-:W-:Y:S02]  /*6c00*/  LEA.HI.X.SX32 R63, R20, R11.reuse, 0x2, P6 ;  /* 0x0000000b143f7211 */ /* 0x080fe400030f16ff */
[----:B------:R-:W-:Y:S01]  /*6c10*/  LEA R50, P6, R41, R10, 0x2 ;  /* 0x0000000a29327211 */ /* 0x000fe200078c10ff */
[----:B------:R-:W-:Y:S01]  /*6c20*/  STL [R1+0x170], R31 ;  /* 0x0001701f01007387 */ /* 0x000fe20000100800 */
[----:B------:R-:W-:-:S02]  /*6c30*/  LEA.HI.X.SX32 R65, R26, R11, 0x2, P5 ;  /* 0x0000000b1a417211 */ /* 0x000fc400028f16ff */
[-C--:B------:R-:W-:Y:S01]  /*6c40*/  LEA R58, P5, R19, R10.reuse, 0x2 ;  /* 0x0000000a133a7211 */ /* 0x080fe200078a10ff */
[----:B------:R3:W-:Y:S01]  /*6c50*/  STL [R1+0x160], R30 ;  /* 0x0001601e01007387 */ /* 0x0007e20000100800 */
[-C--:B------:R-:W-:Y:S02]  /*6c60*/  LEA.HI.X.SX32 R51, R41, R11.reuse, 0x2, P6 ;  /* 0x0000000b29337211 */ /* 0x080fe400030f16ff */
[-C--:B------:R-:W-:Y:S01]  /*6c70*/  LEA R54, P6, R39, R10.reuse, 0x2 ;  /* 0x0000000a27367211 */ /* 0x080fe200078c10ff */
[----:B------:R-:W-:Y:S01]  /*6c80*/  STL [R1+0x150], R29 ;  /* 0x0001501d01007387 */ /* 0x000fe20000100800 */
[-C--:B------:R-:W-:Y:S02]  /*6c90*/  LEA.HI.X.SX32 R59, R19, R11.reuse, 0x2, P5 ;  /* 0x0000000b133b7211 */ /* 0x080fe400028f16ff */
[----:B------:R-:W-:Y:S01]  /*6ca0*/  LEA R56, P5, R40, R10, 0x2 ;  /* 0x0000000a28387211 */ /* 0x000fe200078a10ff */
[----:B------:R4:W-:Y:S01]  /*6cb0*/  STL [R1+0x13c], R28 ;  /* 0x00013c1c01007387 */ /* 0x0009e20000100800 */
[----:B------:R-:W-:-:S02]  /*6cc0*/  LEA.HI.X.SX32 R55, R39, R11, 0x2, P6 ;  /* 0x0000000b27377211 */ /* 0x000fc400030f16ff */
[-C--:B------:R-:W-:Y:S01]  /*6cd0*/  LEA R48, P6, R18, R10.reuse, 0x2 ;  /* 0x0000000a12307211 */ /* 0x080fe200078c10ff */
[----:B------:R-:W-:Y:S01]  /*6ce0*/  STL [R1+0x144], R27 ;  /* 0x0001441b01007387 */ /* 0x000fe20000100800 */
[-C--:B------:R-:W-:Y:S02]  /*6cf0*/  LEA.HI.X.SX32 R57, R40, R11.reuse, 0x2, P5 ;  /* 0x0000000b28397211 */ /* 0x080fe400028f16ff */
[-C--:B------:R-:W-:Y:S01]  /*6d00*/  LEA R52, P5, R38, R10.reuse, 0x2 ;  /* 0x0000000a26347211 */ /* 0x080fe200078a10ff */
[----:B------:R5:W-:Y:S01]  /*6d10*/  STL [R1+0x138], R26 ;  /* 0x0001381a01007387 */ /* 0x000be20000100800 */
[-C--:B------:R-:W-:Y:S02]  /*6d20*/  LEA.HI.X.SX32 R49, R18, R11.reuse, 0x2, P6 ;  /* 0x0000000b12317211 */ /* 0x080fe400030f16ff */
[----:B-1----:R-:W-:Y:S01]  /*6d30*/  LEA R46, P6, R13, R10, 0x2 ;  /* 0x0000000a0d2e7211 */ /* 0x002fe200078c10ff */
[----:B------:R-:W-:Y:S01]  /*6d40*/  STL [R1+0x134], R20 ;  /* 0x0001341401007387 */ /* 0x000fe20000100800 */
[----:B------:R-:W-:-:S02]  /*6d50*/  LEA.HI.X.SX32 R53, R38, R11, 0x2, P5 ;  /* 0x0000000b26357211 */ /* 0x000fc400028f16ff */
[-C--:B------:R-:W-:Y:S01]  /*6d60*/  LEA R40, P5, R17, R10.reuse, 0x2 ;  /* 0x0000000a11287211 */ /* 0x080fe200078a10ff */
[----:B------:R-:W0:Y:S01]  /*6d70*/  LDGDEPBAR ;  /* 0x00000000000079af */ /* 0x000e220000000000 */
[-C--:B------:R-:W-:Y:S02]  /*6d80*/  LEA.HI.X.SX32 R47, R13, R11.reuse, 0x2, P6 ;  /* 0x0000000b0d2f7211 */ /* 0x080fe400030f16ff */
[-C--:B--2---:R-:W-:Y:S01]  /*6d90*/  LEA R42, P6, R37, R10.reuse, 0x2 ;  /* 0x0000000a252a7211 */ /* 0x084fe200078c10ff */
[----:B------:R-:W-:Y:S01]  /*6da0*/  STL [R1+0x130], R19 ;  /* 0x0001301301007387 */ /* 0x000fe20000100800 */
[-C--:B------:R-:W-:Y:S02]  /*6db0*/  LEA.HI.X.SX32 R41, R17, R11.reuse, 0x2, P5 ;  /* 0x0000000b11297211 */ /* 0x080fe400028f16ff */
[----:B------:R-:W-:Y:S01]  /*6dc0*/  LEA R44, P5, R7, R10, 0x2 ;  /* 0x0000000a072c7211 */ /* 0x000fe200078a10ff */
[----:B------:R-:W-:Y:S01]  /*6dd0*/  LDGSTS.E [R250+0x8000], desc[UR42][R136.64], P4 ;  /* 0x0800000088fa7fae */ /* 0x000fe2000a1a102a */
[----:B------:R-:W-:-:S02]  /*6de0*/  LEA.HI.X.SX32 R43, R37, R11, 0x2, P6 ;  /* 0x0000000b252b7211 */ /* 0x000fc400030f16ff */
[-C--:B---3--:R-:W-:Y:S01]  /*6df0*/  LEA R30, P6, R23, R10.reuse, 0x2 ;  /* 0x0000000a171e7211 */ /* 0x088fe200078c10ff */
[----:B------:R-:W-:Y:S01]  /*6e00*/  STL [R1+0x12c], R18 ;  /* 0x00012c1201007387 */ /* 0x000fe20000100800 */
[-C--:B------:R-:W-:Y:S02]  /*6e10*/  LEA.HI.X.SX32 R45, R7, R11.reuse, 0x2, P5 ;  /* 0x0000000b072d7211 */ /* 0x080fe400028f16ff */
[-C--:B------:R-:W-:Y:S01]  /*6e20*/  LEA R38, P5, R36, R10.reuse, 0x2 ;  /* 0x0000000a24267211 */ /* 0x080fe200078a10ff */
[----:B------:R-:W-:Y:S01]  /*6e30*/  LDGSTS.E [R250+0x8800], desc[UR42][R130.64], P4 ;  /* 0x0880000082fa7fae */ /* 0x000fe2000a1a102a */
[----:B------:R-:W-:Y:S02]  /*6e40*/  LEA.HI.X.SX32 R31, R23, R11, 0x2, P6 ;  /* 0x0000000b171f7211 */ /* 0x000fe400030f16ff */
[----:B------:R-:W-:Y:S01]  /*6e50*/  LEA R34, P6, R3, R10, 0x2 ;  /* 0x0000000a03227211 */ /* 0x000fe200078c10ff */
[----:B------:R-:W-:Y:S01]  /*6e60*/  STL [R1+0x128], R17 ;  /* 0x0001281101007387 */ /* 0x000fe20000100800 */
[----:B------:R-:W-:-:S02]  /*6e70*/  LOP3.LUT R186, R252, 0x10, RZ, 0x3c, !PT ;  /* 0x00000010fcba7812 */ /* 0x000fc400078e3cff */
[-C--:B------:R-:W-:Y:S01]  /*6e80*/  LEA.HI.X.SX32 R39, R36, R11.reuse, 0x2, P5 ;  /* 0x0000000b24277211 */ /* 0x080fe200028f16ff */
[----:B------:R-:W-:Y:S01]  /*6e90*/  LDGSTS.E [R250+0x9000], desc[UR42][R134.64], P4 ;  /* 0x0900000086fa7fae */ /* 0x000fe2000a1a102a */
[-C--:B------:R-:W-:Y:S01]  /*6ea0*/  LEA R36, P5, R22, R10.reuse, 0x2 ;  /* 0x0000000a16247211 */ /* 0x080fe200078a10ff */
[----:B------:R-:W-:Y:S01]  /*6eb0*/  VIADD R249, R186, UR5 ;  /* 0x00000005baf97c36 */ /* 0x000fe20008000000 */
[-C--:B------:R-:W-:Y:S01]  /*6ec0*/  LEA.HI.X.SX32 R35, R3, R11.reuse, 0x2, P6 ;  /* 0x0000000b03237211 */ /* 0x080fe200030f16ff */
[----:B------:R-:W-:Y:S01]  /*6ed0*/  STL [R1+0x124], R13 ;  /* 0x0001240d01007387 */ /* 0x000fe20000100800 */
[-C--:B----4-:R-:W-:Y:S02]  /*6ee0*/  LEA R28, P6, R8, R10.reuse, 0x2 ;  /* 0x0000000a081c7211 */ /* 0x090fe400078c10ff */
[----:B------:R-:W-:Y:S01]  /*6ef0*/  LEA.HI.X.SX32 R37, R22, R11, 0x2, P5 ;  /* 0x0000000b16257211 */ /* 0x000fe200028f16ff */
[----:B------:R-:W-:Y:S01]  /*6f00*/  LDGSTS.E [R250+0x9800], desc[UR42][R132.64], P4 ;  /* 0x0980000084fa7fae */ /* 0x000fe2000a1a102a */
[----:B------:R-:W-:-:S02]  /*6f10*/  LEA R32, P5, R9, R10, 0x2 ;  /* 0x0000000a09207211 */ /* 0x000fc400078a10ff */
[-C--:B------:R-:W-:Y:S01]  /*6f20*/  LEA.HI.X.SX32 R29, R8, R11.reuse, 0x2, P6 ;  /* 0x0000000b081d7211 */ /* 0x080fe200030f16ff */
[----:B------:R1:W-:Y:S01]  /*6f30*/  STL [R1+0x120], R7 ;  /* 0x0001200701007387 */ /* 0x0003e20000100800 */
[----:B-----5:R-:W-:Y:S02]  /*6f40*/  LEA R26, P6, R165, R10, 0x2 ;  /* 0x0000000aa51a7211 */ /* 0x020fe400078c10ff */
[-C--:B------:R-:W-:Y:S01]  /*6f50*/  LEA.HI.X.SX32 R33, R9, R11.reuse, 0x2, P5 ;  /* 0x0000000b09217211 */ /* 0x080fe200028f16ff */
[----:B------:R-:W-:Y:S01]  /*6f60*/  LDGSTS.E [R250+0xa000], desc[UR42][R128.64], P4 ;  /* 0x0a00000080fa7fae */ /* 0x000fe2000a1a102a */
[----:B------:R-:W-:Y:S01]  /*6f70*/  LEA.HI.X.SX32 R27, R165, R11, 0x2, P6 ;  /* 0x0000000ba51b7211 */ /* 0x000fe200030f16ff */
[----:B------:R-:W-:Y:S01]  /*6f80*/  IMAD R165, R177, UR6, RZ ;  /* 0x00000006b1a57c24 */ /* 0x000fe2000f8e02ff */
[----:B------:R-:W-:Y:S01]  /*6f90*/  LOP3.LUT R177, R252, 0x30, RZ, 0x3c, !PT ;  /* 0x00000030fcb17812 */ /* 0x000fe200078e3cff */
[----:B------:R-:W-:Y:S01]  /*6fa0*/  LDGSTS.E [R250+0xa800], desc[UR42][R120.64], P4 ;  /* 0x0a80000078fa7fae */ /* 0x000fe2000a1a102a */
[----:B-1----:R-:W-:-:S03]  /*6fb0*/  IMAD R7, R14, UR6, RZ ;  /* 0x000000060e077c24 */ /* 0x002fc6000f8e02ff */
[----:B------:R-:W-:Y:S01]  /*6fc0*/  LDGSTS.E [R250+0xb000], desc[UR42][R126.64], P4 ;  /* 0x0b0000007efa7fae */ /* 0x000fe2000a1a102a */
[----:B------:R-:W-:Y:S01]  /*6fd0*/  VIADD R177, R177, UR5 ;  /* 0x00000005b1b17c36 */ /* 0x000fe20008000000 */
[CC--:B------:R-:W-:Y:S02]  /*6fe0*/  LEA R18, P5, R7.reuse, R10.reuse, 0x2 ;  /* 0x0000000a07127211 */ /* 0x0c0fe400078a10ff */
[----:B------:R-:W-:Y:S02]  /*6ff0*/  LDGSTS.E [R250+0xb800], desc[UR42][R124.64], P4 ;  /* 0x0b8000007cfa7fae */ /* 0x000fe4000a1a102a */
[----:B------:R-:W-:Y:S02]  /*7000*/  LEA.HI.X.SX32 R19, R7, R11, 0x2, P5 ;  /* 0x0000000b07137211 */ /* 0x000fe400028f16ff */
[----:B------:R-:W-:Y:S01]  /*7010*/  LDGSTS.E [R249+0x8100], desc[UR42][R122.64], P4 ;  /* 0x081000007af97fae */ /* 0x000fe2000a1a102a */
[----:B------:R-:W-:-:S03]  /*7020*/  LEA R22, P5, R164, R10, 0x2 ;  /* 0x0000000aa4167211 */ /* 0x000fc600078a10ff */
[----:B------:R-:W-:Y:S01]  /*7030*/  LDGSTS.E [R249+0x8900], desc[UR42][R118.64], P4 ;  /* 0x0890000076f97fae */ /* 0x000fe2000a1a102a */
[----:B------:R-:W-:Y:S01]  /*7040*/  LEA.HI.X.SX32 R23, R164, R11, 0x2, P5 ;  /* 0x0000000ba4177211 */ /* 0x000fe200028f16ff */
[----:B------:R-:W-:Y:S02]  /*7050*/  IMAD R164, R230, UR6, RZ ;  /* 0x00000006e6a47c24 */ /* 0x000fe4000f8e02ff */
[----:B------:R-:W-:Y:S04]  /*7060*/  LDGSTS.E [R249+0x9100], desc[UR42][R110.64], P4 ;  /* 0x091000006ef97fae */ /* 0x000fe8000a1a102a */
[----:B------:R-:W-:Y:S04]  /*7070*/  LDGSTS.E [R249+0x9900], desc[UR42][R116.64], P4 ;  /* 0x0990000074f97fae */ /* 0x000fe8000a1a102a */
[----:B------:R1:W-:Y:S04]  /*7080*/  STL [R1+0x11c], R3 ;  /* 0x00011c0301007387 */ /* 0x0003e80000100800 */
[----:B------:R-:W-:Y:S04]  /*7090*/  LDGSTS.E [R249+0xa100], desc[UR42][R114.64], P4 ;  /* 0x0a10000072f97fae */ /* 0x000fe8000a1a102a */
[----:B------:R-:W-:Y:S01]  /*70a0*/  STL [R1+0x118], R9 ;  /* 0x0001180901007387 */ /* 0x000fe20000100800 */
[----:B-1----:R-:W-:-:S03]  /*70b0*/  IMAD R3, R15, UR6, RZ ;  /* 0x000000060f037c24 */ /* 0x002fc6000f8e02ff */
[----:B------:R-:W-:Y:S02]  /*70c0*/  LDGSTS.E [R249+0xa900], desc[UR42][R112.64], P4 ;  /* 0x0a90000070f97fae */ /* 0x000fe4000a1a102a */
[----:B------:R-:W-:Y:S02]  /*70d0*/  LEA R20, P6, R3, R10, 0x2 ;  /* 0x0000000a03147211 */ /* 0x000fe400078c10ff */
[----:B------:R1:W-:Y:S04]  /*70e0*/  STL [R1+0x114], R8 ;  /* 0x0001140801007387 */ /* 0x0003e80000100800 */
[----:B------:R-:W-:Y:S04]  /*70f0*/  LDGSTS.E [R249+0xb100], desc[UR42][R108.64], P4 ;  /* 0x0b1000006cf97fae */ /* 0x000fe8000a1a102a */
[----:B------:R-:W-:Y:S01]  /*7100*/  LDGSTS.E [R249+0xb900], desc[UR42][R100.64], P4 ;  /* 0x0b90000064f97fae */ /* 0x000fe2000a1a102a */
[----:B-1----:R-:W-:-:S03]  /*7110*/  IMAD R8, R16, UR6, RZ ;  /* 0x0000000610087c24 */ /* 0x002fc6000f8e02ff */
[----:B------:R-:W-:Y:S02]  /*7120*/  LDGSTS.E [R248+0x8200], desc[UR42][R106.64], P4 ;  /* 0x082000006af87fae */ /* 0x000fe4000a1a102a */
[C---:B------:R-:W-:Y:S02]  /*7130*/  LEA R16, P5, R8.reuse, R10, 0x2 ;  /* 0x0000000a08107211 */ /* 0x040fe400078a10ff */
[----:B------:R-:W-:Y:S02]  /*7140*/  LDGSTS.E [R248+0x8a00], desc[UR42][R104.64], P4 ;  /* 0x08a0000068f87fae */ /* 0x000fe4000a1a102a */
[-C--:B------:R-:W-:Y:S02]  /*7150*/  LEA.HI.X.SX32 R17, R8, R11.reuse, 0x2, P5 ;  /* 0x0000000b08117211 */ /* 0x080fe400028f16ff */
[----:B------:R-:W-:Y:S04]  /*7160*/  LDGSTS.E [R248+0x9200], desc[UR42][R102.64], P4 ;  /* 0x0920000066f87fae */ /* 0x000fe8000a1a102a */
[----:B------:R1:W-:Y:S04]  /*7170*/  STL [R1+0x110], R7 ;  /* 0x0001100701007387 */ /* 0x0003e80000100800 */
[----:B------:R-:W-:Y:S04]  /*7180*/  LDGSTS.E [R248+0x9a00], desc[UR42][R98.64], P4 ;  /* 0x09a0000062f87fae */ /* 0x000fe8000a1a102a */
[----:B------:R-:W-:Y:S01]  /*7190*/  LDGSTS.E [R248+0xa200], desc[UR42][R90.64], P4 ;  /* 0x0a2000005af87fae */ /* 0x000fe2000a1a102a */
[----:B-1----:R-:W-:Y:S01]  /*71a0*/  IMAD R7, R21, UR6, RZ ;  /* 0x0000000615077c24 */ /* 0x002fe2000f8e02ff */
[----:B------:R-:W-:-:S02]  /*71b0*/  LEA.HI.X.SX32 R21, R3, R11, 0x2, P6 ;  /* 0x0000000b03157211 */ /* 0x000fc400030f16ff */
[----:B------:R-:W-:Y:S01]  /*71c0*/  LDGSTS.E [R248+0xaa00], desc[UR42][R96.64], P4 ;  /* 0x0aa0000060f87fae */ /* 0x000fe2000a1a102a */
[----:B------:R-:W-:-:S03]  /*71d0*/  ISETP.GE.U32.AND P6, PT, R231, 0x7fffff66, PT ;  /* 0x7fffff66e700780c */ /* 0x000fc60003fc6070 */
[----:B------:R-:W-:Y:S04]  /*71e0*/  LDGSTS.E [R248+0xb200], desc[UR42][R94.64], P4 ;  /* 0x0b2000005ef87fae */ /* 0x000fe8000a1a102a */
[----:B------:R1:W-:Y:S04]  /*71f0*/  STL [R1+0x108], R3 ;  /* 0x0001080301007387 */ /* 0x0003e80000100800 */
[----:B------:R-:W-:Y:S04]  /*7200*/  LDGSTS.E [R248+0xba00], desc[UR42][R92.64], P4 ;  /* 0x0ba000005cf87fae */ /* 0x000fe8000a1a102a */
[----:B------:R2:W-:Y:S01]  /*7210*/  STL [R1+0x104], R8 ;  /* 0x0001040801007387 */ /* 0x0005e20000100800 */
[----:B-1----:R-:W-:-:S03]  /*7220*/  IMAD R3, R175, UR6, RZ ;  /* 0x00000006af037c24 */ /* 0x002fc6000f8e02ff */
[----:B------:R-:W-:Y:S01]  /*7230*/  LDGSTS.E [R177+0x8300], desc[UR42][R88.64], P4 ;  /* 0x0830000058b17fae */ /* 0x000fe2000a1a102a */
[----:B------:R-:W-:-:S03]  /*7240*/  VIADD R175, R232, 0xffffffbf ;  /* 0xffffffbfe8af7836 */ /* 0x000fc60000000000 */
[----:B------:R-:W-:Y:S01]  /*7250*/  LDGSTS.E [R177+0x8b00], desc[UR42][R80.64], P4 ;  /* 0x08b0000050b17fae */ /* 0x000fe2000a1a102a */
[----:B--2---:R-:W-:-:S03]  /*7260*/  LEA R8, P5, R7, R10, 0x2 ;  /* 0x0000000a07087211 */ /* 0x004fc600078a10ff */
[----:B------:R-:W-:Y:S01]  /*7270*/  LDGSTS.E [R177+0x9300], desc[UR42][R86.64], P4 ;  /* 0x0930000056b17fae */ /* 0x000fe2000a1a102a */
[----:B------:R-:W-:-:S03]  /*7280*/  LEA.HI.X.SX32 R9, R7, R11, 0x2, P5 ;  /* 0x0000000b07097211 */ /* 0x000fc600028f16ff */
[----:B------:R-:W-:Y:S01]  /*7290*/  LDGSTS.E [R177+0x9b00], desc[UR42][R84.64], P4 ;  /* 0x09b0000054b17fae */ /* 0x000fe2000a1a102a */
[----:B------:R-:W-:-:S03]  /*72a0*/  LEA R14, P5, R3, R10, 0x2 ;  /* 0x0000000a030e7211 */ /* 0x000fc600078a10ff */
[----:B------:R-:W-:Y:S01]  /*72b0*/  LDGSTS.E [R177+0xa300], desc[UR42][R82.64], P4 ;  /* 0x0a30000052b17fae */ /* 0x000fe2000a1a102a */
[-C--:B------:R-:W-:Y:S02]  /*72c0*/  LEA.HI.X.SX32 R15, R3, R11.reuse, 0x2, P5 ;  /* 0x0000000b030f7211 */ /* 0x080fe400028f16ff */
[CC--:B------:R-:W-:Y:S01]  /*72d0*/  LEA R12, P5, R165.reuse, R10.reuse, 0x2 ;  /* 0x0000000aa50c7211 */ /* 0x0c0fe200078a10ff */
[----:B------:R1:W-:Y:S03]  /*72e0*/  STL [R1+0x100], R7 ;  /* 0x0001000701007387 */ /* 0x0003e60000100800 */
[----:B------:R-:W-:Y:S01]  /*72f0*/  LEA.HI.X.SX32 R13, R165, R11, 0x2, P5 ;  /* 0x0000000ba50d7211 */ /* 0x000fe200028f16ff */
[----:B------:R-:W-:Y:S01]  /*7300*/  LDGSTS.E [R177+0xab00], desc[UR42][R78.64], P4 ;  /* 0x0ab000004eb17fae */ /* 0x000fe2000a1a102a */
[----:B------:R-:W-:-:S03]  /*7310*/  LEA R10, P5, R164, R10, 0x2 ;  /* 0x0000000aa40a7211 */ /* 0x000fc600078a10ff */
[----:B------:R-:W-:Y:S01]  /*7320*/  LDGSTS.E [R177+0xb300], desc[UR42][R70.64], P4 ;  /* 0x0b30000046b17fae */ /* 0x000fe2000a1a102a */
[----:B------:R-:W-:Y:S02]  /*7330*/  LEA.HI.X.SX32 R11, R164, R11, 0x2, P5 ;  /* 0x0000000ba40b7211 */ /* 0x000fe400028f16ff */
[----:B-1----:R-:W-:Y:S01]  /*7340*/  LOP3.LUT R7, R252, 0x50, RZ, 0x3c, !PT ;  /* 0x00000050fc077812 */ /* 0x002fe200078e3cff */
[----:B------:R-:W-:Y:S01]  /*7350*/  LDGSTS.E [R177+0xbb00], desc[UR42][R76.64], P4 ;  /* 0x0bb000004cb17fae */ /* 0x000fe2000a1a102a */
[----:B------:R-:W-:-:S03]  /*7360*/  IADD3 R230, P5, PT, R0, UR24, RZ ;  /* 0x0000001800e67c10 */ /* 0x000fc6000ffbe0ff */
[----:B------:R-:W-:Y:S01]  /*7370*/  LDGSTS.E [R174+0x8400], desc[UR42][R74.64], P4 ;  /* 0x084000004aae7fae */ /* 0x000fe2000a1a102a */
[----:B------:R-:W-:-:S03]  /*7380*/  VIADD R7, R7, UR5 ;  /* 0x0000000507077c36 */ /* 0x000fc60008000000 */
[----:B------:R-:W-:Y:S04]  /*7390*/  LDGSTS.E [R174+0x8c00], desc[UR42][R72.64], P4 ;  /* 0x08c0000048ae7fae */ /* 0x000fe8000a1a102a */
        /* <DEDUP_REMOVED lines=11> */
[----:B------:R1:W-:Y:S04]  /*7450*/  STL [R1+0xfc], R3 ;  /* 0x0000fc0301007387 */ /* 0x0003e80000100800 */
[----:B------:R-:W-:Y:S04]  /*7460*/  LDGSTS.E [R7+0xad00], desc[UR42][R40.64], P4 ;  /* 0x0ad0000028077fae */ /* 0x000fe8000a1a102a */
[----:B------:R-:W-:Y:S01]  /*7470*/  LDGSTS.E [R7+0xb500], desc[UR42][R46.64], P4 ;  /* 0x0b5000002e077fae */ /* 0x000fe2000a1a102a */
[----:B-1----:R-:W-:-:S03]  /*7480*/  LOP3.LUT R3, R252, 0x70, RZ, 0x3c, !PT ;  /* 0x00000070fc037812 */ /* 0x002fc600078e3cff */
[----:B------:R-:W-:Y:S01]  /*7490*/  LDGSTS.E [R7+0xbd00], desc[UR42][R44.64], P4 ;  /* 0x0bd000002c077fae */ /* 0x000fe2000a1a102a */
[----:B------:R-:W-:Y:S01]  /*74a0*/  LEA.HI.X.SX32 R231, R5, UR25, 0x2, P5 ;  /* 0x0000001905e77c11 */ /* 0x000fe2000a8f16ff */
[----:B------:R-:W1:Y:S01]  /*74b0*/  LDC R252, c[0x0][0x3a0] ;  /* 0x0000e800fffc7b82 */ /* 0x000e620000000800 */
[----:B------:R-:W-:Y:S01]  /*74c0*/  VIADD R3, R3, UR5 ;  /* 0x0000000503037c36 */ /* 0x000fe20008000000 */
        /* <DEDUP_REMOVED lines=15> */
[----:B------:R-:W-:Y:S01]  /*75c0*/  LDGSTS.E [R3+0xbf00], desc[UR42][R10.64], P4 ;  /* 0x0bf000000a037fae */ /* 0x000fe2000a1a102a */
[----:B------:R-:W-:-:S03]  /*75d0*/  IADD3 R218, P4, PT, R176, R230, RZ ;  /* 0x000000e6b0da7210 */ /* 0x000fc60007f9e0ff */
[----:B------:R-:W-:Y:S01]  /*75e0*/  STL [R1+0xf8], R165 ;  /* 0x0000f8a501007387 */ /* 0x000fe20000100800 */
[----:B------:R-:W-:-:S03]  /*75f0*/  LEA.HI.X.SX32 R219, R24, R231, 0x2, P4 ;  /* 0x000000e718db7211 */ /* 0x000fc600020f16ff */
[----:B------:R2:W-:Y:S01]  /*7600*/  STL [R1+0xf4], R164 ;  /* 0x0000f4a401007387 */ /* 0x0005e20000100800 */
[----:B------:R-:W-:Y:S02]  /*7610*/  ISETP.GE.U32.AND P5, PT, R175, 0x7fffff80, PT ;  /* 0x7fffff80af00780c */ /* 0x000fe40003fa6070 */
[----:B------:R-:W3:Y:S01]  /*7620*/  LDC R175, c[0x0][0x3a0] ;  /* 0x0000e800ffaf7b82 */ /* 0x000ee20000000800 */
[----:B------:R-:W0:Y:S01]  /*7630*/  LDGDEPBAR ;  /* 0x00000000000079af */ /* 0x000e220000000000 */
[----:B-1----:R-:W-:-:S03]  /*7640*/  VIADD R252, R252, 0xffffffbb ;  /* 0xffffffbbfcfc7836 */ /* 0x002fc60000000000 */
[----:B------:R-:W4:Y:S03]  /*7650*/  LDL.LU R0, [R1+0x328] ;  /* 0x0003280001007983 */ /* 0x000f260000300800 */
[----:B------:R-:W-:Y:S01]  /*7660*/  BAR.SYNC.DEFER_BLOCKING 0x0 ;  /* 0x0000000000007b1d */ /* 0x000fe20000010000 */
[----:B--2---:R-:W-:-:S04]  /*7670*/  LEA R164, P4, R24, R230, 0x3 ;  /* 0x000000e618a47211 */ /* 0x004fc800078818ff */
[----:B------:R-:W-:Y:S02]  /*7680*/  LEA.HI.X.SX32 R165, R4, R231, 0x2, P4 ;  /* 0x000000e704a57211 */ /* 0x000fe400020f16ff */
[----:B------:R-:W-:-:S04]  /*7690*/  LEA R186, P4, R24, R230, 0x4 ;  /* 0x000000e618ba7211 */ /* 0x000fc800078820ff */
[----:B------:R-:W-:Y:S02]  /*76a0*/  LEA.HI.X.SX32 R187, R176, R231, 0x2, P4 ;  /* 0x000000e7b0bb7211 */ /* 0x000fe400020f16ff */
[----:B------:R-:W-:Y:S01]  /*76b0*/  IADD3 R220, P4, PT, R247, R230, RZ ;  /* 0x000000e6f7dc7210 */ /* 0x000fe20007f9e0ff */
[----:B---3--:R-:W-:-:S03]  /*76c0*/  VIADD R175, R175, 0xffffffa9 ;  /* 0xffffffa9afaf7836 */ /* 0x008fc60000000000 */
[----:B------:R-:W-:Y:S01]  /*76d0*/  LEA.HI.X.SX32 R221, R246, R231, 0x2, P4 ;  /* 0x000000e7f6dd7211 */ /* 0x000fe200020f16ff */
[----:B------:R-:W-:Y:S01]  /*76e0*/  IMAD R246, R24, 0x48, RZ ;  /* 0x0000004818f67824 */ /* 0x000fe200078e02ff */
[----:B------:R-:W-:Y:S01]  /*76f0*/  IADD3 R4, P4, PT, R244, R230, RZ ;  /* 0x000000e6f4047210 */ /* 0x000fe20007f9e0ff */
[----:B------:R-:W-:-:S03]  /*7700*/  IMAD R244, R24, 0x44, RZ ;  /* 0x0000004418f47824 */ /* 0x000fc600078e02ff */
[----:B------:R-:W-:Y:S02]  /*7710*/  LEA.HI.X.SX32 R5, R224, R231, 0x2, P4 ;  /* 0x000000e7e0057211 */ /* 0x000fe400020f16ff */
[----:B------:R-:W-:-:S04]  /*7720*/  LEA R224, P4, R24, R230, 0x5 ;  /* 0x000000e618e07211 */ /* 0x000fc800078828ff */
[----:B------:R-:W-:Y:S02]  /*7730*/  LEA.HI.X.SX32 R225, R243, R231, 0x2, P4 ;  /* 0x000000e7f3e17211 */ /* 0x000fe400020f16ff */
[----:B------:R-:W-:-:S04]  /*7740*/  IADD3 R232, P4, PT, R233, R230, RZ ;  /* 0x000000e6e9e87210 */ /* 0x000fc80007f9e0ff */
        /* <DEDUP_REMOVED lines=9> */
[----:B------:R-:W-:-:S04]  /*77e0*/  LEA R242, P4, R24, R230, 0x6 ;  /* 0x000000e618f27211 */ /* 0x000fc800078830ff */
[----:B------:R-:W-:Y:S02]  /*77f0*/  LEA.HI.X.SX32 R243, R245, R231, 0x2, P4 ;  /* 0x000000e7f5f37211 */ /* 0x000fe400020f16ff */
[----:B------:R-:W-:-:S04]  /*7800*/  IADD3 R244, P4, PT, R244, R230, RZ ;  /* 0x000000e6f4f47210 */ /* 0x000fc80007f9e0ff */
[----:B------:R-:W-:Y:S02]  /*7810*/  LEA.HI.X.SX32 R245, R193, R231, 0x2, P4 ;  /* 0x000000e7c1f57211 */ /* 0x000fe400020f16ff */
[----:B------:R-:W-:-:S04]  /*7820*/  IADD3 R246, P4, PT, R246, R230, RZ ;  /* 0x000000e6f6f67210 */ /* 0x000fc80007f9e0ff */
[----:B------:R-:W-:Y:S02]  /*7830*/  LEA.HI.X.SX32 R247, R192, R231, 0x2, P4 ;  /* 0x000000e7c0f77211 */ /* 0x000fe400020f16ff */
[----:B------:R-:W-:Y:S01]  /*7840*/  ISETP.GE.U32.AND P4, PT, R175, 0x7fffff6a, PT ;  /* 0x7fffff6aaf00780c */ /* 0x000fe20003f86070 */
[----:B------:R-:W-:-:S04]  /*7850*/  IMAD.SHL.U32 R175, R24, 0x40, RZ ;  /* 0x0000004018af7824 */ /* 0x000fc800078e00ff */
[----:B------:R-:W-:-:S05]  /*7860*/  IMAD.WIDE R192, R175, 0x4, R230 ;  /* 0x00000004afc07825 */ /* 0x000fca00078e02e6 */
[----:B------:R-:W-:Y:S01]  /*7870*/  @!PT LDS RZ, [RZ] ;  /* 0x00000000fffff984 */ /* 0x000fe20000000800 */
[----:B------:R-:W-:Y:S01]  /*7880*/  @!PT LDS RZ, [RZ] ;  /* 0x00000000fffff984 */ /* 0x000fe20000000800 */
[----:B------:R-:W-:Y:S01]  /*7890*/  @!PT LDS RZ, [RZ] ;  /* 0x00000000fffff984 */ /* 0x000fe20000000800 */
[----:B------:R-:W-:Y:S01]  /*78a0*/  LDGSTS.E [R250+0x4000], desc[UR42][R192.64], !P5 ;  /* 0x04000000c0fa7fae */ /* 0x000fe2000e9a102a */
[----:B------:R-:W-:Y:S02]  /*78b0*/  ISETP.GE.U32.AND P5, PT, R252, 0x7fffff7c, PT ;  /* 0x7fffff7cfc00780c */ /* 0x000fe40003fa6070 */
[----:B------:R-:W1:Y:S01]  /*78c0*/  LDC R252, c[0x0][0x3a0] ;  /* 0x0000e800fffc7b82 */ /* 0x000e620000000800 */
[----:B------:R-:W-:-:S04]  /*78d0*/  IMAD.WIDE R186, R175, 0x4, R186 ;  /* 0x00000004afba7825 */ /* 0x000fc800078e02ba */
[----:B------:R-:W-:Y:S01]  /*78e0*/  IMAD.WIDE R224, R175, 0x4, R224 ;  /* 0x00000004afe07825 */ /* 0x000fe200078e02e0 */
[----:B------:R-:W2:Y:S05]  /*78f0*/  LDL.LU.64 R192, [R1+0x320] ;  /* 0x0003200001c07983 */ /* 0x000eaa0000300a00 */
[----:B------:R-:W-:Y:S01]  /*7900*/  LDGSTS.E [R250+0x4400], desc[UR42][R186.64], !P5 ;  /* 0x04400000bafa7fae */ /* 0x000fe2000e9a102a */
[----:B-1----:R-:W-:-:S03]  /*7910*/  VIADD R252, R252, 0xffffffb7 ;  /* 0xffffffb7fcfc7836 */ /* 0x002fc60000000000 */
[----:B------:R-:W3:Y:S02]  /*7920*/  LDL.LU.64 R186, [R1+0x318] ;  /* 0x0003180001ba7983 */ /* 0x000ee40000300a00 */
[----:B------:R-:W-:Y:S02]  /*7930*/  ISETP.GE.U32.AND P5, PT, R252, 0x7fffff78, PT ;  /* 0x7fffff78fc00780c */ /* 0x000fe40003fa6070 */
[----:B------:R-:W1:Y:S11]  /*7940*/  LDC R252, c[0x0][0x3a0] ;  /* 0x0000e800fffc7b82 */ /* 0x000e760000000800 */
[----:B------:R-:W-:Y:S04]  /*7950*/  LDGSTS.E [R250+0x4800], desc[UR42][R224.64], !P5 ;  /* 0x04800000e0fa7fae */ /* 0x000fe8000e9a102a */
[----:B------:R-:W5:Y:S01]  /*7960*/  LDL.LU.64 R224, [R1+0x310] ;  /* 0x0003100001e07983 */ /* 0x000f620000300a00 */
[----:B-1----:R-:W-:-:S02]  /*7970*/  VIADD R252, R252, 0xffffffb3 ;  /* 0xffffffb3fcfc7836 */ /* 0x002fc40000000000 */
[----:B------:R-:W-:-:S03]  /*7980*/  IMAD.WIDE R236, R175, 0x4, R236 ;  /* 0x00000004afec7825 */ /* 0x000fc600078e02ec */
[----:B------:R-:W-:Y:S01]  /*7990*/  ISETP.GE.U32.AND P5, PT, R252, 0x7fffff74, PT ;  /* 0x7fffff74fc00780c */ /* 0x000fe20003fa6070 */
[C---:B------:R-:W-:Y:S01]  /*79a0*/  IMAD.WIDE R242, R175.reuse, 0x4, R242 ;  /* 0x00000004aff27825 */ /* 0x040fe200078e02f2 */
[----:B------:R-:W1:Y:S03]  /*79b0*/  S2R R252, SR_TID.X ;  /* 0x0000000000fc7919 */ /* 0x000e660000002100 */
[----:B------:R-:W-:-:S04]  /*79c0*/  IMAD.WIDE R194, R175, 0x4, R194 ;  /* 0x00000004afc27825 */ /* 0x000fc800078e02c2 */
[----:B------:R-:W-:-:S04]  /*79d0*/  IMAD.WIDE R226, R175, 0x4, R226 ;  /* 0x00000004afe27825 */ /* 0x000fc800078e02e2 */
[----:B------:R1:W-:Y:S01]  /*79e0*/  LDGSTS.E [R250+0x4c00], desc[UR42][R236.64], !P5 ;  /* 0x04c00000ecfa7fae */ /* 0x0003e2000e9a102a */
[----:B------:R-:W-:-:S04]  /*79f0*/  IMAD.WIDE R222, R175, 0x4, R222 ;  /* 0x00000004afde7825 */ /* 0x000fc800078e02de */
[----:B------:R-:W-:-:S04]  /*7a00*/  IMAD.WIDE R196, R175, 0x4, R196 ;  /* 0x00000004afc47825 */ /* 0x000fc800078e02c4 */
[C---:B------:R-:W-:Y:S01]  /*7a10*/  IMAD.WIDE R228, R175.reuse, 0x4, R228 ;  /* 0x00000004afe47825 */ /* 0x040fe200078e02e4 */
[----:B-1----:R-:W1:Y:S03]  /*7a20*/  LDC R237, c[0x0][0x3a0] ;  /* 0x0000e800ffed7b82 */ /* 0x002e660000000800 */
[----:B------:R-:W-:-:S04]  /*7a30*/  IMAD.WIDE R138, R175, 0x4, R138 ;  /* 0x00000004af8a7825 */ /* 0x000fc800078e028a */
[----:B------:R-:W-:-:S04]  /*7a40*/  IMAD.WIDE R198, R175, 0x4, R198 ;  /* 0x00000004afc67825 */ /* 0x000fc800078e02c6 */
[----:B------:R-:W-:Y:S01]  /*7a50*/  IMAD.WIDE R148, R175, 0x4, R148 ;  /* 0x00000004af947825 */ /* 0x000fe200078e0294 */
[----:B------:R-:W-:-:S03]  /*7a60*/  LOP3.LUT R252, R252, 0x3f, RZ, 0xc0, !PT ;  /* 0x0000003ffcfc7812 */ /* 0x000fc600078ec0ff */
[----:B------:R-:W-:-:S04]  /*7a70*/  IMAD.WIDE R232, R175, 0x4, R232 ;  /* 0x00000004afe87825 */ /* 0x000fc800078e02e8 */
[----:B------:R-:W-:-:S04]  /*7a80*/  IMAD.WIDE R238, R175, 0x4, R238 ;  /* 0x00000004afee7825 */ /* 0x000fc800078e02ee */
[----:B------:R-:W-:-:S04]  /*7a90*/  IMAD.WIDE R244, R175, 0x4, R244 ;  /* 0x00000004aff47825 */ /* 0x000fc800078e02f4 */
[----:B-1----:R-:W-:Y:S02]  /*7aa0*/  VIADD R236, R237, 0xffffffaf ;  /* 0xffffffafedec7836 */ /* 0x002fe40000000000 */
[----:B------:R-:W-:-:S03]  /*7ab0*/  IMAD.WIDE R216, R175, 0x4, R216 ;  /* 0x00000004afd87825 */ /* 0x000fc600078e02d8 */
[----:B------:R-:W-:Y:S01]  /*7ac0*/  ISETP.GE.U32.AND P5, PT, R236, 0x7fffff70, PT ;  /* 0x7fffff70ec00780c */ /* 0x000fe20003fa6070 */
[C---:B------:R-:W-:Y:S01]  /*7ad0*/  IMAD.WIDE R214, R175.reuse, 0x4, R214 ;  /* 0x00000004afd67825 */ /* 0x040fe200078e02d6 */
[----:B------:R-:W1:Y:S03]  /*7ae0*/  LDC R236, c[0x0][0x3a0] ;  /* 0x0000e800ffec7b82 */ /* 0x000e660000000800 */
[----:B------:R-:W-:-:S04]  /*7af0*/  IMAD.WIDE R212, R175, 0x4, R212 ;  /* 0x00000004afd47825 */ /* 0x000fc800078e02d4 */
[----:B------:R-:W-:-:S04]  /*7b00*/  IMAD.WIDE R210, R175, 0x4, R210 ;  /* 0x00000004afd27825 */ /* 0x000fc800078e02d2 */
[----:B------:R-:W-:Y:S01]  /*7b10*/  LDGSTS.E [R250+0x5000], desc[UR42][R242.64], !P5 ;  /* 0x05000000f2fa7fae */ /* 0x000fe2000e9a102a */
        /* <DEDUP_REMOVED lines=8> */
[----:B--2---:R-:W-:-:S04]  /*7ba0*/  IMAD.WIDE R192, R175, 0x4, R192 ;  /* 0x00000004afc07825 */ /* 0x004fc800078e02c0 */
[----:B---3--:R-:W-:-:S04]  /*7bb0*/  IMAD.WIDE R186, R175, 0x4, R186 ;  /* 0x00000004afba7825 */ /* 0x008fc800078e02ba */
[----:B-----5:R-:W-:-:S04]  /*7bc0*/  IMAD.WIDE R224, R175, 0x4, R224 ;  /* 0x00000004afe07825 */ /* 0x020fc800078e02e0 */
[C---:B------:R-:W-:Y:S01]  /*7bd0*/  IMAD.WIDE R234, R175.reuse, 0x4, R234 ;  /* 0x00000004afea7825 */ /* 0x040fe200078e02ea */
[----:B------:R1:W-:Y:S03]  /*7be0*/  LDGSTS.E [R250+0x5400], desc[UR42][R224.64], !P5 ;  /* 0x05400000e0fa7fae */ /* 0x0003e6000e9a102a */
        /* <DEDUP_REMOVED lines=10> */
[----:B------:R2:W-:Y:S01]  /*7c90*/  LDGSTS.E [R250+0x5800], desc[UR42][R186.64], !P5 ;  /* 0x05800000bafa7fae */ /* 0x0005e2000e9a102a */
[----:B------:R-:W-:-:S04]  /*7ca0*/  IMAD.WIDE R168, R175, 0x4, R168 ;  /* 0x00000004afa87825 */ /* 0x000fc800078e02a8 */
[----:B------:R-:W-:-:S04]  /*7cb0*/  IMAD.WIDE R182, R175, 0x4, R182 ;  /* 0x00000004afb67825 */ /* 0x000fc800078e02b6 */
[C---:B------:R-:W-:Y:S01]  /*7cc0*/  IMAD.WIDE R170, R175.reuse, 0x4, R170 ;  /* 0x00000004afaa7825 */ /* 0x040fe200078e02aa */
[----:B--2---:R-:W2:Y:S03]  /*7cd0*/  LDC R187, c[0x0][0x3a0] ;  /* 0x0000e800ffbb7b82 */ /* 0x004ea60000000800 */
        /* <DEDUP_REMOVED lines=19> */
[----:B------:R-:W-:Y:S02]  /*7e10*/  IMAD.SHL.U32 R25, R25, 0x40, RZ ;  /* 0x0000004019197824 */ /* 0x000fe400078e00ff */
[----:B------:R-:W-:-:S04]  /*7e20*/  IMAD.WIDE R144, R175, 0x4, R144 ;  /* 0x00000004af907825 */ /* 0x000fc800078e0290 */
[----:B------:R-:W-:-:S04]  /*7e30*/  IMAD.WIDE R142, R175, 0x4, R142 ;  /* 0x00000004af8e7825 */ /* 0x000fc800078e028e */
[----:B------:R-:W-:Y:S02]  /*7e40*/  IMAD.SHL.U32 R252, R252, 0x4, RZ ;  /* 0x00000004fcfc7824 */ /* 0x000fe400078e00ff */
[----:B-1----:R-:W-:-:S05]  /*7e50*/  VIADD R186, R186, 0xffffff9b ;  /* 0xffffff9bbaba7836 */ /* 0x002fca0000000000 */
[----:B------:R-:W-:Y:S02]  /*7e60*/  ISETP.GE.U32.AND P5, PT, R186, 0x7fffff5c, PT ;  /* 0x7fffff5cba00780c */ /* 0x000fe40003fa6070 */
[----:B------:R-:W1:Y:S11]  /*7e70*/  LDC R186, c[0x0][0x3a0] ;  /* 0x0000e800ffba7b82 */ /* 0x000e760000000800 */
[----:B------:R-:W-:Y:S01]  /*7e80*/  LDGSTS.E [R250+0x6400], desc[UR42][R226.64], !P5 ;  /* 0x06400000e2fa7fae */ /* 0x000fe2000e9a102a */
        /* <DEDUP_REMOVED lines=15> */
[----:B------:R1:W-:Y:S02]  /*7f80*/  LDGSTS.E [R250+0x7400], desc[UR42][R138.64], !P5 ;  /* 0x074000008afa7fae */ /* 0x0003e4000e9a102a */
[----:B-1----:R-:W-:-:S02]  /*7f90*/  VIADD R138, R186, 0xffffff87 ;  /* 0xffffff87ba8a7836 */ /* 0x002fc40000000000 */
[----:B------:R-:W1:Y:S03]  /*7fa0*/  LDC R186, c[0x0][0x3a0] ;  /* 0x0000e800ffba7b82 */ /* 0x000e660000000800 */
[----:B------:R-:W-:-:S05]  /*7fb0*/  ISETP.GE.U32.AND P5, PT, R138, 0x7fffff48, PT ;  /* 0x7fffff488a00780c */ /* 0x000fca0003fa6070 */
[----:B------:R-:W3:Y:S08]  /*7fc0*/  LDC R138, c[0x0][0x3a0] ;  /* 0x0000e800ff8a7b82 */ /* 0x000ef00000000800 */
[----:B------:R-:W-:Y:S01]  /*7fd0*/  LDGSTS.E [R250+0x7800], desc[UR42][R198.64], !P5 ;  /* 0x07800000c6fa7fae */ /* 0x000fe2000e9a102a */
[----:B---3--:R-:W-:-:S05]  /*7fe0*/  VIADD R138, R138, 0xffffff83 ;  /* 0xffffff838a8a7836 */ /* 0x008fca0000000000 */
[----:B------:R-:W-:Y:S02]  /*7ff0*/  ISETP.GE.U32.AND P5, PT, R138, 0x7fffff44, PT ;  /* 0x7fffff448a00780c */ /* 0x000fe40003fa6070 */
[----:B------:R-:W3:Y:S11]  /*8000*/  LDC R138, c[0x0][0x3a0] ;  /* 0x0000e800ff8a7b82 */ /* 0x000ef60000000800 */
[----:B------:R5:W-:Y:S02]  /*8010*/  LDGSTS.E [R250+0x7c00], desc[UR42][R148.64], !P5 ;  /* 0x07c0000094fa7fae */ /* 0x000be4000e9a102a */
[----:B-----5:R-:W5:Y:S01]  /*8020*/  LDC R148, c[0x0][0x3a0] ;  /* 0x0000e800ff947b82 */ /* 0x020f620000000800 */
[----:B---3--:R-:W-:-:S05]  /*8030*/  VIADD R138, R138, 0xffffffbe ;  /* 0xffffffbe8a8a7836 */ /* 0x008fca0000000000 */
[----:B------:R-:W-:Y:S01]  /*8040*/  ISETP.GE.U32.AND P5, PT, R138, 0x7fffff7f, PT ;  /* 0x7fffff7f8a00780c */ /* 0x000fe20003fa6070 */
[----:B------:R-:W-:Y:S01]  /*8050*/  IMAD.WIDE R138, R175, 0x4, R218 ;  /* 0x00000004af8a7825 */ /* 0x000fe200078e02da */
[----:B------:R-:W3:Y:S01]  /*8060*/  LDC R149, c[0x0][0x3a0] ;  /* 0x0000e800ff957b82 */ /* 0x000ee20000000800 */
[----:B------:R-:W2:Y:S10]  /*8070*/  LDL.LU.64 R218, [R1+0x308] ;  /* 0x0003080001da7983 */ /* 0x000eb40000300a00 */
[----:B------:R1:W-:Y:S01]  /*8080*/  LDGSTS.E [R248+0x4100], desc[UR42][R138.64], !P5 ;  /* 0x041000008af87fae */ /* 0x0003e2000e9a102a */
[----:B-----5:R-:W-:-:S05]  /*8090*/  VIADD R148, R148, 0xffffffba ;  /* 0xffffffba94947836 */ /* 0x020fca0000000000 */
[----:B------:R-:W-:Y:S01]  /*80a0*/  ISETP.GE.U32.AND P5, PT, R148, 0x7fffff7b, PT ;  /* 0x7fffff7b9400780c */ /* 0x000fe20003fa6070 */
[----:B-1----:R-:W-:Y:S01]  /*80b0*/  IMAD.WIDE R138, R175, 0x4, R220 ;  /* 0x00000004af8a7825 */ /* 0x002fe200078e02dc */
[----:B------:R-:W1:Y:S01]  /*80c0*/  LDC R148, c[0x0][0x3a0] ;  /* 0x0000e800ff947b82 */ /* 0x000e620000000800 */
[----:B------:R-:W5:Y:S10]  /*80d0*/  LDL.LU.64 R220, [R1+0x300] ;  /* 0x0003000001dc7983 */ /* 0x000f740000300a00 */
[----:B------:R4:W-:Y:S02]  /*80e0*/  LDGSTS.E [R248+0x4500], desc[UR42][R138.64], !P5 ;  /* 0x045000008af87fae */ /* 0x0009e4000e9a102a */
[----:B----4-:R-:W4:Y:S01]  /*80f0*/  LDC R138, c[0x0][0x3a0] ;  /* 0x0000e800ff8a7b82 */ /* 0x010f220000000800 */
[----:B-1----:R-:W-:-:S05]  /*8100*/  VIADD R148, R148, 0xffffffb6 ;  /* 0xffffffb694947836 */ /* 0x002fca0000000000 */
[----:B------:R-:W-:Y:S02]  /*8110*/  ISETP.GE.U32.AND P5, PT, R148, 0x7fffff77, PT ;  /* 0x7fffff779400780c */ /* 0x000fe40003fa6070 */
[----:B------:R-:W1:Y:S11]  /*8120*/  LDC R148, c[0x0][0x3a0] ;  /* 0x0000e800ff947b82 */ /* 0x000e760000000800 */
[----:B------:R-:W-:Y:S01]  /*8130*/  LDGSTS.E [R248+0x4900], desc[UR42][R232.64], !P5 ;  /* 0x04900000e8f87fae */ /* 0x000fe2000e9a102a */
[----:B----4-:R-:W-:-:S05]  /*8140*/  VIADD R138, R138, 0xffffffb2 ;  /* 0xffffffb28a8a7836 */ /* 0x010fca0000000000 */
[----:B------:R-:W-:Y:S02]  /*8150*/  ISETP.GE.U32.AND P5, PT, R138, 0x7fffff73, PT ;  /* 0x7fffff738a00780c */ /* 0x000fe40003fa6070 */
[----:B------:R-:W4:Y:S11]  /*8160*/  LDC R138, c[0x0][0x3a0] ;  /* 0x0000e800ff8a7b82 */ /* 0x000f360000000800 */
[----:B------:R-:W-:Y:S01]  /*8170*/  LDGSTS.E [R248+0x4d00], desc[UR42][R238.64], !P5 ;  /* 0x04d00000eef87fae */ /* 0x000fe2000e9a102a */
[----:B----4-:R-:W-:-:S05]  /*8180*/  VIADD R138, R138, 0xffffffae ;  /* 0xffffffae8a8a7836 */ /* 0x010fca0000000000 */
[----:B------:R-:W-:Y:S02]  /*8190*/  ISETP.GE.U32.AND P5, PT, R138, 0x7fffff6f, PT ;  /* 0x7fffff6f8a00780c */ /* 0x000fe40003fa6070 */
[----:B------:R-:W4:Y:S11]  /*81a0*/  LDC R138, c[0x0][0x3a0] ;  /* 0x0000e800ff8a7b82 */ /* 0x000f360000000800 */
[----:B------:R-:W-:Y:S01]  /*81b0*/  LDGSTS.E [R248+0x5100], desc[UR42][R244.64], !P5 ;  /* 0x05100000f4f87fae */ /* 0x000fe2000e9a102a */
[----:B----4-:R-:W-:-:S05]  /*81c0*/  VIADD R138, R138, 0xffffffaa ;  /* 0xffffffaa8a8a7836 */ /* 0x010fca0000000000 */
[----:B------:R-:W-:Y:S02]  /*81d0*/  ISETP.GE.U32.AND P5, PT, R138, 0x7fffff6b, PT ;  /* 0x7fffff6b8a00780c */ /* 0x000fe40003fa6070 */
[----:B------:R-:W4:Y:S02]  /*81e0*/  LDC R138, c[0x0][0x3a0] ;  /* 0x0000e800ff8a7b82 */ /* 0x000f240000000800 */
[----:B----4-:R-:W-:Y:S02]  /*81f0*/  VIADD R138, R138, 0xffffffa6 ;  /* 0xffffffa68a8a7836 */ /* 0x010fe40000000000 */
[----:B--2---:R-:W-:-:S04]  /*8200*/  IMAD.WIDE R218, R175, 0x4, R218 ;  /* 0x00000004afda7825 */ /* 0x004fc800078e02da */
[----:B-----5:R-:W-:-:S05]  /*8210*/  IMAD.WIDE R220, R175, 0x4, R220 ;  /* 0x00000004afdc7825 */ /* 0x020fca00078e02dc */
[----:B------:R-:W-:Y:S01]  /*8220*/  LDGSTS.E [R248+0x5500], desc[UR42][R220.64], !P5 ;  /* 0x05500000dcf87fae */ /* 0x000fe2000e9a102a */
[----:B------:R-:W-:Y:S02]  /*8230*/  ISETP.GE.U32.AND P5, PT, R138, 0x7fffff67, PT ;  /* 0x7fffff678a00780c */ /* 0x000fe40003fa6070 */
[----:B------:R-:W2:Y:S11]  /*8240*/  LDC R138, c[0x0][0x3a0] ;  /* 0x0000e800ff8a7b82 */ /* 0x000eb60000000800 */
[----:B------:R-:W-:Y:S01]  /*8250*/  LDGSTS.E [R248+0x5900], desc[UR42][R218.64], !P5 ;  /* 0x05900000daf87fae */ /* 0x000fe2000e9a102a */
[----:B--2---:R-:W-:-:S05]  /*8260*/  VIADD R138, R138, 0xffffffa2 ;  /* 0xffffffa28a8a7836 */ /* 0x004fca0000000000 */
        /* <DEDUP_REMOVED lines=36> */
[----:B------:R-:W-:Y:S01]  /*84b0*/  ISETP.GE.U32.AND P5, PT, R138, 0x7fffff7e, PT ;  /* 0x7fffff7e8a00780c */ /* 0x000fe20003fa6070 */
[----:B------:R-:W-:Y:S02]  /*84c0*/  IMAD.WIDE R138, R175, 0x4, R164 ;  /* 0x00000004af8a7825 */ /* 0x000fe400078e02a4 */
[----:B------:R-:W2:Y:S02]  /*84d0*/  LDL.LU.64 R164, [R1+0x2f8] ;  /* 0x0002f80001a47983 */ /* 0x000ea40000300a00 */
[----:B-1----:R-:W-:-:S08]  /*84e0*/  VIADD R148, R148, 0xffffffb9 ;  /* 0xffffffb994947836 */ /* 0x002fd00000000000 */
[----:B------:R1:W-:Y:S01]  /*84f0*/  LDGSTS.E [R174+0x4200], desc[UR42][R138.64], !P5 ;  /* 0x042000008aae7fae */ /* 0x0003e2000e9a102a */
[----:B------:R-:W-:Y:S02]  /*8500*/  ISETP.GE.U32.AND P5, PT, R148, 0x7fffff7a, PT ;  /* 0x7fffff7a9400780c */ /* 0x000fe40003fa6070 */
[----:B------:R-:W4:Y:S01]  /*8510*/  LDC R148, c[0x0][0x3a0] ;  /* 0x0000e800ff947b82 */ /* 0x000f220000000800 */
[----:B-1----:R-:W-:Y:S02]  /*8520*/  IMAD.WIDE R138, R175, 0x4, R4 ;  /* 0x00000004af8a7825 */ /* 0x002fe400078e0204 */
[----:B------:R-:W5:Y:S04]  /*8530*/  LDL.LU.64 R4, [R1+0x2f0] ;  /* 0x0002f00001047983 */ /* 0x000f680000300a00 */
[----:B------:R-:W5:Y:S01]  /*8540*/  LDL R237, [R1+0x200] ;  /* 0x0002000001ed7983 */ /* 0x000f620000100800 */
[----:B------:R-:W-:-:S02]  /*8550*/  IMAD R243, R24, 0xc, RZ ;  /* 0x0000000c18f37824 */ /* 0x000fc400078e02ff */
[----:B------:R-:W-:Y:S01]  /*8560*/  IMAD R242, R24, 0x7, RZ ;  /* 0x0000000718f27824 */ /* 0x000fe200078e02ff */
[----:B------:R1:W-:Y:S01]  /*8570*/  LDGSTS.E [R174+0x4600], desc[UR42][R138.64], !P5 ;  /* 0x046000008aae7fae */ /* 0x0003e2000e9a102a */
[----:B------:R-:W-:-:S04]  /*8580*/  IMAD.WIDE R136, R25, 0x4, R136 ;  /* 0x0000000419887825 */ /* 0x000fc800078e0288 */
[----:B----4-:R-:W-:Y:S02]  /*8590*/  VIADD R148, R148, 0xffffffb5 ;  /* 0xffffffb594947836 */ /* 0x010fe40000000000 */
[----:B------:R-:W-:-:S03]  /*85a0*/  IMAD.WIDE R130, R25, 0x4, R130 ;  /* 0x0000000419827825 */ /* 0x000fc600078e0282 */
[----:B------:R-:W-:Y:S01]  /*85b0*/  ISETP.GE.U32.AND P5, PT, R148, 0x7fffff76, PT ;  /* 0x7fffff769400780c */ /* 0x000fe20003fa6070 */
[C---:B------:R-:W-:Y:S01]  /*85c0*/  IMAD.WIDE R134, R25.reuse, 0x4, R134 ;  /* 0x0000000419867825 */ /* 0x040fe200078e0286 */
[----:B-1----:R-:W1:Y:S03]  /*85d0*/  LDC R138, c[0x0][0x3a0] ;  /* 0x0000e800ff8a7b82 */ /* 0x002e660000000800 */
[----:B------:R-:W-:-:S04]  /*85e0*/  IMAD.WIDE R132, R25, 0x4, R132 ;  /* 0x0000000419847825 */ /* 0x000fc800078e0284 */
[C---:B------:R-:W-:Y:S01]  /*85f0*/  IMAD.WIDE R128, R25.reuse, 0x4, R128 ;  /* 0x0000000419807825 */ /* 0x040fe200078e0280 */
[----:B------:R-:W4:Y:S03]  /*8600*/  LDC R139, c[0x0][0x3a0] ;  /* 0x0000e800ff8b7b82 */ /* 0x000f260000000800 */
[----:B------:R-:W-:Y:S01]  /*8610*/  LDGSTS.E [R174+0x4a00], desc[UR42][R234.64], !P5 ;  /* 0x04a00000eaae7fae */ /* 0x000fe2000e9a102a */
[----:B------:R-:W-:-:S04]  /*8620*/  IMAD.WIDE R120, R25, 0x4, R120 ;  /* 0x0000000419787825 */ /* 0x000fc800078e0278 */
[----:B------:R-:W3:Y:S01]  /*8630*/  LDC R148, c[0x0][0x3a0] ;  /* 0x0000e800ff947b82 */ /* 0x000ee20000000800 */
[----:B------:R-:W-:-:S04]  /*8640*/  IMAD.WIDE R126, R25, 0x4, R126 ;  /* 0x00000004197e7825 */ /* 0x000fc800078e027e */
[----:B------:R-:W-:-:S04]  /*8650*/  IMAD.WIDE R124, R25, 0x4, R124 ;  /* 0x00000004197c7825 */ /* 0x000fc800078e027c */
[----:B-1----:R-:W-:Y:S02]  /*8660*/  VIADD R138, R138, 0xffffffb1 ;  /* 0xffffffb18a8a7836 */ /* 0x002fe40000000000 */
[----:B------:R-:W-:-:S03]  /*8670*/  IMAD.WIDE R122, R25, 0x4, R122 ;  /* 0x00000004197a7825 */ /* 0x000fc600078e027a */
[----:B------:R-:W-:Y:S01]  /*8680*/  ISETP.GE.U32.AND P5, PT, R138, 0x7fffff72, PT ;  /* 0x7fffff728a00780c */ /* 0x000fe20003fa6070 */
[----:B------:R-:W-:Y:S01]  /*8690*/  IMAD.WIDE R118, R25, 0x4, R118 ;  /* 0x0000000419767825 */ /* 0x000fe200078e0276 */
[----:B------:R-:W1:Y:S03]  /*86a0*/  LDC R138, c[0x0][0x3a0] ;  /* 0x0000e800ff8a7b82 */ /* 0x000e660000000800 */
[----:B----4-:R-:W-:Y:S02]  /*86b0*/  VIADD R139, R139, 0xffffff8d ;  /* 0xffffff8d8b8b7836 */ /* 0x010fe40000000000 */
[----:B------:R-:W-:-:S04]  /*86c0*/  IMAD.WIDE R110, R25, 0x4, R110 ;  /* 0x00000004196e7825 */ /* 0x000fc800078e026e */
[----:B---3--:R-:W-:Y:S02]  /*86d0*/  VIADD R148, R148, 0xffffff91 ;  /* 0xffffff9194947836 */ /* 0x008fe40000000000 */
        /* <DEDUP_REMOVED lines=16> */
[----:B------:R-:W-:-:S04]  /*87e0*/  IMAD.WIDE R96, R25, 0x4, R96 ;  /* 0x0000000419607825 */ /* 0x000fc800078e0260 */
        /* <DEDUP_REMOVED lines=41> */
[----:B--2---:R-:W-:-:S04]  /*8a80*/  IMAD.WIDE R164, R175, 0x4, R164 ;  /* 0x00000004afa47825 */ /* 0x004fc800078e02a4 */
[----:B------:R-:W-:Y:S01]  /*8a90*/  IMAD.WIDE R10, R25, 0x4, R10 ;  /* 0x00000004190a7825 */ /* 0x000fe200078e020a */
[----:B------:R1:W-:Y:S04]  /*8aa0*/  LDGSTS.E [R174+0x5600], desc[UR42][R164.64], !P4 ;  /* 0x05600000a4ae7fae */ /* 0x0003e8000e1a102a */
[----:B------:R-:W-:Y:S04]  /*8ab0*/  LDGSTS.E [R174+0x5a00], desc[UR42][R172.64], !P6 ;  /* 0x05a00000acae7fae */ /* 0x000fe8000f1a102a */
[----:B------:R-:W-:Y:S04]  /*8ac0*/  LDGSTS.E [R174+0x5e00], desc[UR42][R184.64], !P3 ;  /* 0x05e00000b8ae7fae */ /* 0x000fe8000d9a102a */
[----:B------:R2:W-:Y:S01]  /*8ad0*/  LDGSTS.E [R174+0x6200], desc[UR42][R166.64], !P2 ;  /* 0x06200000a6ae7fae */ /* 0x0005e2000d1a102a */
[----:B------:R-:W-:Y:S01]  /*8ae0*/  ISETP.GE.U32.AND P2, PT, R138, 0x7fffff4a, PT ;  /* 0x7fffff4a8a00780c */ /* 0x000fe20003f46070 */
[----:B-1----:R-:W1:Y:S01]  /*8af0*/  LDC R164, c[0x0][0x3a0] ;  /* 0x0000e800ffa47b82 */ /* 0x002e620000000800 */
[----:B------:R-:W-:Y:S01]  /*8b00*/  IADD3 R138, P4, PT, R243, R230, RZ ;  /* 0x000000e6f38a7210 */ /* 0x000fe20007f9e0ff */
[----:B------:R-:W-:Y:S01]  /*8b10*/  LDGSTS.E [R174+0x6600], desc[UR42][R188.64], !P1 ;  /* 0x06600000bcae7fae */ /* 0x000fe2000c9a102a */
[----:B------:R-:W-:Y:S01]  /*8b20*/  ISETP.GE.U32.AND P1, PT, R139, 0x7fffff4e, PT ;  /* 0x7fffff4e8b00780c */ /* 0x000fe20003f26070 */
[----:B------:R-:W-:-:S02]  /*8b30*/  VIADD R139, R149, 0xffffff85 ;  /* 0xffffff85958b7836 */ /* 0x000fc40000000000 */
[----:B------:R-:W-:Y:S01]  /*8b40*/  LDGSTS.E [R174+0x6a00], desc[UR42][R190.64], !P0 ;  /* 0x06a00000beae7fae */ /* 0x000fe2000c1a102a */
[----:B------:R-:W-:Y:S01]  /*8b50*/  ISETP.GE.U32.AND P0, PT, R148, 0x7fffff52, PT ;  /* 0x7fffff529400780c */ /* 0x000fe20003f06070 */
[----:B------:R-:W-:Y:S01]  /*8b60*/  VIADD R149, R186, 0xffffff81 ;  /* 0xffffff81ba957836 */ /* 0x000fe20000000000 */
[----:B------:R-:W3:Y:S01]  /*8b70*/  LDC R165, c[0x0][0x3a0] ;  /* 0x0000e800ffa57b82 */ /* 0x000ee20000000800 */
[C---:B------:R-:W-:Y:S01]  /*8b80*/  IMAD R243, R24.reuse, 0x3, RZ ;  /* 0x0000000318f37824 */ /* 0x040fe200078e02ff */
[----:B------:R-:W-:Y:S01]  /*8b90*/  ISETP.GE.U32.AND P3, PT, R139, 0x7fffff46, PT ;  /* 0x7fffff468b00780c */ /* 0x000fe20003f66070 */
[----:B------:R-:W-:Y:S01]  /*8ba0*/  VIADD R148, R187, 0xffffffbc ;  /* 0xffffffbcbb947836 */ /* 0x000fe20000000000 */
[----:B------:R-:W-:Y:S02]  /*8bb0*/  ISETP.GE.U32.AND P5, PT, R149, 0x7fffff42, PT ;  /* 0x7fffff429500780c */ /* 0x000fe40003fa6070 */
[----:B------:R-:W-:Y:S01]  /*8bc0*/  LEA.HI.X.SX32 R139, R243, R231, 0x2, P4 ;  /* 0x000000e7f38b7211 */ /* 0x000fe200020f16ff */
[----:B------:R-:W-:Y:S01]  /*8bd0*/  IMAD R243, R24, 0x1c, RZ ;  /* 0x0000001c18f37824 */ /* 0x000fe200078e02ff */
[----:B--2---:R-:W2:Y:S01]  /*8be0*/  LDC R167, c[0x0][0x3a0] ;  /* 0x0000e800ffa77b82 */ /* 0x004ea20000000800 */
[----:B------:R-:W-:-:S02]  /*8bf0*/  ISETP.GE.U32.AND P4, PT, R148, 0x7fffff7d, PT ;  /* 0x7fffff7d9400780c */ /* 0x000fc40003f86070 */
[----:B------:R4:W-:Y:S01]  /*8c00*/  LDGSTS.E [R174+0x6e00], desc[UR42][R168.64], !P0 ;  /* 0x06e00000a8ae7fae */ /* 0x0009e2000c1a102a */
[----:B-----5:R-:W-:Y:S01]  /*8c10*/  ISETP.GE.AND P0, PT, R237, R4, PT ;  /* 0x00000004ed00720c */ /* 0x020fe20003f06270 */
[----:B------:R-:W-:Y:S02]  /*8c20*/  IMAD.WIDE R138, R175, 0x4, R138 ;  /* 0x00000004af8a7825 */ /* 0x000fe400078e028a */
[----:B------:R-:W-:Y:S01]  /*8c30*/  LDGSTS.E [R174+0x7200], desc[UR42][R182.64], !P1 ;  /* 0x07200000b6ae7fae */ /* 0x000fe2000c9a102a */
[----:B------:R-:W5:Y:S01]  /*8c40*/  LDC R166, c[0x0][0x3a0] ;  /* 0x0000e800ffa67b82 */ /* 0x000f620000000800 */
[----:B-1----:R-:W-:Y:S02]  /*8c50*/  VIADD R148, R164, 0xffffffb8 ;  /* 0xffffffb8a4947836 */ /* 0x002fe40000000000 */
[----:B------:R-:W-:Y:S01]  /*8c60*/  LDGSTS.E [R174+0x7600], desc[UR42][R170.64], !P2 ;  /* 0x07600000aaae7fae */ /* 0x000fe2000d1a102a */
[C---:B------:R-:W-:Y:S02]  /*8c70*/  IMAD R237, R24.reuse, 0x2c, RZ ;  /* 0x0000002c18ed7824 */ /* 0x040fe400078e02ff */
[----:B------:R-:W-:Y:S01]  /*8c80*/  IMAD R164, R24, 0x4c, RZ ;  /* 0x0000004c18a47824 */ /* 0x000fe200078e02ff */
[----:B------:R-:W-:Y:S01]  /*8c90*/  LDGSTS.E [R174+0x7a00], desc[UR42][R180.64], !P3 ;  /* 0x07a00000b4ae7fae */ /* 0x000fe2000d9a102a */
[----:B----4-:R-:W1:Y:S03]  /*8ca0*/  LDC R169, c[0x0][0x3a0] ;  /* 0x0000e800ffa97b82 */ /* 0x010e660000000800 */
[----:B------:R-:W-:Y:S04]  /*8cb0*/  LDGSTS.E [R174+0x7e00], desc[UR42][R178.64], !P5 ;  /* 0x07e00000b2ae7fae */ /* 0x000fe8000e9a102a */
[----:B------:R5:W-:Y:S01]  /*8cc0*/  LDGSTS.E [R6+0x4300], desc[UR42][R138.64], !P4 ;  /* 0x043000008a067fae */ /* 0x000be2000e1a102a */
[----:B--2---:R-:W-:Y:S01]  /*8cd0*/  VIADD R4, R167, 0xffffffac ;  /* 0xffffffaca7047836 */ /* 0x004fe20000000000 */
[----:B------:R-:W-:Y:S01]  /*8ce0*/  ISETP.GE.U32.AND P4, PT, R148, 0x7fffff79, PT ;  /* 0x7fffff799400780c */ /* 0x000fe20003f86070 */
[----:B------:R-:W2:Y:S01]  /*8cf0*/  LDC R168, c[0x0][0x3a0] ;  /* 0x0000e800ffa87b82 */ /* 0x000ea20000000800 */
[----:B------:R-:W-:Y:S01]  /*8d00*/  IADD3 R148, P5, PT, R237, R230, RZ ;  /* 0x000000e6ed947210 */ /* 0x000fe20007fbe0ff */
[----:B------:R-:W-:Y:S01]  /*8d10*/  IMAD R237, R24, 0x3c, RZ ;  /* 0x0000003c18ed7824 */ /* 0x000fe200078e02ff */
[----:B------:R-:W-:-:S05]  /*8d20*/  ISETP.GE.U32.AND P1, PT, R4, 0x7fffff6d, PT ;  /* 0x7fffff6d0400780c */ /* 0x000fca0003f26070 */
[----:B------:R-:W4:Y:S01]  /*8d30*/  LDC R4, c[0x0][0x3a0] ;  /* 0x0000e800ff047b82 */ /* 0x000f220000000800 */
[----:B-----5:R-:W-:Y:S02]  /*8d40*/  VIADD R138, R166, 0xffffffb0 ;  /* 0xffffffb0a68a7836 */ /* 0x020fe40000000000 */
[----:B---3--:R-:W-:-:S03]  /*8d50*/  VIADD R139, R165, 0xffffffb4 ;  /* 0xffffffb4a58b7836 */ /* 0x008fc60000000000 */
[----:B------:R-:W-:Y:S02]  /*8d60*/  ISETP.GE.U32.AND P2, PT, R138, 0x7fffff71, PT ;  /* 0x7fffff718a00780c */ /* 0x000fe40003f46070 */
[-C--:B------:R-:W-:Y:S01]  /*8d70*/  IADD3 R138, P6, PT, R243, R230.reuse, RZ ;  /* 0x000000e6f38a7210 */ /* 0x080fe20007fde0ff */
[----:B------:R-:W-:Y:S01]  /*8d80*/  IMAD R243, R24, 0xb, RZ ;  /* 0x0000000b18f37824 */ /* 0x000fe200078e02ff */
[----:B------:R-:W-:Y:S01]  /*8d90*/  ISETP.GE.U32.AND P3, PT, R139, 0x7fffff75, PT ;  /* 0x7fffff758b00780c */ /* 0x000fe20003f66070 */
[----:B------:R-:W3:Y:S01]  /*8da0*/  LDC R170, c[0x0][0x3a0] ;  /* 0x0000e800ffaa7b82 */ /* 0x000ee20000000800 */
[-C--:B------:R-:W-:Y:S02]  /*8db0*/  LEA.HI.X.SX32 R139, R242, R231.reuse, 0x2, P6 ;  /* 0x000000e7f28b7211 */ /* 0x080fe400030f16ff */
[-C--:B------:R-:W-:Y:S01]  /*8dc0*/  LEA.HI.X.SX32 R149, R243, R231.reuse, 0x2, P5 ;  /* 0x000000e7f3957211 */ /* 0x080fe200028f16ff */
[----:B------:R-:W-:Y:S01]  /*8dd0*/  IMAD R243, R24, 0xf, RZ ;  /* 0x0000000f18f37824 */ /* 0x000fe200078e02ff */
[-C--:B------:R-:W-:Y:S01]  /*8de0*/  IADD3 R166, P5, PT, R237, R230.reuse, RZ ;  /* 0x000000e6eda67210 */ /* 0x080fe20007fbe0ff */
[----:B------:R-:W-:Y:S01]  /*8df0*/  IMAD.WIDE R138, R175, 0x4, R138 ;  /* 0x00000004af8a7825 */ /* 0x000fe200078e028a */
[----:B------:R-:W-:Y:S01]  /*8e00*/  IADD3 R164, P6, PT, R164, R230, RZ ;  /* 0x000000e6a4a47210 */ /* 0x000fe20007fde0ff */
[----:B------:R-:W5:Y:S01]  /*8e10*/  LDC R171, c[0x0][0x3a0] ;  /* 0x0000e800ffab7b82 */ /* 0x000f620000000800 */
[----:B------:R-:W-:Y:S01]  /*8e20*/  LEA.HI.X.SX32 R167, R243, R231, 0x2, P5 ;  /* 0x000000e7f3a77211 */ /* 0x000fe200028f16ff */
[----:B------:R-:W-:Y:S01]  /*8e30*/  IMAD R237, R24, 0x13, RZ ;  /* 0x0000001318ed7824 */ /* 0x000fe200078e02ff */
[----:B------:R4:W-:Y:S01]  /*8e40*/  LDGSTS.E [R6+0x4700], desc[UR42][R138.64], !P4 ;  /* 0x047000008a067fae */ /* 0x0009e2000e1a102a */
[----:B------:R-:W-:-:S03]  /*8e50*/  IMAD.WIDE R148, R175, 0x4, R148 ;  /* 0x00000004af947825 */ /* 0x000fc600078e0294 */
[----:B------:R-:W-:Y:S01]  /*8e60*/  LEA.HI.X.SX32 R165, R237, R231, 0x2, P6 ;  /* 0x000000e7eda57211 */ /* 0x000fe200030f16ff */
[----:B------:R-:W5:Y:S01]  /*8e70*/  LDC R172, c[0x0][0x3a0] ;  /* 0x0000e800ffac7b82 */ /* 0x000f620000000800 */
[C---:B------:R-:W-:Y:S01]  /*8e80*/  IMAD.WIDE R166, R175.reuse, 0x4, R166 ;  /* 0x00000004afa67825 */ /* 0x040fe200078e02a6 */
[----:B------:R-:W5:Y:S03]  /*8e90*/  S2R R237, SR_TID.X ;  /* 0x0000000000ed7919 */ /* 0x000f660000002100 */
[----:B------:R-:W-:Y:S01]  /*8ea0*/  IMAD.WIDE R164, R175, 0x4, R164 ;  /* 0x00000004afa47825 */ /* 0x000fe200078e02a4 */
[----:B------:R1:W-:Y:S02]  /*8eb0*/  LDGSTS.E [R6+0x4b00], desc[UR42][R148.64], !P3 ;  /* 0x04b0000094067fae */ /* 0x0003e4000d9a102a */
[----:B------:R-:W5:Y:S01]  /*8ec0*/  LDC R173, c[0x0][0x3a0] ;  /* 0x0000e800ffad7b82 */ /* 0x000f620000000800 */
[----:B----4-:R-:W-:Y:S01]  /*8ed0*/  VIADD R139, R4, 0xffffffa8 ;  /* 0xffffffa8048b7836 */ /* 0x010fe20000000000 */
[----:B------:R-:W-:Y:S01]  /*8ee0*/  LDGSTS.E [R6+0x4f00], desc[UR42][R166.64], !P2 ;  /* 0x04f00000a6067fae */ /* 0x000fe2000d1a102a */
[----:B-1----:R-:W-:-:S02]  /*8ef0*/  VIADD R4, R169, 0xffffffa0 ;  /* 0xffffffa0a9047836 */ /* 0x002fc40000000000 */
[----:B--2---:R-:W-:Y:S01]  /*8f00*/  VIADD R138, R168, 0xffffffa4 ;  /* 0xffffffa4a88a7836 */ /* 0x004fe20000000000 */
[----:B------:R-:W-:Y:S01]  /*8f10*/  ISETP.GE.U32.AND P2, PT, R139, 0x7fffff69, PT ;  /* 0x7fffff698b00780c */ /* 0x000fe20003f46070 */
[----:B------:R-:W-:Y:S01]  /*8f20*/  LDGSTS.E [R6+0x5300], desc[UR42][R164.64], !P1 ;  /* 0x05300000a4067fae */ /* 0x000fe2000c9a102a */
[----:B------:R-:W1:Y:S01]  /*8f30*/  LDC R139, c[0x0][0x3a0] ;  /* 0x0000e800ff8b7b82 */ /* 0x000e620000000800 */
[----:B------:R-:W-:Y:S01]  /*8f40*/  ISETP.GE.U32.AND P3, PT, R4, 0x7fffff61, PT ;  /* 0x7fffff610400780c */ /* 0x000fe20003f66070 */
[----:B---3--:R-:W-:Y:S01]  /*8f50*/  VIADD R4, R170, 0xffffff98 ;  /* 0xffffff98aa047836 */ /* 0x008fe20000000000 */
[----:B------:R-:W-:Y:S01]  /*8f60*/  ISETP.GE.U32.AND P1, PT, R138, 0x7fffff65, PT ;  /* 0x7fffff658a00780c */ /* 0x000fe20003f26070 */
[----:B-----5:R-:W-:Y:S02]  /*8f70*/  VIADD R138, R171, 0xffffff9c ;  /* 0xffffff9cab8a7836 */ /* 0x020fe40000000000 */
[----:B------:R-:W-:Y:S01]  /*8f80*/  VIADD R243, R0, 0x3 ;  /* 0x0000000300f37836 */ /* 0x000fe20000000000 */
[----:B------:R-:W-:Y:S01]  /*8f90*/  ISETP.GE.U32.AND P5, PT, R4, 0x7fffff59, PT ;  /* 0x7fffff590400780c */ /* 0x000fe20003fa6070 */
[----:B------:R-:W2:Y:S01]  /*8fa0*/  LDC R149, c[0x0][0x3a0] ;  /* 0x0000e800ff957b82 */ /* 0x000ea20000000800 */
[----:B------:R-:W-:Y:S01]  /*8fb0*/  ISETP.GE.U32.AND P4, PT, R138, 0x7fffff5d, PT ;  /* 0x7fffff5d8a00780c */ /* 0x000fe20003f86070 */
[----:B------:R-:W-:Y:S01]  /*8fc0*/  VIADD R4, R172, 0xffffff94 ;  /* 0xffffff94ac047836 */ /* 0x000fe20000000000 */
[----:B------:R-:W-:Y:S04]  /*8fd0*/  LDGSTS.E [R6+0x5700], desc[UR42][R154.64], !P2 ;  /* 0x057000009a067fae */ /* 0x000fe8000d1a102a */
[----:B------:R-:W-:Y:S01]  /*8fe0*/  ISETP.GE.U32.AND P6, PT, R4, 0x7fffff55, PT ;  /* 0x7fffff550400780c */ /* 0x000fe20003fc6070 */
[----:B------:R-:W3:Y:S01]  /*8ff0*/  LDC R148, c[0x0][0x3a0] ;  /* 0x0000e800ff947b82 */ /* 0x000ee20000000800 */
[----:B------:R-:W-:Y:S01]  /*9000*/  VIADD R138, R173, 0xffffff90 ;  /* 0xffffff90ad8a7836 */ /* 0x000fe20000000000 */
[----:B------:R-:W-:Y:S01]  /*9010*/  LDGSTS.E [R6+0x5b00], desc[UR42][R156.64], !P1 ;  /* 0x05b000009c067fae */ /* 0x000fe2000c9a102a */
[----:B------:R-:W-:-:S03]  /*9020*/  LOP3.LUT R237, R237, 0x3f, RZ, 0xc0, !PT ;  /* 0x0000003feded7812 */ /* 0x000fc600078ec0ff */
[----:B------:R-:W-:Y:S01]  /*9030*/  ISETP.GE.U32.AND P2, PT, R138, 0x7fffff51, PT ;  /* 0x7fffff518a00780c */ /* 0x000fe20003f46070 */
[----:B------:R-:W-:Y:S01]  /*9040*/  LDGSTS.E [R6+0x5f00], desc[UR42][R160.64], !P3 ;  /* 0x05f00000a0067fae */ /* 0x000fe2000d9a102a */
[----:B------:R-:W4:Y:S01]  /*9050*/  LDC R178, c[0x0][0x3a0] ;  /* 0x0000e800ffb27b82 */ /* 0x000f220000000800 */
[----:B-1----:R-:W-:Y:S02]  /*9060*/  VIADD R4, R139, 0xffffff8c ;  /* 0xffffff8c8b047836 */ /* 0x002fe40000000000 */
[----:B------:R-:W-:Y:S03]  /*9070*/  LDGSTS.E [R6+0x6300], desc[UR42][R158.64], !P4 ;  /* 0x063000009e067fae */ /* 0x000fe6000e1a102a */
[----:B------:R-:W-:Y:S01]  /*9080*/  ISETP.GE.U32.AND P1, PT, R4, 0x7fffff4d, PT ;  /* 0x7fffff4d0400780c */ /* 0x000fe20003f26070 */
[----:B------:R-:W-:Y:S01]  /*9090*/  LDGSTS.E [R6+0x6700], desc[UR42][R150.64], !P5 ;  /* 0x0670000096067fae */ /* 0x000fe2000e9a102a */
[----:B--2---:R-:W-:-:S03]  /*90a0*/  VIADD R4, R149, 0xffffff84 ;  /* 0xffffff8495047836 */ /* 0x004fc60000000000 */
[----:B------:R-:W-:Y:S01]  /*90b0*/  LDGSTS.E [R6+0x6b00], desc[UR42][R162.64], !P6 ;  /* 0x06b00000a2067fae */ /* 0x000fe2000f1a102a */
[----:B------:R-:W-:Y:S02]  /*90c0*/  ISETP.GT.AND P6, PT, R251, 0x7f, PT ;  /* 0x0000007ffb00780c */ /* 0x000fe40003fc4270 */
[----:B------:R-:W-:Y:S01]  /*90d0*/  ISETP.GE.U32.AND P4, PT, R4, 0x7fffff45, PT ;  /* 0x7fffff450400780c */ /* 0x000fe20003f86070 */
[----:B------:R-:W-:Y:S01]  /*90e0*/  LDGSTS.E [R6+0x6f00], desc[UR42][R152.64], !P2 ;  /* 0x06f0000098067fae */ /* 0x000fe2000d1a102a */
[----:B------:R-:W-:Y:S01]  /*90f0*/  ISETP.GE.AND P2, PT, R237, UR4, PT ;  /* 0x00000004ed007c0c */ /* 0x000fe2000bf46270 */
[----:B---3--:R-:W-:Y:S02]  /*9100*/  VIADD R138, R148, 0xffffff88 ;  /* 0xffffff88948a7836 */ /* 0x008fe40000000000 */
[----:B------:R-:W-:Y:S01]  /*9110*/  LDGSTS.E [R6+0x7300], desc[UR42][R140.64], !P1 ;  /* 0x073000008c067fae */ /* 0x000fe2000c9a102a */
[----:B------:R-:W-:Y:S01]  /*9120*/  SEL R4, RZ, 0x4, P2 ;  /* 0x00000004ff047807 */ /* 0x000fe20001000000 */
[----:B------:R-:W-:Y:S01]  /*9130*/  VIADD R237, R0, 0x1 ;  /* 0x0000000100ed7836 */ /* 0x000fe20000000000 */
[----:B------:R-:W-:Y:S01]  /*9140*/  ISETP.GE.U32.AND P5, PT, R138, 0x7fffff49, PT ;  /* 0x7fffff498a00780c */ /* 0x000fe20003fa6070 */
[----:B----4-:R-:W-:Y:S01]  /*9150*/  VIADD R178, R178, 0xffffff80 ;  /* 0xffffff80b2b27836 */ /* 0x010fe20000000000 */
[----:B------:R-:W-:-:S02]  /*9160*/  SEL R4, R4, RZ, P6 ;  /* 0x000000ff04047207 */ /* 0x000fc40003000000 */
[-C--:B------:R-:W-:Y:S01]  /*9170*/  ISETP.LT.AND P2, PT, R237, R5.reuse, !P0 ;  /* 0x00000005ed00720c */ /* 0x080fe20004741270 */
[----:B------:R-:W-:Y:S01]  /*9180*/  VIADD R237, R0, 0x2 ;  /* 0x0000000200ed7836 */ /* 0x000fe20000000000 */
[----:B------:R-:W-:Y:S02]  /*9190*/  ISETP.GE.U32.AND P3, PT, R178, 0x7fffff41, PT ;  /* 0x7fffff41b200780c */ /* 0x000fe40003f66070 */
[----:B------:R-:W-:Y:S02]  /*91a0*/  ISETP.NE.U32.AND P6, PT, R4, RZ, PT ;  /* 0x000000ff0400720c */ /* 0x000fe40003fc5070 */
[-C--:B------:R-:W-:Y:S01]  /*91b0*/  ISETP.LT.AND P1, PT, R237, R5.reuse, !P0 ;  /* 0x00000005ed00720c */ /* 0x080fe20004721270 */
[----:B------:R-:W-:Y:S02]  /*91c0*/  VIADD R237, R0, 0x4 ;  /* 0x0000000400ed7836 */ /* 0x000fe40000000000 */
[----:B------:R-:W-:Y:S01]  /*91d0*/  LDGSTS.E [R6+0x7700], desc[UR42][R146.64], !P5 ;  /* 0x0770000092067fae */ /* 0x000fe2000e9a102a */
[----:B------:R-:W-:-:S03]  /*91e0*/  ISETP.LT.AND P5, PT, R243, R5, !P0 ;  /* 0x00000005f300720c */ /* 0x000fc600047a1270 */
[----:B------:R-:W-:Y:S01]  /*91f0*/  LDGSTS.E [R6+0x7b00], desc[UR42][R144.64], !P4 ;  /* 0x07b0000090067fae */ /* 0x000fe2000e1a102a */
[----:B------:R-:W-:-:S03]  /*9200*/  ISETP.LT.AND P4, PT, R237, R5, !P0 ;  /* 0x00000005ed00720c */ /* 0x000fc60004781270 */
[----:B------:R-:W-:Y:S01]  /*9210*/  LDGSTS.E [R6+0x7f00], desc[UR42][R142.64], !P3 ;  /* 0x07f000008e067fae */ /* 0x000fe2000d9a102a */
[----:B------:R-:W-:-:S03]  /*9220*/  ISETP.GE.AND P3, PT, R251, 0x40, PT ;  /* 0x00000040fb00780c */ /* 0x000fc60003f66270 */
[----:B------:R-:W0:Y:S04]  /*9230*/  LDGDEPBAR ;  /* 0x00000000000079af */ /* 0x000e280000000000 */
        /* <DEDUP_REMOVED lines=12> */
[----:B------:R1:W-:Y:S04]  /*9300*/  LDGSTS.E [R249+0xe100], desc[UR42][R114.64], P6 ;  /* 0x0e10000072f97fae */ /* 0x0003e8000b1a102a */
[----:B------:R2:W-:Y:S04]  /*9310*/  LDGSTS.E [R249+0xe900], desc[UR42][R112.64], P6 ;  /* 0x0e90000070f97fae */ /* 0x0005e8000b1a102a */
[----:B------:R-:W-:Y:S04]  /*9320*/  LDGSTS.E [R249+0xf100], desc[UR42][R108.64], P6 ;  /* 0x0f1000006cf97fae */ /* 0x000fe8000b1a102a */
[----:B------:R-:W-:Y:S01]  /*9330*/  LDGSTS.E [R249+0xf900], desc[UR42][R100.64], P6 ;  /* 0x0f90000064f97fae */ /* 0x000fe2000b1a102a */
[----:B-1----:R-:W-:-:S03]  /*9340*/  CS2R R114, SRZ ;  /* 0x0000000000727805 */ /* 0x002fc6000001ff00 */
[----:B------:R-:W-:Y:S01]  /*9350*/  LDGSTS.E [R248+0xc200], desc[UR42][R106.64], P6 ;  /* 0x0c2000006af87fae */ /* 0x000fe2000b1a102a */
[----:B--2---:R-:W-:-:S03]  /*9360*/  CS2R R112, SRZ ;  /* 0x0000000000707805 */ /* 0x004fc6000001ff00 */
[----:B------:R-:W-:Y:S04]  /*9370*/  LDGSTS.E [R248+0xca00], desc[UR42][R104.64], P6 ;  /* 0x0ca0000068f87fae */ /* 0x000fe8000b1a102a */
[----:B------:R-:W-:Y:S04]  /*9380*/  LDGSTS.E [R248+0xd200], desc[UR42][R102.64], P6 ;  /* 0x0d20000066f87fae */ /* 0x000fe8000b1a102a */
[----:B------:R1:W-:Y:S04]  /*9390*/  LDGSTS.E [R248+0xda00], desc[UR42][R98.64], P6 ;  /* 0x0da0000062f87fae */ /* 0x0003e8000b1a102a */
[----:B------:R2:W-:Y:S04]  /*93a0*/  LDGSTS.E [R248+0xe200], desc[UR42][R90.64], P6 ;  /* 0x0e2000005af87fae */ /* 0x0005e8000b1a102a */
[----:B------:R3:W-:Y:S04]  /*93b0*/  LDGSTS.E [R248+0xea00], desc[UR42][R96.64], P6 ;  /* 0x0ea0000060f87fae */ /* 0x0007e8000b1a102a */
[----:B------:R4:W-:Y:S01]  /*93c0*/  LDGSTS.E [R248+0xf200], desc[UR42][R94.64], P6 ;  /* 0x0f2000005ef87fae */ /* 0x0009e2000b1a102a */
[----:B-1----:R-:W-:-:S03]  /*93d0*/  CS2R R98, SRZ ;  /* 0x0000000000627805 */ /* 0x002fc6000001ff00 */
[----:B------:R1:W-:Y:S01]  /*93e0*/  LDGSTS.E [R248+0xfa00], desc[UR42][R92.64], P6 ;  /* 0x0fa000005cf87fae */ /* 0x0003e2000b1a102a */
[----:B--2---:R-:W-:-:S03]  /*93f0*/  CS2R R90, SRZ ;  /* 0x00000000005a7805 */ /* 0x004fc6000001ff00 */
[----:B------:R2:W-:Y:S01]  /*9400*/  LDGSTS.E [R177+0xc300], desc[UR42][R88.64], P6 ;  /* 0x0c30000058b17fae */ /* 0x0005e2000b1a102a */
[----:B---3--:R-:W-:-:S03]  /*9410*/  CS2R R96, SRZ ;  /* 0x0000000000607805 */ /* 0x008fc6000001ff00 */
[----:B------:R3:W-:Y:S01]  /*9420*/  LDGSTS.E [R177+0xcb00], desc[UR42][R80.64], P6 ;  /* 0x0cb0000050b17fae */ /* 0x0007e2000b1a102a */
[----:B----4-:R-:W-:-:S03]  /*9430*/  CS2R R94, SRZ ;  /* 0x00000000005e7805 */ /* 0x010fc6000001ff00 */
        /* <DEDUP_REMOVED lines=9> */
[----:B-1----:R-:W-:Y:S01]  /*94d0*/  CS2R R84, SRZ ;  /* 0x0000000000547805 */ /* 0x002fe2000001ff00 */
[----:B------:R-:W1:Y:S01]  /*94e0*/  S2R R237, SR_TID.X ;  /* 0x0000000000ed7919 */ /* 0x000e620000002100 */
[----:B--2---:R-:W-:Y:S01]  /*94f0*/  CS2R R82, SRZ ;  /* 0x0000000000527805 */ /* 0x004fe2000001ff00 */
[----:B------:R2:W-:Y:S01]  /*9500*/  LDGSTS.E [R177+0xfb00], desc[UR42][R76.64], P6 ;  /* 0x0fb000004cb17fae */ /* 0x0005e2000b1a102a */
[----:B---3--:R-:W-:-:S03]  /*9510*/  CS2R R78, SRZ ;  /* 0x00000000004e7805 */ /* 0x008fc6000001ff00 */
[----:B------:R3:W-:Y:S01]  /*9520*/  LDGSTS.E [R174+0xc400], desc[UR42][R74.64], P6 ;  /* 0x0c4000004aae7fae */ /* 0x0007e2000b1a102a */
[----:B----4-:R-:W-:-:S03]  /*9530*/  CS2R R70, SRZ ;  /* 0x0000000000467805 */ /* 0x010fc6000001ff00 */
[----:B------:R4:W-:Y:S04]  /*9540*/  LDGSTS.E [R174+0xcc00], desc[UR42][R72.64], P6 ;  /* 0x0cc0000048ae7fae */ /* 0x0009e8000b1a102a */
[----:B------:R5:W-:Y:S01]  /*9550*/  LDGSTS.E [R174+0xd400], desc[UR42][R68.64], P6 ;  /* 0x0d40000044ae7fae */ /* 0x000be2000b1a102a */
[----:B--2---:R-:W-:-:S03]  /*9560*/  CS2R R76, SRZ ;  /* 0x00000000004c7805 */ /* 0x004fc6000001ff00 */
[----:B------:R-:W-:Y:S01]  /*9570*/  LDGSTS.E [R174+0xdc00], desc[UR42][R60.64], P6 ;  /* 0x0dc000003cae7fae */ /* 0x000fe2000b1a102a */
[----:B---3--:R-:W-:-:S03]  /*9580*/  CS2R R74, SRZ ;  /* 0x00000000004a7805 */ /* 0x008fc6000001ff00 */
[----:B------:R2:W-:Y:S01]  /*9590*/  LDGSTS.E [R174+0xe400], desc[UR42][R66.64], P6 ;  /* 0x0e40000042ae7fae */ /* 0x0005e2000b1a102a */
[----:B----4-:R-:W-:-:S03]  /*95a0*/  CS2R R72, SRZ ;  /* 0x0000000000487805 */ /* 0x010fc6000001ff00 */
[----:B------:R3:W-:Y:S01]  /*95b0*/  LDGSTS.E [R174+0xec00], desc[UR42][R64.64], P6 ;  /* 0x0ec0000040ae7fae */ /* 0x0007e2000b1a102a */
[----:B-----5:R-:W-:-:S03]  /*95c0*/  CS2R R68, SRZ ;  /* 0x0000000000447805 */ /* 0x020fc6000001ff00 */
[----:B------:R-:W-:Y:S01]  /*95d0*/  LDGSTS.E [R174+0xf400], desc[UR42][R62.64], P6 ;  /* 0x0f4000003eae7fae */ /* 0x000fe2000b1a102a */
[C---:B-1----:R-:W-:Y:S02]  /*95e0*/  IMAD.SHL.U32 R247, R237.reuse, 0x10, RZ ;  /* 0x00000010edf77824 */ /* 0x042fe400078e00ff */
[----:B------:R-:W-:Y:S01]  /*95f0*/  IMAD.SHL.U32 R246, R237, 0x20, RZ ;  /* 0x00000020edf67824 */ /* 0x000fe200078e00ff */
[----:B------:R1:W-:Y:S01]  /*9600*/  LDGSTS.E [R174+0xfc00], desc[UR42][R58.64], P6 ;  /* 0x0fc000003aae7fae */ /* 0x0003e2000b1a102a */
[----:B--2---:R-:W-:Y:S02]  /*9610*/  CS2R R66, SRZ ;  /* 0x0000000000427805 */ /* 0x004fe4000001ff00 */
[----:B------:R-:W-:Y:S01]  /*9620*/  LOP3.LUT R247, R247, 0x1f0, RZ, 0xc0, !PT ;  /* 0x000001f0f7f77812 */ /* 0x000fe200078ec0ff */
[----:B------:R-:W-:Y:S01]  /*9630*/  LDGSTS.E [R7+0xc500], desc[UR42][R50.64], P6 ;  /* 0x0c50000032077fae */ /* 0x000fe2000b1a102a */
[----:B---3--:R-:W-:Y:S02]  /*9640*/  CS2R R64, SRZ ;  /* 0x0000000000407805 */ /* 0x008fe4000001ff00 */
[----:B------:R-:W-:Y:S01]  /*9650*/  LOP3.LUT R246, R246, 0x400, RZ, 0xc0, !PT ;  /* 0x00000400f6f67812 */ /* 0x000fe200078ec0ff */
[----:B------:R2:W-:Y:S04]  /*9660*/  LDGSTS.E [R7+0xcd00], desc[UR42][R56.64], P6 ;  /* 0x0cd0000038077fae */ /* 0x0005e8000b1a102a */
[----:B------:R3:W-:Y:S01]  /*9670*/  LDGSTS.E [R7+0xd500], desc[UR42][R54.64], P6 ;  /* 0x0d50000036077fae */ /* 0x0007e2000b1a102a */
[----:B-1----:R-:W-:-:S03]  /*9680*/  CS2R R58, SRZ ;  /* 0x00000000003a7805 */ /* 0x002fc6000001ff00 */
[----:B------:R1:W-:Y:S04]  /*9690*/  LDGSTS.E [R7+0xdd00], desc[UR42][R52.64], P6 ;  /* 0x0dd0000034077fae */ /* 0x0003e8000b1a102a */
[----:B------:R-:W-:Y:S01]  /*96a0*/  LDGSTS.E [R7+0xe500], desc[UR42][R48.64], P6 ;  /* 0x0e50000030077fae */ /* 0x000fe2000b1a102a */
[----:B--2---:R-:W-:-:S03]  /*96b0*/  CS2R R56, SRZ ;  /* 0x0000000000387805 */ /* 0x004fc6000001ff00 */
[----:B------:R2:W-:Y:S01]  /*96c0*/  LDGSTS.E [R7+0xed00], desc[UR42][R40.64], P6 ;  /* 0x0ed0000028077fae */ /* 0x0005e2000b1a102a */
[----:B---3--:R-:W-:-:S03]  /*96d0*/  CS2R R54, SRZ ;  /* 0x0000000000367805 */ /* 0x008fc6000001ff00 */
[----:B------:R3:W-:Y:S01]  /*96e0*/  LDGSTS.E [R7+0xf500], desc[UR42][R46.64], P6 ;  /* 0x0f5000002e077fae */ /* 0x0007e2000b1a102a */
[----:B-1----:R-:W-:-:S03]  /*96f0*/  CS2R R52, SRZ ;  /* 0x0000000000347805 */ /* 0x002fc6000001ff00 */
[----:B------:R1:W-:Y:S04]  /*9700*/  LDGSTS.E [R7+0xfd00], desc[UR42][R44.64], P6 ;  /* 0x0fd000002c077fae */ /* 0x0003e8000b1a102a */
[----:B------:R4:W-:Y:S01]  /*9710*/  LDGSTS.E [R6+0xc600], desc[UR42][R42.64], P6 ;  /* 0x0c6000002a067fae */ /* 0x0009e2000b1a102a */
[----:B--2---:R-:W-:-:S03]  /*9720*/  CS2R R40, SRZ ;  /* 0x0000000000287805 */ /* 0x004fc6000001ff00 */
[----:B------:R2:W-:Y:S01]  /*9730*/  LDGSTS.E [R6+0xce00], desc[UR42][R38.64], P6 ;  /* 0x0ce0000026067fae */ /* 0x0005e2000b1a102a */
[----:B---3--:R-:W-:-:S03]  /*9740*/  CS2R R46, SRZ ;  /* 0x00000000002e7805 */ /* 0x008fc6000001ff00 */
[----:B------:R-:W-:Y:S01]  /*9750*/  LDGSTS.E [R6+0xd600], desc[UR42][R30.64], P6 ;  /* 0x0d6000001e067fae */ /* 0x000fe2000b1a102a */
[----:B-1----:R-:W-:-:S03]  /*9760*/  CS2R R44, SRZ ;  /* 0x00000000002c7805 */ /* 0x002fc6000001ff00 */
[----:B------:R1:W-:Y:S01]  /*9770*/  LDGSTS.E [R6+0xde00], desc[UR42][R36.64], P6 ;  /* 0x0de0000024067fae */ /* 0x0003e2000b1a102a */
[----:B----4-:R-:W-:-:S03]  /*9780*/  CS2R R42, SRZ ;  /* 0x00000000002a7805 */ /* 0x010fc6000001ff00 */
[----:B------:R3:W-:Y:S01]  /*9790*/  LDGSTS.E [R6+0xe600], desc[UR42][R34.64], P6 ;  /* 0x0e60000022067fae */ /* 0x0007e2000b1a102a */
[----:B--2---:R-:W-:-:S03]  /*97a0*/  CS2R R38, SRZ ;  /* 0x0000000000267805 */ /* 0x004fc6000001ff00 */
[----:B------:R2:W-:Y:S04]  /*97b0*/  LDGSTS.E [R6+0xee00], desc[UR42][R32.64], P6 ;  /* 0x0ee0000020067fae */ /* 0x0005e8000b1a102a */
[----:B------:R4:W-:Y:S01]  /*97c0*/  LDGSTS.E [R6+0xf600], desc[UR42][R28.64], P6 ;  /* 0x0f6000001c067fae */ /* 0x0009e2000b1a102a */
[----:B-1----:R-:W-:-:S03]  /*97d0*/  CS2R R36, SRZ ;  /* 0x0000000000247805 */ /* 0x002fc6000001ff00 */
[----:B------:R4:W-:Y:S01]  /*97e0*/  LDGSTS.E [R6+0xfe00], desc[UR42][R18.64], P6 ;  /* 0x0fe0000012067fae */ /* 0x0009e2000b1a102a */
[----:B---3--:R-:W-:-:S03]  /*97f0*/  CS2R R34, SRZ ;  /* 0x0000000000227805 */ /* 0x008fc6000001ff00 */
[----:B------:R4:W-:Y:S01]  /*9800*/  LDGSTS.E [R3+0xc700], desc[UR42][R26.64], P6 ;  /* 0x0c7000001a037fae */ /* 0x0009e2000b1a102a */
[----:B--2---:R-:W-:-:S03]  /*9810*/  CS2R R32, SRZ ;  /* 0x0000000000207805 */ /* 0x004fc6000001ff00 */
[----:B------:R4:W-:Y:S04]  /*9820*/  LDGSTS.E [R3+0xcf00], desc[UR42][R22.64], P6 ;  /* 0x0cf0000016037fae */ /* 0x0009e8000b1a102a */
[----:B------:R4:W-:Y:S04]  /*9830*/  LDGSTS.E [R3+0xd700], desc[UR42][R20.64], P6 ;  /* 0x0d70000014037fae */ /* 0x0009e8000b1a102a */
[----:B------:R4:W-:Y:S04]  /*9840*/  LDGSTS.E [R3+0xdf00], desc[UR42][R16.64], P6 ;  /* 0x0df0000010037fae */ /* 0x0009e8000b1a102a */
[----:B------:R4:W-:Y:S04]  /*9850*/  LDGSTS.E [R3+0xe700], desc[UR42][R8.64], P6 ;  /* 0x0e70000008037fae */ /* 0x0009e8000b1a102a */
[----:B------:R4:W-:Y:S04]  /*9860*/  LDGSTS.E [R3+0xef00], desc[UR42][R14.64], P6 ;  /* 0x0ef000000e037fae */ /* 0x0009e8000b1a102a */
[----:B------:R4:W-:Y:S04]  /*9870*/  LDGSTS.E [R3+0xf700], desc[UR42][R12.64], P6 ;  /* 0x0f7000000c037fae */ /* 0x0009e8000b1a102a */
[----:B------:R4:W-:Y:S04]  /*9880*/  LDGSTS.E [R3+0xff00], desc[UR42][R10.64], P6 ;  /* 0x0ff000000a037fae */ /* 0x0009e8000b1a102a */
[----:B------:R-:W0:Y:S01]  /*9890*/  LDGDEPBAR ;  /* 0x00000000000079af */ /* 0x000e220000000000 */
[----:B------:R-:W-:Y:S05]  /*98a0*/  @!P3 BRA `(.L_x_0) ;  /* 0x0000007000fcb947 */ /* 0x000fea0003800000 */
[----:B------:R-:W2:Y:S04]  /*98b0*/  LDL.LU R224, [R1+0xf4] ;  /* 0x0000f40001e07983 */ /* 0x000ea80000300800 */
[----:B------:R-:W3:Y:S04]  /*98c0*/  LDL.LU R225, [R1+0x110] ;  /* 0x0001100001e17983 */ /* 0x000ee80000300800 */
[----:B------:R-:W5:Y:S04]  /*98d0*/  LDL.LU R227, [R1+0x120] ;  /* 0x0001200001e37983 */ /* 0x000f680000300800 */
[----:B----4-:R-:W4:Y:S04]  /*98e0*/  LDL.LU R242, [R1+0x130] ;  /* 0x0001300001f27983 */ /* 0x010f280000300800 */
[----:B------:R-:W4:Y:S04]  /*98f0*/  LDL.LU R194, [R1+0x13c] ;  /* 0x00013c0001c27983 */ /* 0x000f280000300800 */
[----:B------:R-:W4:Y:S01]  /*9900*/  LDL.LU R243, [R1+0x140] ;  /* 0x0001400001f37983 */ /* 0x000f220000300800 */
[----:B------:R-:W-:Y:S01]  /*9910*/  IMAD.SHL.U32 R4, R25, 0x8, RZ ;  /* 0x0000000819047824 */ /* 0x000fe200078e00ff */
[----:B------:R-:W-:-:S02]  /*9920*/  SHF.R.S32.HI R8, RZ, 0x1f, R25 ;  /* 0x0000001fff087819 */ /* 0x000fc40000011419 */
[----:B------:R-:W4:Y:S04]  /*9930*/  LDL.LU R195, [R1+0x148] ;  /* 0x0001480001c37983 */ /* 0x000f280000300800 */
[----:B------:R-:W4:Y:S01]  /*9940*/  LDL.LU R192, [R1+0x14c] ;  /* 0x00014c0001c07983 */ /* 0x000f220000300800 */
[----:B------:R-:W-:-:S03]  /*9950*/  SHF.L.U64.HI R6, R25, 0x3, R8 ;  /* 0x0000000319067819 */ /* 0x000fc60000010208 */
[----:B------:R-:W4:Y:S04]  /*9960*/  LDL.LU R193, [R1+0xf8] ;  /* 0x0000f80001c17983 */ /* 0x000f280000300800 */
[----:B------:R-:W4:Y:S01]  /*9970*/  LDL.LU R236, [R1+0x114] ;  /* 0x0001140001ec7983 */ /* 0x000f220000300800 */
[----:B--2---:R-:W-:Y:S02]  /*9980*/  SHF.R.S32.HI R9, RZ, 0x1f, R224 ;  /* 0x0000001fff097819 */ /* 0x004fe400000114e0 */
[-C--:B------:R-:W-:Y:S02]  /*9990*/  LEA R27, P3, R224, R4.reuse, 0x2 ;  /* 0x00000004e01b7211 */ /* 0x080fe400078610ff */
[----:B---3--:R-:W-:Y:S02]  /*99a0*/  SHF.R.S32.HI R11, RZ, 0x1f, R225 ;  /* 0x0000001fff0b7819 */ /* 0x008fe400000114e1 */
[----:B------:R-:W-:-:S02]  /*99b0*/  LEA R7, P6, R225, R4, 0x2 ;  /* 0x00000004e1077211 */ /* 0x000fc400078c10ff */
[-C--:B------:R-:W-:Y:S02]  /*99c0*/  LEA.HI.X R9, R224, R6.reuse, R9, 0x2, P3 ;  /* 0x00000006e0097211 */ /* 0x080fe400018f1409 */
[----:B-----5:R-:W-:Y:S01]  /*99d0*/  SHF.R.S32.HI R13, RZ, 0x1f, R227 ;  /* 0x0000001fff0d7819 */ /* 0x020fe200000114e3 */
[----:B------:R-:W2:Y:S01]  /*99e0*/  LDL.LU R224, [R1+0x124] ;  /* 0x0001240001e07983 */ /* 0x000ea20000300800 */
[----:B------:R-:W-:Y:S02]  /*99f0*/  LEA.HI.X R11, R225, R6, R11, 0x2, P6 ;  /* 0x00000006e10b7211 */ /* 0x000fe400030f140b */
[-C--:B------:R-:W-:Y:S01]  /*9a00*/  LEA R10, P3, R227, R4.reuse, 0x2 ;  /* 0x00000004e30a7211 */ /* 0x080fe200078610ff */
[----:B------:R-:W3:Y:S01]  /*9a10*/  LDL.LU R225, [R1+0x134] ;  /* 0x0001340001e17983 */ /* 0x000ee20000300800 */
[----:B----4-:R-:W-:Y:S02]  /*9a20*/  SHF.R.S32.HI R15, RZ, 0x1f, R242 ;  /* 0x0000001fff0f7819 */ /* 0x010fe400000114f2 */
[----:B------:R-:W-:-:S02]  /*9a30*/  LEA R12, P6, R242, R4, 0x2 ;  /* 0x00000004f20c7211 */ /* 0x000fc400078c10ff */
[-C--:B------:R-:W-:Y:S02]  /*9a40*/  LEA.HI.X R13, R227, R6.reuse, R13, 0x2, P3 ;  /* 0x00000006e30d7211 */ /* 0x080fe400018f140d */
[----:B------:R-:W-:Y:S01]  /*9a50*/  LEA.HI.X R15, R242, R6, R15, 0x2, P6 ;  /* 0x00000006f20f7211 */ /* 0x000fe200030f140f */
[----:B------:R-:W4:Y:S01]  /*9a60*/  LDL.LU R227, [R1+0x150] ;  /* 0x0001500001e37983 */ /* 0x000f220000300800 */
[----:B------:R-:W-:Y:S02]  /*9a70*/  SHF.R.S32.HI R17, RZ, 0x1f, R194 ;  /* 0x0000001fff117819 */ /* 0x000fe400000114c2 */
[-C--:B------:R-:W-:Y:S01]  /*9a80*/  LEA R14, P3, R194, R4.reuse, 0x2 ;  /* 0x00000004c20e7211 */ /* 0x080fe200078610ff */
[----:B------:R-:W5:Y:S01]  /*9a90*/  LDL.LU R242, [R1+0x154] ;  /* 0x0001540001f27983 */ /* 0x000f620000300800 */
[----:B------:R-:W-:Y:S02]  /*9aa0*/  SHF.R.S32.HI R19, RZ, 0x1f, R243 ;  /* 0x0000001fff137819 */ /* 0x000fe400000114f3 */
[----:B------:R-:W-:-:S02]  /*9ab0*/  LEA R16, P6, R243, R4, 0x2 ;  /* 0x00000004f3107211 */ /* 0x000fc400078c10ff */
[-C--:B------:R-:W-:Y:S02]  /*9ac0*/  LEA.HI.X R17, R194, R6.reuse, R17, 0x2, P3 ;  /* 0x00000006c2117211 */ /* 0x080fe400018f1411 */
[----:B------:R-:W-:Y:S01]  /*9ad0*/  LEA.HI.X R19, R243, R6, R19, 0x2, P6 ;  /* 0x00000006f3137211 */ /* 0x000fe200030f1413 */
[----:B------:R-:W5:Y:S04]  /*9ae0*/  LDL.LU R194, [R1+0x158] ;  /* 0x0001580001c27983 */ /* 0x000f680000300800 */
[----:B------:R-:W5:Y:S01]  /*9af0*/  LDL.LU R243, [R1+0x15c] ;  /* 0x00015c0001f37983 */ /* 0x000f620000300800 */
[----:B------:R-:W-:Y:S02]  /*9b00*/  SHF.R.S32.HI R21, RZ, 0x1f, R195 ;  /* 0x0000001fff157819 */ /* 0x000fe400000114c3 */
[----:B------:R-:W-:-:S02]  /*9b10*/  LEA R18, P3, R195, R4, 0x2 ;  /* 0x00000004c3127211 */ /* 0x000fc400078610ff */
[----:B------:R-:W-:Y:S02]  /*9b20*/  SHF.R.S32.HI R3, RZ, 0x1f, R192 ;  /* 0x0000001fff037819 */ /* 0x000fe400000114c0 */
[C---:B------:R-:W-:Y:S02]  /*9b30*/  LEA R20, P6, R192.reuse, R4, 0x2 ;  /* 0x00000004c0147211 */ /* 0x040fe400078c10ff */
[-C--:B------:R-:W-:Y:S02]  /*9b40*/  LEA.HI.X R21, R195, R6.reuse, R21, 0x2, P3 ;  /* 0x00000006c3157211 */ /* 0x080fe400018f1415 */
[----:B------:R-:W-:Y:S01]  /*9b50*/  LEA.HI.X R22, R192, R6, R3, 0x2, P6 ;  /* 0x00000006c0167211 */ /* 0x000fe200030f1403 */
[----:B------:R-:W5:Y:S01]  /*9b60*/  LDL.LU R195, [R1+0xfc] ;  /* 0x0000fc0001c37983 */ /* 0x000f620000300800 */
[----:B------:R-:W-:Y:S02]  /*9b70*/  SHF.R.S32.HI R29, RZ, 0x1f, R193 ;  /* 0x0000001fff1d7819 */ /* 0x000fe400000114c1 */
[----:B------:R-:W-:Y:S01]  /*9b80*/  LEA R30, P3, R193, R4, 0x2 ;  /* 0x00000004c11e7211 */ /* 0x000fe200078610ff */
[----:B------:R-:W5:Y:S01]  /*9b90*/  LDL.LU R192, [R1+0x118] ;  /* 0x0001180001c07983 */ /* 0x000f620000300800 */
[----:B------:R-:W-:-:S02]  /*9ba0*/  SHF.R.S32.HI R31, RZ, 0x1f, R236 ;  /* 0x0000001fff1f7819 */ /* 0x000fc400000114ec */
[C---:B------:R-:W-:Y:S02]  /*9bb0*/  LEA R132, P6, R236.reuse, R4, 0x2 ;  /* 0x00000004ec847211 */ /* 0x040fe400078c10ff */
[-C--:B------:R-:W-:Y:S02]  /*9bc0*/  LEA.HI.X R29, R193, R6.reuse, R29, 0x2, P3 ;  /* 0x00000006c11d7211 */ /* 0x080fe400018f141d */
[----:B------:R-:W-:Y:S01]  /*9bd0*/  LEA.HI.X R31, R236, R6, R31, 0x2, P6 ;  /* 0x00000006ec1f7211 */ /* 0x000fe200030f141f */
[----:B------:R-:W5:Y:S04]  /*9be0*/  LDL.LU R193, [R1+0x128] ;  /* 0x0001280001c17983 */ /* 0x000f680000300800 */
[----:B------:R-:W5:Y:S01]  /*9bf0*/  LDL.LU R236, [R1+0x138] ;  /* 0x0001380001ec7983 */ /* 0x000f620000300800 */
[----:B--2---:R-:W-:-:S02]  /*9c00*/  SHF.R.S32.HI R133, RZ, 0x1f, R224 ;  /* 0x0000001fff857819 */ /* 0x004fc400000114e0 */
[CC--:B------:R-:W-:Y:S02]  /*9c10*/  LEA R134, P3, R224.reuse, R4.reuse, 0x2 ;  /* 0x00000004e0867211 */ /* 0x0c0fe400078610ff */
[----:B---3--:R-:W-:Y:S02]  /*9c20*/  SHF.R.S32.HI R135, RZ, 0x1f, R225 ;  /* 0x0000001fff877819 */ /* 0x008fe400000114e1 */
[C---:B------:R-:W-:Y:S02]  /*9c30*/  LEA R136, P6, R225.reuse, R4, 0x2 ;  /* 0x00000004e1887211 */ /* 0x040fe400078c10ff */
[-C--:B------:R-:W-:Y:S02]  /*9c40*/  LEA.HI.X R133, R224, R6.reuse, R133, 0x2, P3 ;  /* 0x00000006e0857211 */ /* 0x080fe400018f1485 */
[----:B------:R-:W-:Y:S01]  /*9c50*/  LEA.HI.X R135, R225, R6, R135, 0x2, P6 ;  /* 0x00000006e1877211 */ /* 0x000fe200030f1487 */
[----:B------:R-:W2:Y:S01]  /*9c60*/  LDL.LU R224, [R1+0x160] ;  /* 0x0001600001e07983 */ /* 0x000ea20000300800 */
[----:B----4-:R-:W-:-:S02]  /*9c70*/  SHF.R.S32.HI R137, RZ, 0x1f, R227 ;  /* 0x0000001fff897819 */ /* 0x010fc400000114e3 */
[CC--:B------:R-:W-:Y:S01]  /*9c80*/  LEA R138, P3, R227.reuse, R4.reuse, 0x2 ;  /* 0x00000004e38a7211 */ /* 0x0c0fe200078610ff */
[----:B------:R-:W3:Y:S01]  /*9c90*/  LDL.LU R225, [R1+0x164] ;  /* 0x0001640001e17983 */ /* 0x000ee20000300800 */
[----:B-----5:R-:W-:Y:S02]  /*9ca0*/  SHF.R.S32.HI R139, RZ, 0x1f, R242 ;  /* 0x0000001fff8b7819 */ /* 0x020fe400000114f2 */
[C---:B------:R-:W-:Y:S02]  /*9cb0*/  LEA R140, P6, R242.reuse, R4, 0x2 ;  /* 0x00000004f28c7211 */ /* 0x040fe400078c10ff */
[-C--:B------:R-:W-:Y:S02]  /*9cc0*/  LEA.HI.X R137, R227, R6.reuse, R137, 0x2, P3 ;  /* 0x00000006e3897211 */ /* 0x080fe400018f1489 */
[----:B------:R-:W-:Y:S01]  /*9cd0*/  LEA.HI.X R139, R242, R6, R139, 0x2, P6 ;  /* 0x00000006f28b7211 */ /* 0x000fe200030f148b */
[----:B------:R-:W4:Y:S01]  /*9ce0*/  LDL.LU R227, [R1+0x168] ;  /* 0x0001680001e37983 */ /* 0x000f220000300800 */
[----:B------:R-:W-:-:S02]  /*9cf0*/  SHF.R.S32.HI R141, RZ, 0x1f, R194 ;  /* 0x0000001fff8d7819 */ /* 0x000fc400000114c2 */
[CC--:B------:R-:W-:Y:S01]  /*9d00*/  LEA R142, P3, R194.reuse, R4.reuse, 0x2 ;  /* 0x00000004c28e7211 */ /* 0x0c0fe200078610ff */
[----:B------:R-:W5:Y:S01]  /*9d10*/  LDL.LU R242, [R1+0x16c] ;  /* 0x00016c0001f27983 */ /* 0x000f620000300800 */
[----:B------:R-:W-:Y:S02]  /*9d20*/  SHF.R.S32.HI R143, RZ, 0x1f, R243 ;  /* 0x0000001fff8f7819 */ /* 0x000fe400000114f3 */
[C---:B------:R-:W-:Y:S02]  /*9d30*/  LEA R144, P6, R243.reuse, R4, 0x2 ;  /* 0x00000004f3907211 */ /* 0x040fe400078c10ff */
[-C--:B------:R-:W-:Y:S02]  /*9d40*/  LEA.HI.X R141, R194, R6.reuse, R141, 0x2, P3 ;  /* 0x00000006c28d7211 */ /* 0x080fe400018f148d */
[----:B------:R-:W-:Y:S01]  /*9d50*/  LEA.HI.X R143, R243, R6, R143, 0x2, P6 ;  /* 0x00000006f38f7211 */ /* 0x000fe200030f148f */
[----:B------:R-:W5:Y:S04]  /*9d60*/  LDL.LU R194, [R1+0x100] ;  /* 0x0001000001c27983 */ /* 0x000f680000300800 */
[----:B------:R-:W5:Y:S01]  /*9d70*/  LDL.LU R243, [R1+0x11c] ;  /* 0x00011c0001f37983 */ /* 0x000f620000300800 */
[----:B------:R-:W-:-:S02]  /*9d80*/  SHF.R.S32.HI R145, RZ, 0x1f, R195 ;  /* 0x0000001fff917819 */ /* 0x000fc400000114c3 */
[CC--:B------:R-:W-:Y:S02]  /*9d90*/  LEA R146, P3, R195.reuse, R4.reuse, 0x2 ;  /* 0x00000004c3927211 */ /* 0x0c0fe400078610ff */
[----:B------:R-:W-:Y:S02]  /*9da0*/  SHF.R.S32.HI R147, RZ, 0x1f, R192 ;  /* 0x0000001fff937819 */ /* 0x000fe400000114c0 */
[C---:B------:R-:W-:Y:S02]  /*9db0*/  LEA R148, P6, R192.reuse, R4, 0x2 ;  /* 0x00000004c0947211 */ /* 0x040fe400078c10ff */
[-C--:B------:R-:W-:Y:S02]  /*9dc0*/  LEA.HI.X R145, R195, R6.reuse, R145, 0x2, P3 ;  /* 0x00000006c3917211 */ /* 0x080fe400018f1491 */
[----:B------:R-:W-:Y:S01]  /*9dd0*/  LEA.HI.X R147, R192, R6, R147, 0x2, P6 ;  /* 0x00000006c0937211 */ /* 0x000fe200030f1493 */
[----:B------:R-:W5:Y:S01]  /*9de0*/  LDL.LU R195, [R1+0x12c] ;  /* 0x00012c0001c37983 */ /* 0x000f620000300800 */
        /* <DEDUP_REMOVED lines=63> */
[----:B------:R-:W4:Y:S04]  /*a1e0*/  LDL.LU R227, [R1+0x1a0] ;  /* 0x0001a00001e37983 */ /* 0x000f280000300800 */
[----:B------:R-:W5:Y:S01]  /*a1f0*/  LDL.LU R242, [R1+0x1a4] ;  /* 0x0001a40001f27983 */ /* 0x000f620000300800 */
[----:B------:R-:W-:-:S02]  /*a200*/  SHF.R.S32.HI R43, RZ, 0x1f, R243 ;  /* 0x0000001fff2b7819 */ /* 0x000fc400000114f3 */
[----:B------:R-:W-:-:S04]  /*a210*/  LEA R40, P6, R243, R4, 0x2 ;  /* 0x00000004f3287211 */ /* 0x000fc800078c10ff */
[----:B------:R-:W-:Y:S02]  /*a220*/  LEA.HI.X R43, R243, R6, R43, 0x2, P6 ;  /* 0x00000006f32b7211 */ /* 0x000fe400030f142b */
[----:B------:R-:W5:Y:S01]  /*a230*/  LDL.LU R243, [R1+0x1a8] ;  /* 0x0001a80001f37983 */ /* 0x000f620000300800 */
[----:B------:R-:W-:Y:S02]  /*a240*/  SHF.R.S32.HI R41, RZ, 0x1f, R194 ;  /* 0x0000001fff297819 */ /* 0x000fe400000114c2 */
[C---:B------:R-:W-:Y:S02]  /*a250*/  LEA R38, P3, R194.reuse, R4, 0x2 ;  /* 0x00000004c2267211 */ /* 0x040fe400078610ff */
[----:B------:R-:W-:Y:S02]  /*a260*/  SHF.R.S32.HI R45, RZ, 0x1f, R195 ;  /* 0x0000001fff2d7819 */ /* 0x000fe400000114c3 */
[----:B------:R-:W-:Y:S02]  /*a270*/  LEA.HI.X R41, R194, R6, R41, 0x2, P3 ;  /* 0x00000006c2297211 */ /* 0x000fe400018f1429 */
[----:B------:R-:W-:Y:S01]  /*a280*/  LEA R42, P3, R195, R4, 0x2 ;  /* 0x00000004c32a7211 */ /* 0x000fe200078610ff */
[----:B------:R-:W5:Y:S01]  /*a290*/  LDL.LU R194, [R1+0x1ac] ;  /* 0x0001ac0001c27983 */ /* 0x000f620000300800 */
[----:B------:R-:W-:-:S02]  /*a2a0*/  SHF.R.S32.HI R47, RZ, 0x1f, R192 ;  /* 0x0000001fff2f7819 */ /* 0x000fc400000114c0 */
[C---:B------:R-:W-:Y:S02]  /*a2b0*/  LEA R44, P6, R192.reuse, R4, 0x2 ;  /* 0x00000004c02c7211 */ /* 0x040fe400078c10ff */
[----:B------:R-:W-:Y:S02]  /*a2c0*/  LEA.HI.X R45, R195, R6, R45, 0x2, P3 ;  /* 0x00000006c32d7211 */ /* 0x000fe400018f142d */
[----:B------:R-:W-:Y:S01]  /*a2d0*/  SHF.R.S32.HI R49, RZ, 0x1f, R193 ;  /* 0x0000001fff317819 */ /* 0x000fe200000114c1 */
[----:B------:R-:W5:Y:S01]  /*a2e0*/  LDL.LU R195, [R1+0x1b0] ;  /* 0x0001b00001c37983 */ /* 0x000f620000300800 */
[----:B------:R-:W-:Y:S02]  /*a2f0*/  LEA R46, P3, R193, R4, 0x2 ;  /* 0x00000004c12e7211 */ /* 0x000fe400078610ff */
[----:B------:R-:W-:Y:S02]  /*a300*/  LEA.HI.X R47, R192, R6, R47, 0x2, P6 ;  /* 0x00000006c02f7211 */ /* 0x000fe400030f142f */
[----:B------:R-:W-:Y:S01]  /*a310*/  SHF.R.S32.HI R50, RZ, 0x1f, R236 ;  /* 0x0000001fff327819 */ /* 0x000fe200000114ec */
[----:B------:R-:W5:Y:S01]  /*a320*/  LDL.LU R192, [R1+0x1b4] ;  /* 0x0001b40001c07983 */ /* 0x000f620000300800 */
[----:B------:R-:W-:-:S02]  /*a330*/  LEA R48, P6, R236, R4, 0x2 ;  /* 0x00000004ec307211 */ /* 0x000fc400078c10ff */
[-C--:B------:R-:W-:Y:S02]  /*a340*/  LEA.HI.X R49, R193, R6.reuse, R49, 0x2, P3 ;  /* 0x00000006c1317211 */ /* 0x080fe400018f1431 */
[----:B------:R-:W-:Y:S01]  /*a350*/  LEA.HI.X R50, R236, R6, R50, 0x2, P6 ;  /* 0x00000006ec327211 */ /* 0x000fe200030f1432 */
[----:B------:R-:W5:Y:S04]  /*a360*/  LDL.LU R193, [R1+0x1b8] ;  /* 0x0001b80001c17983 */ /* 0x000f680000300800 */
[----:B------:R-:W5:Y:S01]  /*a370*/  LDL.LU R236, [R1+0x1bc] ;  /* 0x0001bc0001ec7983 */ /* 0x000f620000300800 */
[----:B--2---:R-:W-:Y:S02]  /*a380*/  SHF.R.S32.HI R53, RZ, 0x1f, R224 ;  /* 0x0000001fff357819 */ /* 0x004fe400000114e0 */
[----:B------:R-:W-:-:S02]  /*a390*/  LEA R52, P3, R224, R4, 0x2 ;  /* 0x00000004e0347211 */ /* 0x000fc400078610ff */
[----:B---3--:R-:W-:Y:S02]  /*a3a0*/  SHF.R.S32.HI R54, RZ, 0x1f, R225 ;  /* 0x0000001fff367819 */ /* 0x008fe400000114e1 */
[----:B------:R-:W-:Y:S02]  /*a3b0*/  LEA R51, P6, R225, R4, 0x2 ;  /* 0x00000004e1337211 */ /* 0x000fe400078c10ff */
[----:B------:R-:W-:Y:S02]  /*a3c0*/  LEA.HI.X R53, R224, R6, R53, 0x2, P3 ;  /* 0x00000006e0357211 */ /* 0x000fe400018f1435 */
[----:B----4-:R-:W-:Y:S02]  /*a3d0*/  SHF.R.S32.HI R57, RZ, 0x1f, R227 ;  /* 0x0000001fff397819 */ /* 0x010fe400000114e3 */
[----:B------:R-:W-:Y:S02]  /*a3e0*/  LEA R56, P3, R227, R4, 0x2 ;  /* 0x00000004e3387211 */ /* 0x000fe400078610ff */
[----:B------:R-:W-:-:S02]  /*a3f0*/  LEA.HI.X R54, R225, R6, R54, 0x2, P6 ;  /* 0x00000006e1367211 */ /* 0x000fc400030f1436 */
[----:B------:R-:W2:Y:S01]  /*a400*/  LDL.LU R225, [R1+0x1c0] ;  /* 0x0001c00001e17983 */ /* 0x000ea20000300800 */
[----:B-----5:R-:W-:Y:S02]  /*a410*/  SHF.R.S32.HI R58, RZ, 0x1f, R242 ;  /* 0x0000001fff3a7819 */ /* 0x020fe400000114f2 */
[C---:B------:R-:W-:Y:S01]  /*a420*/  LEA R55, P6, R242.reuse, R4, 0x2 ;  /* 0x00000004f2377211 */ /* 0x040fe200078c10ff */
[----:B------:R-:W3:Y:S01]  /*a430*/  LDL.LU R224, [R1+0x1c4] ;  /* 0x0001c40001e07983 */ /* 0x000ee20000300800 */
[----:B------:R-:W-:Y:S02]  /*a440*/  LEA.HI.X R57, R227, R6, R57, 0x2, P3 ;  /* 0x00000006e3397211 */ /* 0x000fe400018f1439 */
[----:B------:R-:W-:Y:S02]  /*a450*/  SHF.R.S32.HI R61, RZ, 0x1f, R243 ;  /* 0x0000001fff3d7819 */ /* 0x000fe400000114f3 */
[----:B------:R-:W-:Y:S02]  /*a460*/  LEA R60, P3, R243, R4, 0x2 ;  /* 0x00000004f33c7211 */ /* 0x000fe400078610ff */
[----:B------:R-:W-:-:S02]  /*a470*/  LEA.HI.X R58, R242, R6, R58, 0x2, P6 ;  /* 0x00000006f23a7211 */ /* 0x000fc400030f143a */
[----:B------:R-:W-:Y:S01]  /*a480*/  LEA.HI.X R61, R243, R6, R61, 0x2, P3 ;  /* 0x00000006f33d7211 */ /* 0x000fe200018f143d */
[----:B------:R-:W4:Y:S04]  /*a490*/  LDL.LU R242, [R1+0x1c8] ;  /* 0x0001c80001f27983 */ /* 0x000f280000300800 */
[----:B------:R-:W5:Y:S01]  /*a4a0*/  LDL.LU R243, [R1+0x1cc] ;  /* 0x0001cc0001f37983 */ /* 0x000f620000300800 */
[----:B------:R-:W-:Y:S02]  /*a4b0*/  SHF.R.S32.HI R62, RZ, 0x1f, R194 ;  /* 0x0000001fff3e7819 */ /* 0x000fe400000114c2 */
[C---:B------:R-:W-:Y:S01]  /*a4c0*/  LEA R59, P6, R194.reuse, R4, 0x2 ;  /* 0x00000004c23b7211 */ /* 0x040fe200078c10ff */
[----:B------:R-:W5:Y:S03]  /*a4d0*/  LDL.LU R223, [R1+0x1d0] ;  /* 0x0001d00001df7983 */ /* 0x000f660000300800 */
[----:B------:R-:W-:Y:S01]  /*a4e0*/  LEA.HI.X R62, R194, R6, R62, 0x2, P6 ;  /* 0x00000006c23e7211 */ /* 0x000fe200030f143e */
[----:B------:R-:W5:Y:S01]  /*a4f0*/  LDL.LU R226, [R1+0x1d4] ;  /* 0x0001d40001e27983 */ /* 0x000f620000300800 */
[----:B------:R-:W-:-:S02]  /*a500*/  SHF.R.S32.HI R65, RZ, 0x1f, R195 ;  /* 0x0000001fff417819 */ /* 0x000fc400000114c3 */
[CC--:B------:R-:W-:Y:S01]  /*a510*/  LEA R64, P3, R195.reuse, R4.reuse, 0x2 ;  /* 0x00000004c3407211 */ /* 0x0c0fe200078610ff */
[----:B------:R-:W5:Y:S01]  /*a520*/  LDL.LU R227, [R1+0x1d8] ;  /* 0x0001d80001e37983 */ /* 0x000f620000300800 */
[----:B------:R-:W-:Y:S02]  /*a530*/  SHF.R.S32.HI R66, RZ, 0x1f, R192 ;  /* 0x0000001fff427819 */ /* 0x000fe400000114c0 */
[C---:B------:R-:W-:Y:S01]  /*a540*/  LEA R63, P6, R192.reuse, R4, 0x2 ;  /* 0x00000004c03f7211 */ /* 0x040fe200078c10ff */
[----:B------:R-:W5:Y:S01]  /*a550*/  LDL.LU R194, [R1+0x1dc] ;  /* 0x0001dc0001c27983 */ /* 0x000f620000300800 */
        /* <DEDUP_REMOVED lines=19> */
[----:B----4-:R-:W-:-:S03]  /*a690*/  SHF.R.S32.HI R77, RZ, 0x1f, R242 ;  /* 0x0000001fff4d7819 */ /* 0x010fc600000114f2 */
[----:B------:R-:W3:Y:S01]  /*a6a0*/  LDL.LU R224, [R1+0x10c] ;  /* 0x00010c0001e07983 */ /* 0x000ee20000300800 */
[CC--:B------:R-:W-:Y:S02]  /*a6b0*/  LEA R76, P3, R242.reuse, R4.reuse, 0x2 ;  /* 0x00000004f24c7211 */ /* 0x0c0fe400078610ff */
[----:B-----5:R-:W-:Y:S02]  /*a6c0*/  SHF.R.S32.HI R78, RZ, 0x1f, R243 ;  /* 0x0000001fff4e7819 */ /* 0x020fe400000114f3 */
[C---:B------:R-:W-:Y:S02]  /*a6d0*/  LEA R75, P6, R243.reuse, R4, 0x2 ;  /* 0x00000004f34b7211 */ /* 0x040fe400078c10ff */
[-C--:B------:R-:W-:Y:S02]  /*a6e0*/  LEA.HI.X R77, R242, R6.reuse, R77, 0x2, P3 ;  /* 0x00000006f24d7211 */ /* 0x080fe400018f144d */
[----:B------:R-:W-:Y:S01]  /*a6f0*/  LEA.HI.X R78, R243, R6, R78, 0x2, P6 ;  /* 0x00000006f34e7211 */ /* 0x000fe200030f144e */
[----:B------:R-:W4:Y:S04]  /*a700*/  LDL.LU R242, [R1+0x1f0] ;  /* 0x0001f00001f27983 */ /* 0x000f280000300800 */
[----:B------:R-:W5:Y:S01]  /*a710*/  LDL.LU R243, [R1+0x1f4] ;  /* 0x0001f40001f37983 */ /* 0x000f620000300800 */
[----:B------:R-:W-:-:S02]  /*a720*/  SHF.R.S32.HI R82, RZ, 0x1f, R226 ;  /* 0x0000001fff527819 */ /* 0x000fc400000114e2 */
[C---:B------:R-:W-:Y:S02]  /*a730*/  LEA R79, P6, R226.reuse, R4, 0x2 ;  /* 0x00000004e24f7211 */ /* 0x040fe400078c10ff */
[----:B------:R-:W-:Y:S02]  /*a740*/  SHF.R.S32.HI R87, RZ, 0x1f, R194 ;  /* 0x0000001fff577819 */ /* 0x000fe400000114c2 */
[----:B------:R-:W-:Y:S02]  /*a750*/  LEA.HI.X R82, R226, R6, R82, 0x2, P6 ;  /* 0x00000006e2527211 */ /* 0x000fe400030f1452 */
[----:B------:R-:W-:-:S04]  /*a760*/  LEA R83, P6, R194, R4, 0x2 ;  /* 0x00000004c2537211 */ /* 0x000fc800078c10ff */
[----:B------:R-:W-:Y:S02]  /*a770*/  LEA.HI.X R87, R194, R6, R87, 0x2, P6 ;  /* 0x00000006c2577211 */ /* 0x000fe400030f1457 */
[----:B------:R-:W-:Y:S02]  /*a780*/  SHF.R.S32.HI R91, RZ, 0x1f, R193 ;  /* 0x0000001fff5b7819 */ /* 0x000fe400000114c1 */
[----:B------:R-:W-:-:S04]  /*a790*/  LEA R88, P6, R193, R4, 0x2 ;  /* 0x00000004c1587211 */ /* 0x000fc800078c10ff */
[----:B------:R-:W-:Y:S02]  /*a7a0*/  LEA.HI.X R91, R193, R6, R91, 0x2, P6 ;  /* 0x00000006c15b7211 */ /* 0x000fe400030f145b */
[----:B------:R-:W-:Y:S02]  /*a7b0*/  SHF.R.S32.HI R177, RZ, 0x1f, R251 ;  /* 0x0000001fffb17819 */ /* 0x000fe400000114fb */
[----:B------:R-:W-:Y:S02]  /*a7c0*/  R2UR UR72, R34 ;  /* 0x00000000224872ca */ /* 0x000fe400000e0000 */
[----:B------:R-:W-:Y:S02]  /*a7d0*/  R2UR UR59, R52 ;  /* 0x00000000343b72ca */ /* 0x000fe400000e0000 */
[----:B------:R-:W-:Y:S02]  /*a7e0*/  R2UR UR55, R56 ;  /* 0x00000000383772ca */ /* 0x000fe400000e0000 */
[----:B------:R-:W-:-:S02]  /*a7f0*/  R2UR UR73, R55 ;  /* 0x00000000374972ca */ /* 0x000fc400000e0000 */
[----:B------:R-:W-:Y:S02]  /*a800*/  R2UR UR7, R59 ;  /* 0x000000003b0772ca */ /* 0x000fe400000e0000 */
[----:B------:R-:W-:Y:S02]  /*a810*/  R2UR UR16, R71 ;  /* 0x00000000471072ca */ /* 0x000fe400000e0000 */
        /* <DEDUP_REMOVED lines=9> */
[----:B------:R-:W-:-:S02]  /*a8b0*/  LEA.HI R177, R177, R251, RZ, 0x6 ;  /* 0x000000fbb1b17211 */ /* 0x000fc400078f30ff */
[----:B------:R-:W-:Y:S02]  /*a8c0*/  R2UR UR61, R48 ;  /* 0x00000000303d72ca */ /* 0x000fe400000e0000 */
[----:B------:R-:W-:Y:S02]  /*a8d0*/  R2UR UR54, R60 ;  /* 0x000000003c3672ca */ /* 0x000fe400000e0000 */
[----:B------:R-:W-:Y:S02]  /*a8e0*/  R2UR UR10, R63 ;  /* 0x000000003f0a72ca */ /* 0x000fe400000e0000 */
[----:B------:R-:W-:Y:S02]  /*a8f0*/  R2UR UR23, R49 ;  /* 0x00000000311772ca */ /* 0x000fe400000e0000 */
[----:B------:R-:W-:Y:S02]  /*a900*/  R2UR UR28, R50 ;  /* 0x00000000321c72ca */ /* 0x000fe400000e0000 */
[----:B------:R-:W-:-:S02]  /*a910*/  R2UR UR33, R61 ;  /* 0x000000003d2172ca */ /* 0x000fc400000e0000 */
[----:B------:R-:W-:Y:S02]  /*a920*/  R2UR UR34, R62 ;  /* 0x000000003e2272ca */ /* 0x000fe400000e0000 */
[----:B--2---:R-:W-:Y:S02]  /*a930*/  SHF.R.S32.HI R94, RZ, 0x1f, R225 ;  /* 0x0000001fff5e7819 */ /* 0x004fe400000114e1 */
[----:B------:R-:W-:-:S04]  /*a940*/  LEA R93, P6, R225, R4, 0x2 ;  /* 0x00000004e15d7211 */ /* 0x000fc800078c10ff */
[----:B------:R-:W-:Y:S02]  /*a950*/  LEA.HI.X R94, R225, R6, R94, 0x2, P6 ;  /* 0x00000006e15e7211 */ /* 0x000fe400030f145e */
[----:B-----5:R-:W-:Y:S02]  /*a960*/  SHF.R.S32.HI R173, RZ, 0x1f, R243 ;  /* 0x0000001fffad7819 */ /* 0x020fe400000114f3 */
[----:B------:R-:W-:-:S04]  /*a970*/  LEA R174, P6, R243, R4, 0x2 ;  /* 0x00000004f3ae7211 */ /* 0x000fc800078c10ff */
[----:B------:R-:W-:Y:S02]  /*a980*/  LEA.HI.X R173, R243, R6, R173, 0x2, P6 ;  /* 0x00000006f3ad7211 */ /* 0x000fe400030f14ad */
[----:B------:R-:W2:Y:S04]  /*a990*/  LDL.LU R243, [R1+0x1fc] ;  /* 0x0001fc0001f37983 */ /* 0x000ea80000300800 */
[----:B------:R-:W5:Y:S04]  /*a9a0*/  LDL R70, [R1+0x6c] ;  /* 0x00006c0001467983 */ /* 0x000f680000100800 */
[----:B------:R-:W3:Y:S04]  /*a9b0*/  LDL R69, [R1+0x70] ;  /* 0x0000700001457983 */ /* 0x000ee80000100800 */
        /* <DEDUP_REMOVED lines=22> */
[----:B------:R-:W3:Y:S04]  /*ab20*/  LDL R61, [R1] ;  /* 0x00000000013d7983 */ /* 0x000ee80000100800 */
        /* <DEDUP_REMOVED lines=27> */
[----:B------:R-:W5:Y:S04]  /*ace0*/  LDL R125, [R1+0x48] ;  /* 0x00004800017d7983 */ /* 0x000f680000100800 */
[----:B------:R-:W5:Y:S04]  /*acf0*/  LDL R126, [R1+0x4c] ;  /* 0x00004c00017e7983 */ /* 0x000f680000100800 */
[----:B------:R-:W5:Y:S04]  /*ad00*/  LDL R127, [R1+0x1c] ;  /* 0x00001c00017f7983 */ /* 0x000f680000100800 */
[----:B------:R-:W5:Y:S04]  /*ad10*/  LDL R120, [R1+0x14] ;  /* 0x0000140001787983 */ /* 0x000f680000100800 */
[----:B------:R-:W5:Y:S04]  /*ad20*/  LDL R121, [R1+0x50] ;  /* 0x0000500001797983 */ /* 0x000f680000100800 */
[----:B------:R-:W5:Y:S04]  /*ad30*/  LDL R128, [R1+0x54] ;  /* 0x0000540001807983 */ /* 0x000f680000100800 */
[----:B------:R-:W5:Y:S04]  /*ad40*/  LDL R129, [R1+0x58] ;  /* 0x0000580001817983 */ /* 0x000f680000100800 */
[----:B------:R-:W5:Y:S04]  /*ad50*/  LDL R130, [R1+0x18] ;  /* 0x0000180001827983 */ /* 0x000f680000100800 */
[----:B------:R-:W5:Y:S01]  /*ad60*/  LDL R131, [R1+0x5c] ;  /* 0x00005c0001837983 */ /* 0x000f620000100800 */
[----:B------:R-:W-:-:S02]  /*ad70*/  SHF.R.S32.HI R81, RZ, 0x1f, R223 ;  /* 0x0000001fff517819 */ /* 0x000fc400000114df */
[C---:B------:R-:W-:Y:S02]  /*ad80*/  LEA R80, P3, R223.reuse, R4, 0x2 ;  /* 0x00000004df507211 */ /* 0x040fe400078610ff */
[----:B------:R-:W-:Y:S02]  /*ad90*/  SHF.R.S32.HI R85, RZ, 0x1f, R227 ;  /* 0x0000001fff557819 */ /* 0x000fe400000114e3 */
[----:B------:R-:W-:Y:S02]  /*ada0*/  LEA.HI.X R81, R223, R6, R81, 0x2, P3 ;  /* 0x00000006df517211 */ /* 0x000fe400018f1451 */
[C---:B------:R-:W-:Y:S02]  /*adb0*/  LEA R84, P3, R227.reuse, R4, 0x2 ;  /* 0x00000004e3547211 */ /* 0x040fe400078610ff */
[----:B------:R-:W-:Y:S02]  /*adc0*/  SHF.R.S32.HI R90, RZ, 0x1f, R192 ;  /* 0x0000001fff5a7819 */ /* 0x000fe400000114c0 */
[----:B------:R-:W-:-:S02]  /*add0*/  LEA.HI.X R85, R227, R6, R85, 0x2, P3 ;  /* 0x00000006e3557211 */ /* 0x000fc400018f1455 */
[C---:B------:R-:W-:Y:S02]  /*ade0*/  LEA R89, P3, R192.reuse, R4, 0x2 ;  /* 0x00000004c0597211 */ /* 0x040fe400078610ff */
[----:B------:R-:W-:Y:S02]  /*adf0*/  SHF.R.S32.HI R244, RZ, 0x1f, R24 ;  /* 0x0000001ffff47819 */ /* 0x000fe40000011418 */
[----:B------:R-:W-:Y:S02]  /*ae00*/  LEA.HI.X R90, R192, R6, R90, 0x2, P3 ;  /* 0x00000006c05a7211 */ /* 0x000fe400018f145a */
[----:B------:R-:W-:Y:S02]  /*ae10*/  SHF.R.S32.HI R95, RZ, 0x1f, R236 ;  /* 0x0000001fff5f7819 */ /* 0x000fe400000114ec */
[----:B------:R-:W-:Y:S02]  /*ae20*/  LEA R92, P3, R236, R4, 0x2 ;  /* 0x00000004ec5c7211 */ /* 0x000fe400078610ff */
[----:B------:R-:W-:-:S02]  /*ae30*/  SHF.L.U64.HI R244, R24, 0x2, R244 ;  /* 0x0000000218f47819 */ /* 0x000fc400000102f4 */
[----:B------:R-:W-:Y:S02]  /*ae40*/  LEA.HI.X R24, R236, R6, R95, 0x2, P3 ;  /* 0x00000006ec187211 */ /* 0x000fe400018f145f */
[----:B----4-:R-:W-:Y:S02]  /*ae50*/  SHF.R.S32.HI R171, RZ, 0x1f, R242 ;  /* 0x0000001fffab7819 */ /* 0x010fe400000114f2 */
[----:B------:R-:W-:-:S04]  /*ae60*/  LEA R172, P3, R242, R4, 0x2 ;  /* 0x00000004f2ac7211 */ /* 0x000fc800078610ff */
[----:B------:R-:W-:Y:S02]  /*ae70*/  LEA.HI.X R171, R242, R6, R171, 0x2, P3 ;  /* 0x00000006f2ab7211 */ /* 0x000fe400018f14ab */
[----:B------:R-:W-:Y:S02]  /*ae80*/  LOP3.LUT R6, R237, 0x7, RZ, 0xc0, !PT ;  /* 0x00000007ed067812 */ /* 0x000fe400078ec0ff */
[----:B------:R-:W-:-:S03]  /*ae90*/  R2UR UR4, R23 ;  /* 0x00000000170472ca */ /* 0x000fc600000e0000 */
[----:B------:R-:W-:Y:S02]  /*aea0*/  IMAD R23, R6, 0x110, RZ ;  /* 0x0000011006177824 */ /* 0x000fe400078e02ff */
[----:B------:R-:W-:Y:S01]  /*aeb0*/  IMAD.SHL.U32 R6, R237, 0x2, RZ ;  /* 0x00000002ed067824 */ /* 0x000fe200078e00ff */
[----:B------:R-:W-:Y:S02]  /*aec0*/  SHF.R.S32.HI R86, RZ, 0x1f, R195 ;  /* 0x0000001fff567819 */ /* 0x000fe400000114c3 */
[----:B------:R-:W-:Y:S02]  /*aed0*/  R2UR UR57, R51 ;  /* 0x00000000333972ca */ /* 0x000fe400000e0000 */
[----:B------:R-:W-:Y:S02]  /*aee0*/  LOP3.LUT R51, R23, 0x30, R6, 0x78, !PT ;  /* 0x0000003017337812 */ /* 0x000fe400078e7806 */
[----:B------:R-:W-:Y:S02]  /*aef0*/  SHF.L.U64.HI R86, R195, 0x2, R86 ;  /* 0x00000002c3567819 */ /* 0x000fe40000010256 */
[----:B------:R-:W-:-:S02]  /*af00*/  SHF.R.S32.HI R182, RZ, 0x1f, R175 ;  /* 0x0000001fffb67819 */ /* 0x000fc400000114af */
[C---:B--2---:R-:W-:Y:S02]  /*af10*/  LEA R23, P3, R175.reuse, R243, 0x3 ;  /* 0x000000f3af177211 */ /* 0x044fe400078618ff */
[----:B------:R-:W-:Y:S02]  /*af20*/  IADD3 R174, P6, PT, R174, UR26, RZ ;  /* 0x0000001aaeae7c10 */ /* 0x000fe4000ffde0ff */
[----:B------:R-:W-:Y:S02]  /*af30*/  LEA.HI.X R86, R175, R86, R182, 0x3, P3 ;  /* 0x00000056af567211 */ /* 0x000fe400018f1cb6 */
[----:B------:R-:W-:Y:S02]  /*af40*/  IADD3 R23, P3, PT, R23, UR24, RZ ;  /* 0x0000001817177c10 */ /* 0x000fe4000ff7e0ff */
[----:B------:R-:W-:Y:S02]  /*af50*/  R2UR UR76, R26 ;  /* 0x000000001a4c72ca */ /* 0x000fe400000e0000 */
[----:B------:R-:W-:-:S02]  /*af60*/  IADD3.X R26, PT, PT, R86, UR25, RZ, P3, !PT ;  /* 0x00000019561a7c10 */ /* 0x000fc40009ffe4ff */
[----:B------:R-:W-:Y:S02]  /*af70*/  IADD3.X R173, PT, PT, R173, UR27, RZ, P6, !PT ;  /* 0x0000001badad7c10 */ /* 0x000fe4000b7fe4ff */
[----:B------:R-:W-:Y:S02]  /*af80*/  IADD3 R27, P3, PT, R27, UR26, RZ ;  /* 0x0000001a1b1b7c10 */ /* 0x000fe4000ff7e0ff */
[----:B------:R-:W-:Y:S02]  /*af90*/  IADD3 R7, P6, PT, R7, UR26, RZ ;  /* 0x0000001a07077c10 */ /* 0x000fe4000ffde0ff */
[----:B------:R-:W-:Y:S02]  /*afa0*/  IADD3.X R9, PT, PT, R9, UR27, RZ, P3, !PT ;  /* 0x0000001b09097c10 */ /* 0x000fe40009ffe4ff */
[----:B------:R-:W-:Y:S02]  /*afb0*/  IADD3.X R11, PT, PT, R11, UR27, RZ, P6, !PT ;  /* 0x0000001b0b0b7c10 */ /* 0x000fe4000b7fe4ff */
[----:B------:R-:W-:-:S02]  /*afc0*/  IADD3 R10, P3, PT, R10, UR26, RZ ;  /* 0x0000001a0a0a7c10 */ /* 0x000fc4000ff7e0ff */
[----:B------:R-:W-:Y:S02]  /*afd0*/  IADD3 R12, P6, PT, R12, UR26, RZ ;  /* 0x0000001a0c0c7c10 */ /* 0x000fe4000ffde0ff */
[----:B------:R-:W-:Y:S02]  /*afe0*/  IADD3.X R13, PT, PT, R13, UR27, RZ, P3, !PT ;  /* 0x0000001b0d0d7c10 */ /* 0x000fe40009ffe4ff */
[----:B------:R-:W-:Y:S02]  /*aff0*/  IADD3.X R15, PT, PT, R15, UR27, RZ, P6, !PT ;  /* 0x0000001b0f0f7c10 */ /* 0x000fe4000b7fe4ff */
[----:B------:R-:W-:Y:S02]  /*b000*/  IADD3 R14, P3, PT, R14, UR26, RZ ;  /* 0x0000001a0e0e7c10 */ /* 0x000fe4000ff7e0ff */
[----:B------:R-:W-:Y:S02]  /*b010*/  IADD3 R16, P6, PT, R16, UR26, RZ ;  /* 0x0000001a10107c10 */ /* 0x000fe4000ffde0ff */
        /* <DEDUP_REMOVED lines=20> */
[----:B------:R-:W-:Y:S02]  /*b160*/  R2UR UR53, R28 ;  /* 0x000000001c3572ca */ /* 0x000fe400000e0000 */
[----:B------:R-:W-:Y:S02]  /*b170*/  R2UR UR71, R36 ;  /* 0x00000000244772ca */ /* 0x000fe400000e0000 */
[----:B------:R-:W-:Y:S02]  /*b180*/  IADD3.X R141, PT, PT, R141, UR27, RZ, P3, !PT ;  /* 0x0000001b8d8d7c10 */ /* 0x000fe40009ffe4ff */
[----:B------:R-:W-:Y:S02]  /*b190*/  IADD3.X R143, PT, PT, R143, UR27, RZ, P6, !PT ;  /* 0x0000001b8f8f7c10 */ /* 0x000fe4000b7fe4ff */
[----:B------:R-:W-:-:S02]  /*b1a0*/  IADD3 R146, P3, PT, R146, UR26, RZ ;  /* 0x0000001a92927c10 */ /* 0x000fc4000ff7e0ff */
[----:B------:R-:W-:Y:S02]  /*b1b0*/  IADD3 R148, P6, PT, R148, UR26, RZ ;  /* 0x0000001a94947c10 */ /* 0x000fe4000ffde0ff */
[----:B------:R-:W-:Y:S02]  /*b1c0*/  R2UR UR62, R37 ;  /* 0x00000000253e72ca */ /* 0x000fe400000e0000 */
[----:B------:R-:W-:Y:S02]  /*b1d0*/  R2UR UR70, R38 ;  /* 0x00000000264672ca */ /* 0x000fe400000e0000 */
[----:B------:R-:W-:Y:S02]  /*b1e0*/  R2UR UR69, R40 ;  /* 0x00000000284572ca */ /* 0x000fe400000e0000 */
[----:B------:R-:W-:Y:S02]  /*b1f0*/  R2UR UR67, R42 ;  /* 0x000000002a4372ca */ /* 0x000fe400000e0000 */
[----:B------:R-:W-:-:S02]  /*b200*/  R2UR UR65, R44 ;  /* 0x000000002c4172ca */ /* 0x000fc400000e0000 */
[----:B------:R-:W-:Y:S02]  /*b210*/  R2UR UR63, R46 ;  /* 0x000000002e3f72ca */ /* 0x000fe400000e0000 */
[----:B------:R-:W-:Y:S02]  /*b220*/  R2UR UR60, R39 ;  /* 0x00000000273c72ca */ /* 0x000fe400000e0000 */
[----:B------:R-:W-:Y:S02]  /*b230*/  IADD3.X R145, PT, PT, R145, UR27, RZ, P3, !PT ;  /* 0x0000001b91917c10 */ /* 0x000fe40009ffe4ff */
[----:B------:R-:W-:Y:S02]  /*b240*/  IADD3.X R147, PT, PT, R147, UR27, RZ, P6, !PT ;  /* 0x0000001b93937c10 */ /* 0x000fe4000b7fe4ff */
[----:B------:R-:W-:Y:S02]  /*b250*/  IADD3 R150, P3, PT, R150, UR26, RZ ;  /* 0x0000001a96967c10 */ /* 0x000fe4000ff7e0ff */
[----:B------:R-:W-:-:S02]  /*b260*/  IADD3 R152, P6, PT, R152, UR26, RZ ;  /* 0x0000001a98987c10 */ /* 0x000fc4000ffde0ff */
[----:B------:R-:W-:Y:S02]  /*b270*/  R2UR UR58, R41 ;  /* 0x00000000293a72ca */ /* 0x000fe400000e0000 */
[----:B------:R-:W-:Y:S02]  /*b280*/  R2UR UR56, R43 ;  /* 0x000000002b3872ca */ /* 0x000fe400000e0000 */
[----:B------:R-:W-:Y:S02]  /*b290*/  R2UR UR75, R45 ;  /* 0x000000002d4b72ca */ /* 0x000fe400000e0000 */
[----:B------:R-:W-:Y:S02]  /*b2a0*/  R2UR UR74, R47 ;  /* 0x000000002f4a72ca */ /* 0x000fe400000e0000 */
[----:B------:R-:W-:Y:S01]  /*b2b0*/  R2UR UR9, R64 ;  /* 0x00000000400972ca */ /* 0x000fe200000e0000 */
[----:B------:R-:W-:Y:S01]  /*b2c0*/  UIADD3 UR4, UP1, UPT, UR4, UR26, URZ ;  /* 0x0000001a04047290 */ /* 0x000fe2000ff3e0ff */
[----:B------:R-:W-:Y:S01]  /*b2d0*/  IADD3.X R149, PT, PT, R149, UR27, RZ, P3, !PT ;  /* 0x0000001b95957c10 */ /* 0x000fe20009ffe4ff */
[----:B------:R-:W-:Y:S01]  /*b2e0*/  UIADD3 UR53, UP2, UPT, UR53, UR26, URZ ;  /* 0x0000001a35357290 */ /* 0x000fe2000ff5e0ff */
[----:B------:R-:W-:Y:S01]  /*b2f0*/  IADD3.X R151, PT, PT, R151, UR27, RZ, P6, !PT ;  /* 0x0000001b97977c10 */ /* 0x000fe2000b7fe4ff */
[----:B------:R-:W-:-:S02]  /*b300*/  UIADD3 UR24, UP3, UPT, UR76, UR26, URZ ;  /* 0x0000001a4c187290 */ /* 0x000fc4000ff7e0ff */
[----:B------:R-:W-:Y:S01]  /*b310*/  IADD3 R154, P3, PT, R154, UR26, RZ ;  /* 0x0000001a9a9a7c10 */ /* 0x000fe2000ff7e0ff */
[----:B------:R-:W-:Y:S02]  /*b320*/  UIADD3 UR72, UP4, UPT, UR72, UR26, URZ ;  /* 0x0000001a48487290 */ /* 0x000fe4000ff9e0ff */
[----:B------:R-:W-:Y:S01]  /*b330*/  IADD3 R156, P6, PT, R156, UR26, RZ ;  /* 0x0000001a9c9c7c10 */ /* 0x000fe2000ffde0ff */
[----:B------:R-:W-:Y:S01]  /*b340*/  UIADD3 UR71, UP5, UPT, UR71, UR26, URZ ;  /* 0x0000001a47477290 */ /* 0x000fe2000ffbe0ff */
[----:B------:R-:W-:Y:S02]  /*b350*/  R2UR UR35, R65 ;  /* 0x00000000412372ca */ /* 0x000fe400000e0000 */
[----:B------:R-:W-:Y:S02]  /*b360*/  R2UR UR12, R68 ;  /* 0x00000000440c72ca */ /* 0x000fe400000e0000 */
[----:B------:R-:W-:Y:S02]  /*b370*/  R2UR UR13, R67 ;  /* 0x00000000430d72ca */ /* 0x000fe400000e0000 */
[----:B------:R-:W-:-:S02]  /*b380*/  R2UR UR15, R72 ;  /* 0x00000000480f72ca */ /* 0x000fc400000e0000 */
[----:B------:R-:W-:Y:S02]  /*b390*/  R2UR UR18, R76 ;  /* 0x000000004c1272ca */ /* 0x000fe400000e0000 */
[----:B------:R-:W-:Y:S02]  /*b3a0*/  R2UR UR19, R75 ;  /* 0x000000004b1372ca */ /* 0x000fe400000e0000 */
[----:B------:R-:W-:Y:S01]  /*b3b0*/  R2UR UR36, R66 ;  /* 0x00000000422472ca */ /* 0x000fe200000e0000 */
[----:B------:R-:W-:Y:S01]  /*b3c0*/  UIADD3.X UR68, UPT, UPT, UR68, UR27, URZ, UP1, !UPT ;  /* 0x0000001b44447290 */ /* 0x000fe20008ffe4ff */
[----:B------:R-:W-:Y:S01]  /*b3d0*/  R2UR UR21, R80 ;  /* 0x00000000501572ca */ /* 0x000fe200000e0000 */
[----:B------:R-:W-:Y:S02]  /*b3e0*/  UIADD3.X UR66, UPT, UPT, UR66, UR27, URZ, UP2, !UPT ;  /* 0x0000001b42427290 */ /* 0x000fe400097fe4ff */
[----:B------:R-:W-:Y:S01]  /*b3f0*/  IADD3.X R153, PT, PT, R153, UR27, RZ, P3, !PT ;  /* 0x0000001b99997c10 */ /* 0x000fe20009ffe4ff */
[----:B------:R-:W-:-:S02]  /*b400*/  UIADD3.X UR64, UPT, UPT, UR64, UR27, URZ, UP3, !UPT ;  /* 0x0000001b40407290 */ /* 0x000fc40009ffe4ff */
[----:B------:R-:W-:Y:S01]  /*b410*/  IADD3.X R155, PT, PT, R155, UR27, RZ, P6, !PT ;  /* 0x0000001b9b9b7c10 */ /* 0x000fe2000b7fe4ff */
[----:B------:R-:W-:Y:S01]  /*b420*/  UIADD3.X UR62, UPT, UPT, UR62, UR27, URZ, UP4, !UPT ;  /* 0x0000001b3e3e7290 */ /* 0x000fe2000a7fe4ff */
[----:B------:R-:W-:Y:S01]  /*b430*/  IADD3 R158, P3, PT, R158, UR26, RZ ;  /* 0x0000001a9e9e7c10 */ /* 0x000fe2000ff7e0ff */
[----:B------:R-:W-:Y:S02]  /*b440*/  UIADD3 UR70, UP6, UPT, UR70, UR26, URZ ;  /* 0x0000001a46467290 */ /* 0x000fe4000ffde0ff */
[----:B------:R-:W-:Y:S01]  /*b450*/  IADD3 R160, P6, PT, R160, UR26, RZ ;  /* 0x0000001aa0a07c10 */ /* 0x000fe2000ffde0ff */
[----:B------:R-:W-:Y:S01]  /*b460*/  UIADD3 UR69, UP0, UPT, UR69, UR26, URZ ;  /* 0x0000001a45457290 */ /* 0x000fe2000ff1e0ff */
[----:B------:R-:W-:Y:S01]  /*b470*/  R2UR UR39, R73 ;  /* 0x00000000492772ca */ /* 0x000fe200000e0000 */
[----:B------:R-:W-:Y:S01]  /*b480*/  UIADD3 UR67, UP1, UPT, UR67, UR26, URZ ;  /* 0x0000001a43437290 */ /* 0x000fe2000ff3e0ff */
[----:B------:R-:W-:Y:S01]  /*b490*/  R2UR UR40, R74 ;  /* 0x000000004a2872ca */ /* 0x000fe200000e0000 */
[----:B------:R-:W-:Y:S01]  /*b4a0*/  UIADD3 UR65, UP2, UPT, UR65, UR26, URZ ;  /* 0x0000001a41417290 */ /* 0x000fe2000ff5e0ff */
[----:B------:R-:W-:Y:S01]  /*b4b0*/  R2UR UR41, R77 ;  /* 0x000000004d2972ca */ /* 0x000fe200000e0000 */
[----:B------:R-:W-:Y:S01]  /*b4c0*/  UIADD3 UR63, UP3, UPT, UR63, UR26, URZ ;  /* 0x0000001a3f3f7290 */ /* 0x000fe2000ff7e0ff */
[----:B------:R-:W-:Y:S01]  /*b4d0*/  R2UR UR44, R78 ;  /* 0x000000004e2c72ca */ /* 0x000fe200000e0000 */
[----:B------:R-:W-:-:S02]  /*b4e0*/  UIADD3 UR61, UP4, UPT, UR61, UR26, URZ ;  /* 0x0000001a3d3d7290 */ /* 0x000fc4000ff9e0ff */
[----:B------:R-:W-:Y:S01]  /*b4f0*/  UIADD3.X UR60, UPT, UPT, UR60, UR27, URZ, UP5, !UPT ;  /* 0x0000001b3c3c7290 */ /* 0x000fe2000affe4ff */
[----:B------:R-:W-:Y:S01]  /*b500*/  R2UR UR22, R79 ;  /* 0x000000004f1672ca */ /* 0x000fe200000e0000 */
[----:B------:R-:W-:Y:S01]  /*b510*/  UIADD3 UR59, UP5, UPT, UR59, UR26, URZ ;  /* 0x0000001a3b3b7290 */ /* 0x000fe2000ffbe0ff */
[----:B------:R-:W-:Y:S02]  /*b520*/  R2UR UR8, R84 ;  /* 0x00000000540872ca */ /* 0x000fe400000e0000 */
[----:B------:R-:W-:Y:S02]  /*b530*/  R2UR UR11, R83 ;  /* 0x00000000530b72ca */ /* 0x000fe400000e0000 */
[----:B------:R-:W-:Y:S02]  /*b540*/  R2UR UR14, R89 ;  /* 0x00000000590e72ca */ /* 0x000fe400000e0000 */
[----:B------:R-:W-:Y:S02]  /*b550*/  R2UR UR17, R88 ;  /* 0x00000000581172ca */ /* 0x000fe400000e0000 */
[----:B------:R-:W-:-:S02]  /*b560*/  R2UR UR20, R92 ;  /* 0x000000005c1472ca */ /* 0x000fc400000e0000 */
[----:B------:R-:W-:Y:S01]  /*b570*/  R2UR UR45, R81 ;  /* 0x00000000512d72ca */ /* 0x000fe200000e0000 */
[----:B------:R-:W-:Y:S01]  /*b580*/  UIADD3.X UR58, UPT, UPT, UR58, UR27, URZ, UP6, !UPT ;  /* 0x0000001b3a3a7290 */ /* 0x000fe2000b7fe4ff */
[----:B------:R-:W-:Y:S01]  /*b590*/  R2UR UR6, R93 ;  /* 0x000000005d0672ca */ /* 0x000fe200000e0000 */
[----:B------:R-:W-:Y:S02]  /*b5a0*/  UIADD3.X UR56, UPT, UPT, UR56, UR27, URZ, UP0, !UPT ;  /* 0x0000001b38387290 */ /* 0x000fe400087fe4ff */
[----:B------:R-:W-:Y:S01]  /*b5b0*/  IADD3.X R157, PT, PT, R157, UR27, RZ, P3, !PT ;  /* 0x0000001b9d9d7c10 */ /* 0x000fe20009ffe4ff */
[----:B------:R-:W-:Y:S02]  /*b5c0*/  UIADD3.X UR25, UPT, UPT, UR75, UR27, URZ, UP1, !UPT ;  /* 0x0000001b4b197290 */ /* 0x000fe40008ffe4ff */
[----:B------:R-:W-:Y:S01]  /*b5d0*/  IADD3.X R159, PT, PT, R159, UR27, RZ, P6, !PT ;  /* 0x0000001b9f9f7c10 */ /* 0x000fe2000b7fe4ff */
[----:B------:R-:W-:Y:S01]  /*b5e0*/  UIADD3.X UR74, UPT, UPT, UR74, UR27, URZ, UP2, !UPT ;  /* 0x0000001b4a4a7290 */ /* 0x000fe200097fe4ff */
[----:B------:R-:W-:Y:S01]  /*b5f0*/  IADD3 R162, P3, PT, R162, UR26, RZ ;  /* 0x0000001aa2a27c10 */ /* 0x000fe2000ff7e0ff */
[----:B------:R-:W-:Y:S01]  /*b600*/  UIADD3.X UR23, UPT, UPT, UR23, UR27, URZ, UP3, !UPT ;  /* 0x0000001b17177290 */ /* 0x000fe20009ffe4ff */
[----:B------:R-:W-:Y:S01]  /*b610*/  IADD3 R164, P6, PT, R164, UR26, RZ ;  /* 0x0000001aa4a47c10 */ /* 0x000fe2000ffde0ff */
[----:B------:R-:W-:Y:S01]  /*b620*/  UIADD3.X UR28, UPT, UPT, UR28, UR27, URZ, UP4, !UPT ;  /* 0x0000001b1c1c7290 */ /* 0x000fe2000a7fe4ff */
[----:B------:R-:W-:Y:S01]  /*b630*/  R2UR UR46, R82 ;  /* 0x00000000522e72ca */ /* 0x000fe200000e0000 */
        /* <DEDUP_REMOVED lines=14> */
[C---:B------:R-:W-:Y:S01]  /*b720*/  LOP3.LUT R96, R237.reuse, 0x3, RZ, 0xc0, !PT ;  /* 0x00000003ed607812 */ /* 0x040fe200078ec0ff */
[C---:B------:R-:W-:Y:S01]  /*b730*/  IMAD.SHL.U32 R6, R237.reuse, 0x40, RZ ;  /* 0x00000040ed067824 */ /* 0x040fe200078e00ff */
[----:B------:R-:W-:Y:S01]  /*b740*/  LOP3.LUT R95, R237, 0x1c, RZ, 0xc0, !PT ;  /* 0x0000001ced5f7812 */ /* 0x000fe200078ec0ff */
[----:B------:R-:W-:Y:S01]  /*b750*/  UIADD3.X UR30, UPT, UPT, UR30, UR27, URZ, UP6, !UPT ;  /* 0x0000001b1e1e7290 */ /* 0x000fe2000b7fe4ff */
[----:B---3--:R-:W-:Y:S01]  /*b760*/  SHF.R.S32.HI R3, RZ, 0x1f, R224 ;  /* 0x0000001fff037819 */ /* 0x008fe200000114e0 */
[----:B------:R-:W-:Y:S02]  /*b770*/  UIADD3.X UR31, UPT, UPT, UR31, UR27, URZ, UP0, !UPT ;  /* 0x0000001b1f1f7290 */ /* 0x000fe400087fe4ff */
[----:B------:R-:W-:Y:S01]  /*b780*/  IADD3.X R161, PT, PT, R161, UR27, RZ, P3, !PT ;  /* 0x0000001ba1a17c10 */ /* 0x000fe20009ffe4ff */
[----:B------:R-:W-:-:S02]  /*b790*/  UIADD3.X UR32, UPT, UPT, UR32, UR27, URZ, UP1, !UPT ;  /* 0x0000001b20207290 */ /* 0x000fc40008ffe4ff */
[----:B------:R-:W-:Y:S01]  /*b7a0*/  IADD3.X R163, PT, PT, R163, UR27, RZ, P6, !PT ;  /* 0x0000001ba3a37c10 */ /* 0x000fe2000b7fe4ff */
[----:B------:R-:W-:Y:S01]  /*b7b0*/  UIADD3.X UR33, UPT, UPT, UR33, UR27, URZ, UP2, !UPT ;  /* 0x0000001b21217290 */ /* 0x000fe200097fe4ff */
[----:B------:R-:W-:Y:S01]  /*b7c0*/  IADD3 R166, P3, PT, R166, UR26, RZ ;  /* 0x0000001aa6a67c10 */ /* 0x000fe2000ff7e0ff */
[----:B------:R-:W-:Y:S01]  /*b7d0*/  UIADD3.X UR34, UPT, UPT, UR34, UR27, URZ, UP3, !UPT ;  /* 0x0000001b22227290 */ /* 0x000fe20009ffe4ff */
[----:B------:R-:W-:Y:S01]  /*b7e0*/  IADD3 R168, P6, PT, R168, UR26, RZ ;  /* 0x0000001aa8a87c10 */ /* 0x000fe2000ffde0ff */
[----:B------:R-:W-:Y:S02]  /*b7f0*/  UIADD3.X UR35, UPT, UPT, UR35, UR27, URZ, UP4, !UPT ;  /* 0x0000001b23237290 */ /* 0x000fe4000a7fe4ff */
[----:B------:R-:W-:Y:S02]  /*b800*/  UIADD3 UR12, UP6, UPT, UR12, UR26, URZ ;  /* 0x0000001a0c0c7290 */ /* 0x000fe4000ffde0ff */
[----:B------:R-:W-:Y:S02]  /*b810*/  UIADD3 UR13, UP0, UPT, UR13, UR26, URZ ;  /* 0x0000001a0d0d7290 */ /* 0x000fe4000ff1e0ff */
[----:B------:R-:W-:-:S02]  /*b820*/  UIADD3 UR15, UP1, UPT, UR15, UR26, URZ ;  /* 0x0000001a0f0f7290 */ /* 0x000fc4000ff3e0ff */
[----:B------:R-:W-:Y:S02]  /*b830*/  UIADD3 UR16, UP2, UPT, UR16, UR26, URZ ;  /* 0x0000001a10107290 */ /* 0x000fe4000ff5e0ff */
[----:B------:R-:W-:Y:S02]  /*b840*/  UIADD3 UR18, UP3, UPT, UR18, UR26, URZ ;  /* 0x0000001a12127290 */ /* 0x000fe4000ff7e0ff */
[----:B------:R-:W-:Y:S02]  /*b850*/  UIADD3 UR19, UP4, UPT, UR19, UR26, URZ ;  /* 0x0000001a13137290 */ /* 0x000fe4000ff9e0ff */
[----:B------:R-:W-:Y:S02]  /*b860*/  UIADD3.X UR36, UPT, UPT, UR36, UR27, URZ, UP5, !UPT ;  /* 0x0000001b24247290 */ /* 0x000fe4000affe4ff */
[----:B------:R-:W-:Y:S01]  /*b870*/  UIADD3 UR21, UP5, UPT, UR21, UR26, URZ ;  /* 0x0000001a15157290 */ /* 0x000fe2000ffbe0ff */
[----:B------:R-:W-:Y:S01]  /*b880*/  SHF.L.U64.HI R3, R224, 0x2, R3 ;  /* 0x00000002e0037819 */ /* 0x000fe20000010203 */
[----:B------:R-:W-:Y:S01]  /*b890*/  IMAD R4, R96, 0x120, R95 ;  /* 0x0000012060047824 */ /* 0x000fe200078e025f */
[----:B-----5:R-:W-:Y:S01]  /*b8a0*/  SHF.R.S32.HI R181, RZ, 0x1f, R70 ;  /* 0x0000001fffb57819 */ /* 0x020fe20000011446 */
[----:B------:R-:W-:Y:S01]  /*b8b0*/  UIADD3.X UR37, UPT, UPT, UR37, UR27, URZ, UP6, !UPT ;  /* 0x0000001b25257290 */ /* 0x000fe2000b7fe4ff */
[----:B------:R-:W-:Y:S01]  /*b8c0*/  SHF.R.S32.HI R183, RZ, 0x1f, R69 ;  /* 0x0000001fffb77819 */ /* 0x000fe20000011445 */
        /* <DEDUP_REMOVED lines=9> */
[----:B------:R-:W-:-:S02]  /*b960*/  SHF.R.S32.HI R192, RZ, 0x1f, R35 ;  /* 0x0000001fffc07819 */ /* 0x000fc40000011423 */
[----:B------:R-:W-:Y:S02]  /*b970*/  SHF.R.S32.HI R193, RZ, 0x1f, R33 ;  /* 0x0000001fffc17819 */ /* 0x000fe40000011421 */
[----:B------:R-:W-:Y:S02]  /*b980*/  SHF.R.S32.HI R194, RZ, 0x1f, R32 ;  /* 0x0000001fffc27819 */ /* 0x000fe40000011420 */
[----:B------:R-:W-:Y:S02]  /*b990*/  SHF.R.S32.HI R195, RZ, 0x1f, R71 ;  /* 0x0000001fffc37819 */ /* 0x000fe40000011447 */
[----:B------:R-:W-:Y:S02]  /*b9a0*/  SHF.R.S32.HI R197, RZ, 0x1f, R59 ;  /* 0x0000001fffc57819 */ /* 0x000fe4000001143b */
[----:B------:R-:W-:Y:S02]  /*b9b0*/  SHF.R.S32.HI R199, RZ, 0x1f, R55 ;  /* 0x0000001fffc77819 */ /* 0x000fe40000011437 */
        /* <DEDUP_REMOVED lines=11> */
[----:B------:R-:W-:Y:S01]  /*ba70*/  SHF.R.S32.HI R177, RZ, 0x6, R177 ;  /* 0x00000006ffb17819 */ /* 0x000fe200000114b1 */
[----:B------:R-:W-:Y:S01]  /*ba80*/  UIADD3 UR22, UP6, UPT, UR22, UR26, URZ ;  /* 0x0000001a16167290 */ /* 0x000fe2000ffde0ff */
[----:B------:R-:W-:Y:S01]  /*ba90*/  LOP3.LUT R6, R51, 0x800, R6, 0xf8, !PT ;  /* 0x0000080033067812 */ /* 0x000fe200078ef806 */
[----:B------:R-:W-:Y:S01]  /*baa0*/  UIADD3 UR8, UP0, UPT, UR8, UR26, URZ ;  /* 0x0000001a08087290 */ /* 0x000fe2000ff1e0ff */
[----:B------:R-:W-:Y:S01]  /*bab0*/  IADD3.X R165, PT, PT, R165, UR27, RZ, P3, !PT ;  /* 0x0000001ba5a57c10 */ /* 0x000fe20009ffe4ff */
[----:B------:R-:W-:Y:S01]  /*bac0*/  UIADD3 UR11, UP1, UPT, UR11, UR26, URZ ;  /* 0x0000001a0b0b7290 */ /* 0x000fe2000ff3e0ff */
[----:B------:R-:W-:Y:S01]  /*bad0*/  IADD3.X R167, PT, PT, R167, UR27, RZ, P6, !PT ;  /* 0x0000001ba7a77c10 */ /* 0x000fe2000b7fe4ff */
[----:B------:R-:W-:Y:S01]  /*bae0*/  UIADD3 UR14, UP2, UPT, UR14, UR26, URZ ;  /* 0x0000001a0e0e7290 */ /* 0x000fe2000ff5e0ff */
[----:B------:R-:W-:Y:S01]  /*baf0*/  SHF.R.S32.HI R184, RZ, 0x1f, R62 ;  /* 0x0000001fffb87819 */ /* 0x000fe2000001143e */
[----:B------:R-:W-:Y:S01]  /*bb00*/  UIADD3 UR17, UP3, UPT, UR17, UR26, URZ ;  /* 0x0000001a11117290 */ /* 0x000fe2000ff7e0ff */
[----:B------:R-:W-:Y:S01]  /*bb10*/  SHF.R.S32.HI R185, RZ, 0x1f, R61 ;  /* 0x0000001fffb97819 */ /* 0x000fe2000001143d */
[----:B------:R-:W-:Y:S01]  /*bb20*/  UIADD3 UR20, UP4, UPT, UR20, UR26, URZ ;  /* 0x0000001a14147290 */ /* 0x000fe2000ff9e0ff */
        /* <DEDUP_REMOVED lines=38> */
[----:B------:R-:W-:Y:S02]  /*bd90*/  UIADD3 UR6, UP5, UPT, UR6, UR26, URZ ;  /* 0x0000001a06067290 */ /* 0x000fe4000ffbe0ff */
[----:B------:R-:W-:-:S02]  /*bda0*/  IADD3 R170, P3, PT, R170, UR26, RZ ;  /* 0x0000001aaaaa7c10 */ /* 0x000fc4000ff7e0ff */
[----:B------:R-:W-:Y:S02]  /*bdb0*/  IADD3 R172, P6, PT, R172, UR26, RZ ;  /* 0x0000001aacac7c10 */ /* 0x000fe4000ffde0ff */
[C---:B------:R-:W-:Y:S01]  /*bdc0*/  SHF.L.U64.HI R24, R25.reuse, 0x2, R8 ;  /* 0x0000000219187819 */ /* 0x040fe20000010208 */
[----:B------:R-:W-:Y:S01]  /*bdd0*/  IMAD.MOV.U32 R8, RZ, RZ, R178 ;  /* 0x000000ffff087224 */ /* 0x000fe200078e00b2 */
[----:B------:R-:W-:Y:S01]  /*bde0*/  SHF.L.U64.HI R181, R70, 0x2, R181 ;  /* 0x0000000246b57819 */ /* 0x000fe200000102b5 */
[----:B------:R-:W-:Y:S01]  /*bdf0*/  IMAD.SHL.U32 R25, R25, 0x4, RZ ;  /* 0x0000000419197824 */ /* 0x000fe200078e00ff */
[----:B------:R-:W-:Y:S01]  /*be00*/  SHF.L.U64.HI R183, R69, 0x2, R183 ;  /* 0x0000000245b77819 */ /* 0x000fe200000102b7 */
[----:B------:R-:W-:Y:S01]  /*be10*/  IMAD.MOV.U32 R28, RZ, RZ, RZ ;  /* 0x000000ffff1c7224 */ /* 0x000fe200078e00ff */
[----:B------:R-:W-:Y:S02]  /*be20*/  SHF.L.U64.HI R186, R58, 0x2, R186 ;  /* 0x000000023aba7819 */ /* 0x000fe400000102ba */
[----:B------:R-:W-:-:S02]  /*be30*/  CS2R R96, SRZ ;  /* 0x0000000000607805 */ /* 0x000fc4000001ff00 */
[----:B------:R-:W-:Y:S02]  /*be40*/  SHF.L.U64.HI R187, R57, 0x2, R187 ;  /* 0x0000000239bb7819 */ /* 0x000fe400000102bb */
[----:B------:R-:W-:Y:S02]  /*be50*/  CS2R R98, SRZ ;  /* 0x0000000000627805 */ /* 0x000fe4000001ff00 */
[----:B------:R-:W-:Y:S02]  /*be60*/  SHF.L.U64.HI R188, R54, 0x2, R188 ;  /* 0x0000000236bc7819 */ /* 0x000fe400000102bc */
[----:B------:R-:W-:Y:S02]  /*be70*/  CS2R R92, SRZ ;  /* 0x00000000005c7805 */ /* 0x000fe4000001ff00 */
        /* <DEDUP_REMOVED lines=36> */
[----:B------:R-:W-:Y:S02]  /*c0c0*/  CS2R R74, SRZ ;  /* 0x00000000004a7805 */ /* 0x000fe4000001ff00 */
[----:B------:R-:W-:-:S02]  /*c0d0*/  SHF.L.U64.HI R182, R175, 0x2, R182 ;  /* 0x00000002afb67819 */ /* 0x000fc400000102b6 */
[----:B------:R-:W-:Y:S02]  /*c0e0*/  CS2R R68, SRZ ;  /* 0x0000000000447805 */ /* 0x000fe4000001ff00 */
[----:B------:R-:W-:Y:S02]  /*c0f0*/  SHF.L.U64.HI R184, R62, 0x2, R184 ;  /* 0x000000023eb87819 */ /* 0x000fe400000102b8 */
[----:B------:R-:W-:Y:S02]  /*c100*/  CS2R R70, SRZ ;  /* 0x0000000000467805 */ /* 0x000fe4000001ff00 */
[----:B------:R-:W-:Y:S02]  /*c110*/  SHF.L.U64.HI R185, R61, 0x2, R185 ;  /* 0x000000023db97819 */ /* 0x000fe400000102b9 */
        /* <DEDUP_REMOVED lines=15> */
[----:B------:R-:W-:Y:S01]  /*c210*/  SHF.L.U64.HI R211, R103, 0x2, R211 ;  /* 0x0000000267d37819 */ /* 0x000fe200000102d3 */
[----:B------:R-:W-:Y:S01]  /*c220*/  VIADD R248, R177, 0xfffffffe ;  /* 0xfffffffeb1f87836 */ /* 0x000fe20000000000 */
[----:B------:R-:W-:Y:S01]  /*c230*/  SHF.L.U64.HI R212, R104, 0x2, R212 ;  /* 0x0000000268d47819 */ /* 0x000fe200000102d4 */
[----:B------:R-:W-:Y:S01]  /*c240*/  UIADD3.X UR46, UPT, UPT, UR46, UR27, URZ, UP6, !UPT ;  /* 0x0000001b2e2e7290 */ /* 0x000fe2000b7fe4ff */
        /* <DEDUP_REMOVED lines=10> */
[----:B------:R-:W-:-:S02]  /*c2f0*/  SHF.L.U64.HI R218, R101, 0x2, R218 ;  /* 0x0000000265da7819 */ /* 0x000fc400000102da */
[----:B------:R-:W-:Y:S02]  /*c300*/  SHF.L.U64.HI R219, R108, 0x2, R219 ;  /* 0x000000026cdb7819 */ /* 0x000fe400000102db */
[----:B------:R-:W-:Y:S02]  /*c310*/  SHF.L.U64.HI R220, R109, 0x2, R220 ;  /* 0x000000026ddc7819 */ /* 0x000fe400000102dc */
[----:B------:R-:W-:Y:S02]  /*c320*/  SHF.L.U64.HI R221, R116, 0x2, R221 ;  /* 0x0000000274dd7819 */ /* 0x000fe400000102dd */
[----:B------:R-:W-:Y:S02]  /*c330*/  SHF.L.U64.HI R222, R117, 0x2, R222 ;  /* 0x0000000275de7819 */ /* 0x000fe400000102de */
[----:B------:R-:W-:Y:S02]  /*c340*/  SHF.L.U64.HI R223, R110, 0x2, R223 ;  /* 0x000000026edf7819 */ /* 0x000fe400000102df */
        /* <DEDUP_REMOVED lines=17> */
[C---:B------:R-:W-:Y:S02]  /*c460*/  LOP3.LUT R180, R4.reuse, 0x20, RZ, 0x3c, !PT ;  /* 0x0000002004b47812 */ /* 0x040fe400078e3cff */
[----:B------:R-:W-:-:S02]  /*c470*/  LOP3.LUT R179, R4, 0x40, RZ, 0x3c, !PT ;  /* 0x0000004004b37812 */ /* 0x000fc400078e3cff */
[----:B------:R-:W-:Y:S02]  /*c480*/  LOP3.LUT R178, R4, 0x60, RZ, 0x3c, !PT ;  /* 0x0000006004b27812 */ /* 0x000fe400078e3cff */
[----:B------:R-:W-:Y:S02]  /*c490*/  LOP3.LUT R245, R6, 0x40, RZ, 0x3c, !PT ;  /* 0x0000004006f57812 */ /* 0x000fe400078e3cff */
[----:B------:R-:W-:Y:S02]  /*c4a0*/  IADD3.X R169, PT, PT, R169, UR27, RZ, P3, !PT ;  /* 0x0000001ba9a97c10 */ /* 0x000fe40009ffe4ff */
[----:B------:R-:W-:Y:S01]  /*c4b0*/  IADD3.X R171, PT, PT, R171, UR27, RZ, P6, !PT ;  /* 0x0000001babab7c10 */ /* 0x000fe2000b7fe4ff */
[----:B------:R-:W-:Y:S01]  /*c4c0*/  UIADD3.X UR27, UPT, UPT, UR52, UR27, URZ, UP5, !UPT ;  /* 0x0000001b341b7290 */ /* 0x000fe2000affe4ff */
[----:B------:R-:W-:Y:S02]  /*c4d0*/  UMOV UR26, 0xffffffff ;  /* 0xffffffff001a7882 */ /* 0x000fe40000000000 */
[----:B------:R-:W-:-:S09]  /*c4e0*/  UMOV UR52, 0x1 ;  /* 0x0000000100347882 */ /* 0x000fd20000000000 */
.L_x_1:
[----:B------:R-:W-:-:S04]  /*c4f0*/  DEPBAR.LE SB0, 0x2 ;  /* 0x000080800000791a */ /* 0x000fc80000000000 */
[----:B------:R-:W-:Y:S01]  /*c500*/  UIADD3 UR26, UPT, UPT, UR26, 0x1, URZ ;  /* 0x000000011a1a7890 */ /* 0x000fe2000fffe0ff */
[----:B------:R-:W2:Y:S03]  /*c510*/  LDL R251, [R1+0x1c] ;  /* 0x00001c0001fb7983 */ /* 0x000ea60000100800 */
[----:B------:R-:W-:Y:S01]  /*c520*/  UISETP.GT.AND UP0, UPT, UR26, 0x1, UPT ;  /* 0x000000011a00788c */ /* 0x000fe2000bf04270 */
[----:B------:R-:W3:Y:S03]  /*c530*/  LDL R250, [R1+0x44] ;  /* 0x0000440001fa7983 */ /* 0x000ee60000100800 */
[----:B------:R-:W-:Y:S01]  /*c540*/  USEL UR26, UR26, URZ, !UP0 ;  /* 0x000000ff1a1a7287 */ /* 0x000fe2000c000000 */
[----:B------:R-:W4:Y:S03]  /*c550*/  LDL R249, [R1+0x38] ;  /* 0x0000380001f97983 */ /* 0x000f260000100800 */
[----:B------:R-:W-:Y:S01]  /*c560*/  ULEA UR75, UR26, UR5, 0xe ;  /* 0x000000051a4b7291 */ /* 0x000fe2000f8e70ff */
[----:B------:R-:W-:Y:S08]  /*c570*/  BAR.SYNC.DEFER_BLOCKING 0x0 ;  /* 0x0000000000007b1d */ /* 0x000ff00000010000 */
[----:B------:R-:W-:Y:S04]  /*c580*/  LDS R60, [R4+UR75] ;  /* 0x0000004b043c7984 */ /* 0x000fe80008000800 */
[----:B------:R-:W-:Y:S04]  /*c590*/  LDS R62, [R4+UR75+0x400] ;  /* 0x0004004b043e7984 */ /* 0x000fe80008000800 */
[----:B------:R-:W-:Y:S04]  /*c5a0*/  LDS R61, [R180+UR75] ;  /* 0x0000004bb43d7984 */ /* 0x000fe80008000800 */
[----:B------:R-:W-:Y:S04]  /*c5b0*/  LDS R63, [R180+UR75+0x400] ;  /* 0x0004004bb43f7984 */ /* 0x000fe80008000800 */
[----:B------:R-:W1:Y:S04]  /*c5c0*/  LDSM.16.M88.4 R48, [R6+UR75+0x8000] ;  /* 0x0080004b0630783b */ /* 0x000e680008000200 */
[----:B------:R-:W5:Y:S04]  /*c5d0*/  LDSM.16.M88.4 R124, [R6+UR75+0x9000] ;  /* 0x0090004b067c783b */ /* 0x000f680008000200 */
[----:B------:R-:W5:Y:S04]  /*c5e0*/  LDSM.16.M88.4 R116, [R6+UR75+0xa000] ;  /* 0x00a0004b0674783b */ /* 0x000f680008000200 */
[----:B------:R-:W5:Y:S04]  /*c5f0*/  LDSM.16.M88.4 R108, [R6+UR75+0xb000] ;  /* 0x00b0004b066c783b */ /* 0x000f680008000200 */
[----:B------:R-:W-:Y:S04]  /*c600*/  LDS R100, [R179+UR75] ;  /* 0x0000004bb3647984 */ /* 0x000fe80008000800 */
[----:B------:R-:W-:Y:S04]  /*c610*/  LDS R102, [R179+UR75+0x400] ;  /* 0x0004004bb3667984 */ /* 0x000fe80008000800 */
[----:B------:R-:W-:Y:S04]  /*c620*/  LDS R101, [R178+UR75] ;  /* 0x0000004bb2657984 */ /* 0x000fe80008000800 */
[----:B------:R-:W5:Y:S04]  /*c630*/  LDS R103, [R178+UR75+0x400] ;  /* 0x0004004bb2677984 */ /* 0x000f680008000800 */
[----:B------:R-:W-:Y:S04]  /*c640*/  LDS R120, [R179+UR75+0x80] ;  /* 0x0000804bb3787984 */ /* 0x000fe80008000800 */
[----:B------:R-:W-:Y:S01]  /*c650*/  LDS R122, [R179+UR75+0x480] ;  /* 0x0004804bb37a7984 */ /* 0x000fe20008000800 */
[C---:B-1----:R-:W-:Y:S03]  /*c660*/  HMMA.1688.F32.TF32 R96, R60.reuse, R48, R96 ;  /* 0x000000303c60723c */ /* 0x042fe60000081060 */
[----:B------:R-:W-:Y:S04]  /*c670*/  LDS R121, [R178+UR75+0x80] ;  /* 0x0000804bb2797984 */ /* 0x000fe80008000800 */
[----:B------:R-:W1:Y:S01]  /*c680*/  LDS R123, [R178+UR75+0x480] ;  /* 0x0004804bb27b7984 */ /* 0x000e620008000800 */
[C---:B-----5:R-:W-:Y:S03]  /*c690*/  HMMA.1688.F32.TF32 R92, R60.reuse, R124, R92 ;  /* 0x0000007c3c5c723c */ /* 0x060fe6000008105c */
[----:B------:R-:W-:Y:S04]  /*c6a0*/  LDS R128, [R4+UR75+0x800] ;  /* 0x0008004b04807984 */ /* 0x000fe80008000800 */
[----:B------:R-:W-:Y:S01]  /*c6b0*/  LDS R130, [R4+UR75+0xc00] ;  /* 0x000c004b04827984 */ /* 0x000fe20008000800 */
[C---:B------:R-:W-:Y:S03]  /*c6c0*/  HMMA.1688.F32.TF32 R88, R60.reuse, R116, R88 ;  /* 0x000000743c58723c */ /* 0x040fe60000081058 */
[----:B------:R-:W-:Y:S04]  /*c6d0*/  LDS R129, [R180+UR75+0x800] ;  /* 0x0008004bb4817984 */ /* 0x000fe80008000800 */
[----:B------:R-:W-:Y:S01]  /*c6e0*/  LDS R131, [R180+UR75+0xc00] ;  /* 0x000c004bb4837984 */ /* 0x000fe20008000800 */
[----:B------:R-:W-:Y:S03]  /*c6f0*/  HMMA.1688.F32.TF32 R84, R60, R108, R84 ;  /* 0x0000006c3c54723c */ /* 0x000fe60000081054 */
[----:B------:R-:W-:Y:S04]  /*c700*/  LDS R60, [R4+UR75+0x80] ;  /* 0x0000804b043c7984 */ /* 0x000fe80008000800 */
[----:B------:R-:W-:Y:S01]  /*c710*/  LDS R62, [R4+UR75+0x480] ;  /* 0x0004804b043e7984 */ /* 0x000fe20008000800 */
[C---:B------:R-:W-:Y:S03]  /*c720*/  HMMA.1688.F32.TF32 R64, R100.reuse, R48, R64 ;  /* 0x000000306440723c */ /* 0x040fe60000081040 */
[----:B------:R-:W-:Y:S04]  /*c730*/  LDS R61, [R180+UR75+0x80] ;  /* 0x0000804bb43d7984 */ /* 0x000fe80008000800 */
[----:B------:R-:W5:Y:S01]  /*c740*/  LDS R63, [R180+UR75+0x480] ;  /* 0x0004804bb43f7984 */ /* 0x000f620008000800 */
[C---:B------:R-:W-:Y:S08]  /*c750*/  HMMA.1688.F32.TF32 R40, R100.reuse, R124, R40 ;  /* 0x0000007c6428723c */ /* 0x040ff00000081028 */
[C---:B------:R-:W-:Y:S08]  /*c760*/  HMMA.1688.F32.TF32 R44, R100.reuse, R116, R44 ;  /* 0x00000074642c723c */ /* 0x040ff0000008102c */
[----:B------:R-:W-:Y:S01]  /*c770*/  HMMA.1688.F32.TF32 R36, R100, R108, R36 ;  /* 0x0000006c6424723c */ /* 0x000fe20000081024 */
[----:B------:R-:W-:Y:S04]  /*c780*/  LDS R100, [R179+UR75+0x800] ;  /* 0x0008004bb3647984 */ /* 0x000fe80008000800 */
[----:B------:R-:W-:Y:S03]  /*c790*/  LDS R102, [R179+UR75+0xc00] ;  /* 0x000c004bb3667984 */ /* 0x000fe60008000800 */
[C---:B-1----:R-:W-:Y:S01]  /*c7a0*/  HMMA.1688.F32.TF32 R104, R120.reuse, R124, R112 ;  /* 0x0000007c7868723c */ /* 0x042fe20000081070 */
[----:B------:R-:W-:Y:S04]  /*c7b0*/  LDS R112, [R4+UR75+0x880] ;  /* 0x0008804b04707984 */ /* 0x000fe80008000800 */
[----:B------:R-:W-:Y:S03]  /*c7c0*/  LDS R114, [R4+UR75+0xc80] ;  /* 0x000c804b04727984 */ /* 0x000fe60008000800 */
[-C--:B------:R-:W-:Y:S01]  /*c7d0*/  HMMA.1688.F32.TF32 R32, R120, R48.reuse, R32 ;  /* 0x000000307820723c */ /* 0x080fe20000081020 */
[----:B------:R-:W-:Y:S04]  /*c7e0*/  LDS R113, [R180+UR75+0x880] ;  /* 0x0008804bb4717984 */ /* 0x000fe80008000800 */
[----:B------:R-:W1:Y:S03]  /*c7f0*/  LDS R115, [R180+UR75+0xc80] ;  /* 0x000c804bb4737984 */ /* 0x000e660008000800 */
[C---:B-----5:R-:W-:Y:S01]  /*c800*/  HMMA.1688.F32.TF32 R80, R60.reuse, R48, R80 ;  /* 0x000000303c50723c */ /* 0x060fe20000081050 */
[----:B------:R-:W-:Y:S04]  /*c810*/  LDS R101, [R178+UR75+0x800] ;  /* 0x0008004bb2657984 */ /* 0x000fe80008000800 */
[----:B------:R-:W5:Y:S03]  /*c820*/  LDS R103, [R178+UR75+0xc00] ;  /* 0x000c004bb2677984 */ /* 0x000f660008000800 */
[C---:B------:R-:W-:Y:S08]  /*c830*/  HMMA.1688.F32.TF32 R76, R60.reuse, R124, R76 ;  /* 0x0000007c3c4c723c */ /* 0x040ff0000008104c */
[C---:B------:R-:W-:Y:S08]  /*c840*/  HMMA.1688.F32.TF32 R72, R60.reuse, R116, R72 ;  /* 0x000000743c48723c */ /* 0x040ff00000081048 */
[----:B------:R-:W-:Y:S08]  /*c850*/  HMMA.1688.F32.TF32 R68, R60, R108, R68 ;  /* 0x0000006c3c44723c */ /* 0x000ff00000081044 */
[C---:B------:R-:W-:Y:S01]  /*c860*/  HMMA.1688.F32.TF32 R60, R120.reuse, R116, R52 ;  /* 0x00000074783c723c */ /* 0x040fe20000081034 */
[----:B------:R-:W-:Y:S04]  /*c870*/  LDS R52, [R179+UR75+0x880] ;  /* 0x0008804bb3347984 */ /* 0x000fe80008000800 */
[----:B------:R-:W-:Y:S03]  /*c880*/  LDS R54, [R179+UR75+0xc80] ;  /* 0x000c804bb3367984 */ /* 0x000fe60008000800 */
[----:B------:R-:W-:Y:S01]  /*c890*/  HMMA.1688.F32.TF32 R56, R120, R108, R56 ;  /* 0x0000006c7838723c */ /* 0x000fe20000081038 */
[----:B------:R-:W-:Y:S04]  /*c8a0*/  LDS R53, [R178+UR75+0x880] ;  /* 0x0008804bb2357984 */ /* 0x000fe80008000800 */
[----:B------:R-:W2:Y:S03]  /*c8b0*/  LDS R55, [R178+UR75+0xc80] ;  /* 0x000c804bb2377984 */ /* 0x000ea60008000800 */
[C---:B------:R-:W-:Y:S01]  /*c8c0*/  HMMA.1688.F32.TF32 R96, R128.reuse, R50, R96 ;  /* 0x000000328060723c */ /* 0x040fe20000081060 */
[----:B------:R-:W-:Y:S07]  /*c8d0*/  LDSM.16.M88.4 R120, [R245+UR75+0x9000] ;  /* 0x0090004bf578783b */ /* 0x000fee0008000200 */
[C---:B------:R-:W-:Y:S08]  /*c8e0*/  HMMA.1688.F32.TF32 R92, R128.reuse, R126, R92 ;  /* 0x0000007e805c723c */ /* 0x040ff0000008105c */
[C---:B------:R-:W-:Y:S08]  /*c8f0*/  HMMA.1688.F32.TF32 R88, R128.reuse, R118, R88 ;  /* 0x000000768058723c */ /* 0x040ff00000081058 */
[----:B------:R-:W-:Y:S01]  /*c900*/  HMMA.1688.F32.TF32 R84, R128, R110, R84 ;  /* 0x0000006e8054723c */ /* 0x000fe20000081054 */
[----:B------:R-:W-:Y:S04]  /*c910*/  LDS R128, [R4+UR75+0x1000] ;  /* 0x0010004b04807984 */ /* 0x000fe80008000800 */
[----:B------:R-:W-:Y:S03]  /*c920*/  LDS R130, [R4+UR75+0x1400] ;  /* 0x0014004b04827984 */ /* 0x000fe60008000800 */
[C---:B-1----:R-:W-:Y:S01]  /*c930*/  HMMA.1688.F32.TF32 R80, R112.reuse, R50, R80 ;  /* 0x000000327050723c */ /* 0x042fe20000081050 */
[----:B------:R-:W-:Y:S04]  /*c940*/  LDS R129, [R180+UR75+0x1000] ;  /* 0x0010004bb4817984 */ /* 0x000fe80008000800 */
[----:B------:R-:W1:Y:S03]  /*c950*/  LDS R131, [R180+UR75+0x1400] ;  /* 0x0014004bb4837984 */ /* 0x000e660008000800 */
[C---:B------:R-:W-:Y:S08]  /*c960*/  HMMA.1688.F32.TF32 R76, R112.reuse, R126, R76 ;  /* 0x0000007e704c723c */ /* 0x040ff0000008104c */
[C---:B------:R-:W-:Y:S08]  /*c970*/  HMMA.1688.F32.TF32 R72, R112.reuse, R118, R72 ;  /* 0x000000767048723c */ /* 0x040ff00000081048 */
[----:B------:R-:W-:Y:S01]  /*c980*/  HMMA.1688.F32.TF32 R68, R112, R110, R68 ;  /* 0x0000006e7044723c */ /* 0x000fe20000081044 */
[----:B------:R-:W1:Y:S07]  /*c990*/  LDSM.16.M88.4 R112, [R245+UR75+0xa000] ;  /* 0x00a0004bf570783b */ /* 0x000e6e0008000200 */
[C---:B-----5:R-:W-:Y:S08]  /*c9a0*/  HMMA.1688.F32.TF32 R64, R100.reuse, R50, R64 ;  /* 0x000000326440723c */ /* 0x060ff00000081040 */
[C---:B------:R-:W-:Y:S08]  /*c9b0*/  HMMA.1688.F32.TF32 R40, R100.reuse, R126, R40 ;  /* 0x0000007e6428723c */ /* 0x040ff00000081028 */
[C---:B------:R-:W-:Y:S08]  /*c9c0*/  HMMA.1688.F32.TF32 R44, R100.reuse, R118, R44 ;  /* 0x00000076642c723c */ /* 0x040ff0000008102c */
[----:B------:R-:W-:Y:S01]  /*c9d0*/  HMMA.1688.F32.TF32 R36, R100, R110, R36 ;  /* 0x0000006e6424723c */ /* 0x000fe20000081024 */
[----:B------:R-:W-:Y:S07]  /*c9e0*/  LDSM.16.M88.4 R100, [R245+UR75+0xb000] ;  /* 0x00b0004bf564783b */ /* 0x000fee0008000200 */
[C---:B--2---:R-:W-:Y:S01]  /*c9f0*/  HMMA.1688.F32.TF32 R48, R52.reuse, R50, R32 ;  /* 0x000000323430723c */ /* 0x044fe20000081020 */
[----:B------:R-:W2:Y:S07]  /*ca00*/  LDSM.16.M88.4 R32, [R245+UR75+0x8000] ;  /* 0x0080004bf520783b */ /* 0x000eae0008000200 */
[C---:B------:R-:W-:Y:S01]  /*ca10*/  HMMA.1688.F32.TF32 R124, R52.reuse, R126, R104 ;  /* 0x0000007e347c723c */ /* 0x040fe20000081068 */
[----:B------:R-:W-:Y:S04]  /*ca20*/  LDS R104, [R179+UR75+0x1880] ;  /* 0x0018804bb3687984 */ /* 0x000fe80008000800 */
[----:B------:R-:W-:Y:S03]  /*ca30*/  LDS R106, [R179+UR75+0x1c80] ;  /* 0x001c804bb36a7984 */ /* 0x000fe60008000800 */
[C---:B------:R-:W-:Y:S01]  /*ca40*/  HMMA.1688.F32.TF32 R116, R52.reuse, R118, R60 ;  /* 0x000000763474723c */ /* 0x040fe2000008103c */
[----:B------:R-:W-:Y:S04]  /*ca50*/  LDS R60, [R4+UR75+0x1080] ;  /* 0x0010804b043c7984 */ /* 0x000fe80008000800 */
[----:B------:R-:W-:Y:S03]  /*ca60*/  LDS R62, [R4+UR75+0x1480] ;  /* 0x0014804b043e7984 */ /* 0x000fe60008000800 */
[----:B------:R-:W-:Y:S01]  /*ca70*/  HMMA.1688.F32.TF32 R108, R52, R110, R56 ;  /* 0x0000006e346c723c */ /* 0x000fe20000081038 */
[----:B------:R-:W-:Y:S04]  /*ca80*/  LDS R61, [R180+UR75+0x1080] ;  /* 0x0010804bb43d7984 */ /* 0x000fe80008000800 */
[----:B------:R-:W5:Y:S03]  /*ca90*/  LDS R63, [R180+UR75+0x1480] ;  /* 0x0014804bb43f7984 */ /* 0x000f660008000800 */
[C---:B-1----:R-:W-:Y:S01]  /*caa0*/  HMMA.1688.F32.TF32 R92, R128.reuse, R120, R92 ;  /* 0x00000078805c723c */ /* 0x042fe2000008105c */
[----:B------:R-:W-:Y:S04]  /*cab0*/  LDS R52, [R179+UR75+0x1000] ;  /* 0x0010004bb3347984 */ /* 0x000fe80008000800 */
[----:B------:R-:W-:Y:S03]  /*cac0*/  LDS R54, [R179+UR75+0x1400] ;  /* 0x0014004bb3367984 */ /* 0x000fe60008000800 */
[C---:B------:R-:W-:Y:S01]  /*cad0*/  HMMA.1688.F32.TF32 R88, R128.reuse, R112, R88 ;  /* 0x000000708058723c */ /* 0x040fe20000081058 */
[----:B------:R-:W-:Y:S04]  /*cae0*/  LDS R53, [R178+UR75+0x1000] ;  /* 0x0010004bb2357984 */ /* 0x000fe80008000800 */
[----:B------:R-:W1:Y:S03]  /*caf0*/  LDS R55, [R178+UR75+0x1400] ;  /* 0x0014004bb2377984 */ /* 0x000e660008000800 */
[C---:B--2---:R-:W-:Y:S01]  /*cb00*/  HMMA.1688.F32.TF32 R96, R128.reuse, R32, R96 ;  /* 0x000000208060723c */ /* 0x044fe20000081060 */
[----:B------:R-:W-:Y:S04]  /*cb10*/  LDS R56, [R179+UR75+0x1080] ;  /* 0x0010804bb3387984 */ /* 0x000fe80008000800 */
[----:B------:R-:W-:Y:S03]  /*cb20*/  LDS R58, [R179+UR75+0x1480] ;  /* 0x0014804bb33a7984 */ /* 0x000fe60008000800 */
[----:B------:R-:W-:Y:S01]  /*cb30*/  HMMA.1688.F32.TF32 R84, R128, R100, R84 ;  /* 0x000000648054723c */ /* 0x000fe20000081054 */
[----:B------:R-:W-:Y:S04]  /*cb40*/  LDS R57, [R178+UR75+0x1080] ;  /* 0x0010804bb2397984 */ /* 0x000fe80008000800 */
[----:B------:R-:W2:Y:S04]  /*cb50*/  LDS R59, [R178+UR75+0x1480] ;  /* 0x0014804bb23b7984 */ /* 0x000ea80008000800 */
[----:B------:R-:W-:Y:S01]  /*cb60*/  LDS R128, [R4+UR75+0x1800] ;  /* 0x0018004b04807984 */ /* 0x000fe20008000800 */
[C---:B-----5:R-:W-:Y:S03]  /*cb70*/  HMMA.1688.F32.TF32 R80, R60.reuse, R32, R80 ;  /* 0x000000203c50723c */ /* 0x060fe60000081050 */
[----:B------:R-:W-:Y:S04]  /*cb80*/  LDS R130, [R4+UR75+0x1c00] ;  /* 0x001c004b04827984 */ /* 0x000fe80008000800 */
[----:B------:R-:W-:Y:S01]  /*cb90*/  LDS R129, [R180+UR75+0x1800] ;  /* 0x0018004bb4817984 */ /* 0x000fe20008000800 */
[C---:B------:R-:W-:Y:S03]  /*cba0*/  HMMA.1688.F32.TF32 R76, R60.reuse, R120, R76 ;  /* 0x000000783c4c723c */ /* 0x040fe6000008104c */
[----:B------:R-:W5:Y:S04]  /*cbb0*/  LDS R131, [R180+UR75+0x1c00] ;  /* 0x001c004bb4837984 */ /* 0x000f680008000800 */
[----:B------:R-:W-:Y:S01]  /*cbc0*/  LDS R105, [R178+UR75+0x1880] ;  /* 0x0018804bb2697984 */ /* 0x000fe20008000800 */
[C---:B------:R-:W-:Y:S03]  /*cbd0*/  HMMA.1688.F32.TF32 R72, R60.reuse, R112, R72 ;  /* 0x000000703c48723c */ /* 0x040fe60000081048 */
[----:B------:R-:W-:Y:S05]  /*cbe0*/  LDS R107, [R178+UR75+0x1c80] ;  /* 0x001c804bb26b7984 */ /* 0x000fea0008000800 */
        /* <DEDUP_REMOVED lines=9> */
[----:B------:R-:W-:Y:S04]  /*cc80*/  LDS R52, [R179+UR75+0x1800] ;  /* 0x0018004bb3347984 */ /* 0x000fe80008000800 */
[----:B------:R-:W-:Y:S03]  /*cc90*/  LDS R54, [R179+UR75+0x1c00] ;  /* 0x001c004bb3367984 */ /* 0x000fe60008000800 */
[C---:B--2---:R-:W-:Y:S01]  /*cca0*/  HMMA.1688.F32.TF32 R48, R56.reuse, R32, R48 ;  /* 0x000000203830723c */ /* 0x044fe20000081030 */
[----:B------:R-:W-:Y:S04]  /*ccb0*/  LDS R53, [R178+UR75+0x1800] ;  /* 0x0018004bb2357984 */ /* 0x000fe80008000800 */
[----:B------:R-:W2:Y:S03]  /*ccc0*/  LDS R55, [R178+UR75+0x1c00] ;  /* 0x001c004bb2377984 */ /* 0x000ea60008000800 */
[C---:B------:R-:W-:Y:S01]  /*ccd0*/  HMMA.1688.F32.TF32 R124, R56.reuse, R120, R124 ;  /* 0x00000078387c723c */ /* 0x040fe2000008107c */
[----:B------:R-:W-:Y:S04]  /*cce0*/  LDS R120, [R4+UR75+0x2880] ;  /* 0x0028804b04787984 */ /* 0x000fe80008000800 */
[----:B------:R-:W-:Y:S03]  /*ccf0*/  LDS R121, [R180+UR75+0x2880] ;  /* 0x0028804bb4797984 */ /* 0x000fe60008000800 */
[C---:B------:R-:W-:Y:S01]  /*cd00*/  HMMA.1688.F32.TF32 R116, R56.reuse, R112, R116 ;  /* 0x000000703874723c */ /* 0x040fe20000081074 */
[----:B------:R-:W-:Y:S04]  /*cd10*/  LDS R112, [R179+UR75+0x2080] ;  /* 0x0020804bb3707984 */ /* 0x000fe80008000800 */
[----:B------:R-:W-:Y:S03]  /*cd20*/  LDS R113, [R178+UR75+0x2080] ;  /* 0x0020804bb2717984 */ /* 0x000fe60008000800 */
[----:B------:R-:W-:Y:S01]  /*cd30*/  HMMA.1688.F32.TF32 R108, R56, R100, R108 ;  /* 0x00000064386c723c */ /* 0x000fe2000008106c */
[----:B------:R-:W-:Y:S04]  /*cd40*/  LDSM.16.M88.4 R56, [R6+UR75+0x9080] ;  /* 0x0090804b0638783b */ /* 0x000fe80008000200 */
[----:B------:R-:W-:Y:S03]  /*cd50*/  LDS R100, [R179+UR75+0x2000] ;  /* 0x0020004bb3647984 */ /* 0x000fe60008000800 */
[-C--:B-----5:R-:W-:Y:S01]  /*cd60*/  HMMA.1688.F32.TF32 R96, R128, R34.reuse, R96 ;  /* 0x000000228060723c */ /* 0x0a0fe20000081060 */
[----:B------:R-:W-:Y:S07]  /*cd70*/  LDS R101, [R178+UR75+0x2000] ;  /* 0x0020004bb2657984 */ /* 0x000fee0008000800 */
[-C--:B-1----:R-:W-:Y:S08]  /*cd80*/  HMMA.1688.F32.TF32 R80, R60, R34.reuse, R80 ;  /* 0x000000223c50723c */ /* 0x082ff00000081050 */
[----:B--2---:R-:W-:Y:S08]  /*cd90*/  HMMA.1688.F32.TF32 R64, R52, R34, R64 ;  /* 0x000000223440723c */ /* 0x004ff00000081040 */
[C---:B------:R-:W-:Y:S08]  /*cda0*/  HMMA.1688.F32.TF32 R92, R128.reuse, R122, R92 ;  /* 0x0000007a805c723c */ /* 0x040ff0000008105c */
[C---:B------:R-:W-:Y:S08]  /*cdb0*/  HMMA.1688.F32.TF32 R88, R128.reuse, R114, R88 ;  /* 0x000000728058723c */ /* 0x040ff00000081058 */
[----:B------:R-:W-:Y:S01]  /*cdc0*/  HMMA.1688.F32.TF32 R84, R128, R102, R84 ;  /* 0x000000668054723c */ /* 0x000fe20000081054 */
[----:B------:R-:W-:Y:S04]  /*cdd0*/  LDS R128, [R4+UR75+0x2000] ;  /* 0x0020004b04807984 */ /* 0x000fe80008000800 */
[----:B------:R-:W-:Y:S03]  /*cde0*/  LDS R130, [R4+UR75+0x2400] ;  /* 0x0024004b04827984 */ /* 0x000fe60008000800 */
[C---:B------:R-:W-:Y:S01]  /*cdf0*/  HMMA.1688.F32.TF32 R76, R60.reuse, R122, R76 ;  /* 0x0000007a3c4c723c */ /* 0x040fe2000008104c */
[----:B------:R-:W-:Y:S04]  /*ce00*/  LDS R129, [R180+UR75+0x2000] ;  /* 0x0020004bb4817984 */ /* 0x000fe80008000800 */
[----:B------:R-:W-:Y:S03]  /*ce10*/  LDS R131, [R180+UR75+0x2400] ;  /* 0x0024004bb4837984 */ /* 0x000fe60008000800 */
[C---:B------:R-:W-:Y:S08]  /*ce20*/  HMMA.1688.F32.TF32 R72, R60.reuse, R114, R72 ;  /* 0x000000723c48723c */ /* 0x040ff00000081048 */
[----:B------:R-:W-:Y:S01]  /*ce30*/  HMMA.1688.F32.TF32 R68, R60, R102, R68 ;  /* 0x000000663c44723c */ /* 0x000fe20000081044 */
[----:B------:R-:W1:Y:S07]  /*ce40*/  LDSM.16.M88.4 R60, [R6+UR75+0x8080] ;  /* 0x0080804b063c783b */ /* 0x000e6e0008000200 */
[C---:B------:R-:W-:Y:S08]  /*ce50*/  HMMA.1688.F32.TF32 R40, R52.reuse, R122, R40 ;  /* 0x0000007a3428723c */ /* 0x040ff00000081028 */
[C---:B------:R-:W-:Y:S08]  /*ce60*/  HMMA.1688.F32.TF32 R44, R52.reuse, R114, R44 ;  /* 0x00000072342c723c */ /* 0x040ff0000008102c */
[----:B------:R-:W-:Y:S01]  /*ce70*/  HMMA.1688.F32.TF32 R36, R52, R102, R36 ;  /* 0x000000663424723c */ /* 0x000fe20000081024 */
[----:B------:R-:W2:Y:S07]  /*ce80*/  LDSM.16.M88.4 R52, [R6+UR75+0xa080] ;  /* 0x00a0804b0634783b */ /* 0x000eae0008000200 */
[C---:B------:R-:W-:Y:S01]  /*ce90*/  HMMA.1688.F32.TF32 R32, R104.reuse, R34, R48 ;  /* 0x000000226820723c */ /* 0x040fe20000081030 */
[----:B------:R-:W5:Y:S07]  /*cea0*/  LDSM.16.M88.4 R48, [R6+UR75+0xb080] ;  /* 0x00b0804b0630783b */ /* 0x000f6e0008000200 */
[C---:B------:R-:W-:Y:S01]  /*ceb0*/  HMMA.1688.F32.TF32 R124, R104.reuse, R122, R124 ;  /* 0x0000007a687c723c */ /* 0x040fe2000008107c */
[----:B------:R-:W-:Y:S04]  /*cec0*/  LDS R122, [R4+UR75+0x2c80] ;  /* 0x002c804b047a7984 */ /* 0x000fe80008000800 */
[----:B------:R-:W-:Y:S03]  /*ced0*/  LDS R123, [R180+UR75+0x2c80] ;  /* 0x002c804bb47b7984 */ /* 0x000fe60008000800 */
[C---:B------:R-:W-:Y:S01]  /*cee0*/  HMMA.1688.F32.TF32 R116, R104.reuse, R114, R116 ;  /* 0x000000726874723c */ /* 0x040fe20000081074 */
[----:B------:R-:W-:Y:S04]  /*cef0*/  LDS R114, [R179+UR75+0x2480] ;  /* 0x0024804bb3727984 */ /* 0x000fe80008000800 */
[----:B------:R-:W3:Y:S03]  /*cf00*/  LDS R115, [R178+UR75+0x2480] ;  /* 0x0024804bb2737984 */ /* 0x000ee60008000800 */
[----:B------:R-:W-:Y:S01]  /*cf10*/  HMMA.1688.F32.TF32 R108, R104, R102, R108 ;  /* 0x00000066686c723c */ /* 0x000fe2000008106c */
[----:B------:R-:W-:Y:S04]  /*cf20*/  LDS R104, [R4+UR75+0x2080] ;  /* 0x0020804b04687984 */ /* 0x000fe80008000800 */
[----:B------:R-:W-:Y:S03]  /*cf30*/  LDS R106, [R4+UR75+0x2480] ;  /* 0x0024804b046a7984 */ /* 0x000fe60008000800 */
[C---:B-1----:R-:W-:Y:S01]  /*cf40*/  HMMA.1688.F32.TF32 R96, R128.reuse, R60, R96 ;  /* 0x0000003c8060723c */ /* 0x042fe20000081060 */
[----:B------:R-:W-:Y:S04]  /*cf50*/  LDS R105, [R180+UR75+0x2080] ;  /* 0x0020804bb4697984 */ /* 0x000fe80008000800 */
[----:B------:R-:W1:Y:S03]  /*cf60*/  LDS R107, [R180+UR75+0x2480] ;  /* 0x0024804bb46b7984 */ /* 0x000e660008000800 */
[C---:B------:R-:W-:Y:S01]  /*cf70*/  HMMA.1688.F32.TF32 R92, R128.reuse, R56, R92 ;  /* 0x00000038805c723c */ /* 0x040fe2000008105c */
[----:B------:R-:W-:Y:S04]  /*cf80*/  LDS R102, [R179+UR75+0x2400] ;  /* 0x0024004bb3667984 */ /* 0x000fe80008000800 */
[----:B------:R-:W4:Y:S03]  /*cf90*/  LDS R103, [R178+UR75+0x2400] ;  /* 0x0024004bb2677984 */ /* 0x000f260008000800 */
[C---:B--2---:R-:W-:Y:S08]  /*cfa0*/  HMMA.1688.F32.TF32 R88, R128.reuse, R52, R88 ;  /* 0x000000348058723c */ /* 0x044ff00000081058 */
[----:B-----5:R-:W-:Y:S01]  /*cfb0*/  HMMA.1688.F32.TF32 R84, R128, R48, R84 ;  /* 0x000000308054723c */ /* 0x020fe20000081054 */
[----:B------:R-:W-:Y:S04]  /*cfc0*/  LDS R128, [R4+UR75+0x2800] ;  /* 0x0028004b04807984 */ /* 0x000fe80008000800 */
[----:B------:R-:W-:Y:S03]  /*cfd0*/  LDS R130, [R4+UR75+0x2c00] ;  /* 0x002c004b04827984 */ /* 0x000fe60008000800 */
[C---:B---3--:R-:W-:Y:S01]  /*cfe0*/  HMMA.1688.F32.TF32 R32, R112.reuse, R60, R32 ;  /* 0x0000003c7020723c */ /* 0x048fe20000081020 */
[----:B------:R-:W-:Y:S04]  /*cff0*/  LDS R129, [R180+UR75+0x2800] ;  /* 0x0028004bb4817984 */ /* 0x000fe80008000800 */
[----:B------:R-:W2:Y:S03]  /*d000*/  LDS R131, [R180+UR75+0x2c00] ;  /* 0x002c004bb4837984 */ /* 0x000ea60008000800 */
[----:B------:R-:W-:Y:S08]  /*d010*/  HMMA.1688.F32.TF32 R124, R112, R56, R124 ;  /* 0x00000038707c723c */ /* 0x000ff0000008107c */
[C---:B-1----:R-:W-:Y:S08]  /*d020*/  HMMA.1688.F32.TF32 R80, R104.reuse, R60, R80 ;  /* 0x0000003c6850723c */ /* 0x042ff00000081050 */
[C---:B------:R-:W-:Y:S08]  /*d030*/  HMMA.1688.F32.TF32 R76, R104.reuse, R56, R76 ;  /* 0x00000038684c723c */ /* 0x040ff0000008104c */
[C---:B------:R-:W-:Y:S08]  /*d040*/  HMMA.1688.F32.TF32 R72, R104.reuse, R52, R72 ;  /* 0x000000346848723c */ /* 0x040ff00000081048 */
[----:B------:R-:W-:Y:S01]  /*d050*/  HMMA.1688.F32.TF32 R68, R104, R48, R68 ;  /* 0x000000306844723c */ /* 0x000fe20000081044 */
[----:B------:R-:W-:Y:S04]  /*d060*/  LDS R104, [R179+UR75+0x2800] ;  /* 0x0028004bb3687984 */ /* 0x000fe80008000800 */
[----:B------:R-:W-:Y:S03]  /*d070*/  LDS R106, [R179+UR75+0x2c00] ;  /* 0x002c004bb36a7984 */ /* 0x000fe60008000800 */
[C---:B----4-:R-:W-:Y:S01]  /*d080*/  HMMA.1688.F32.TF32 R64, R100.reuse, R60, R64 ;  /* 0x0000003c6440723c */ /* 0x050fe20000081040 */
[----:B------:R-:W-:Y:S04]  /*d090*/  LDS R105, [R178+UR75+0x2800] ;  /* 0x0028004bb2697984 */ /* 0x000fe80008000800 */
[----:B------:R-:W1:Y:S03]  /*d0a0*/  LDS R107, [R178+UR75+0x2c00] ;  /* 0x002c004bb26b7984 */ /* 0x000e660008000800 */
[C---:B------:R-:W-:Y:S01]  /*d0b0*/  HMMA.1688.F32.TF32 R40, R100.reuse, R56, R40 ;  /* 0x000000386428723c */ /* 0x040fe20000081028 */
[----:B------:R-:W-:Y:S04]  /*d0c0*/  LDS R56, [R4+UR75+0x3080] ;  /* 0x0030804b04387984 */ /* 0x000fe80008000800 */
[----:B------:R-:W-:Y:S03]  /*d0d0*/  LDS R57, [R180+UR75+0x3080] ;  /* 0x0030804bb4397984 */ /* 0x000fe60008000800 */
[C---:B------:R-:W-:Y:S08]  /*d0e0*/  HMMA.1688.F32.TF32 R44, R100.reuse, R52, R44 ;  /* 0x00000034642c723c */ /* 0x040ff0000008102c */
[----:B------:R-:W-:Y:S01]  /*d0f0*/  HMMA.1688.F32.TF32 R36, R100, R48, R36 ;  /* 0x000000306424723c */ /* 0x000fe20000081024 */
[----:B------:R-:W-:Y:S04]  /*d100*/  LDS R100, [R179+UR75+0x2880] ;  /* 0x0028804bb3647984 */ /* 0x000fe80008000800 */
[----:B------:R-:W-:Y:S03]  /*d110*/  LDS R102, [R179+UR75+0x2c80] ;  /* 0x002c804bb3667984 */ /* 0x000fe60008000800 */
[C---:B------:R-:W-:Y:S01]  /*d120*/  HMMA.1688.F32.TF32 R116, R112.reuse, R52, R116 ;  /* 0x000000347074723c */ /* 0x040fe20000081074 */
[----:B------:R-:W-:Y:S04]  /*d130*/  LDS R101, [R178+UR75+0x2880] ;  /* 0x0028804bb2657984 */ /* 0x000fe80008000800 */
[----:B------:R-:W3:Y:S03]  /*d140*/  LDS R103, [R178+UR75+0x2c80] ;  /* 0x002c804bb2677984 */ /* 0x000ee60008000800 */
[----:B------:R-:W-:Y:S01]  /*d150*/  HMMA.1688.F32.TF32 R108, R112, R48, R108 ;  /* 0x00000030706c723c */ /* 0x000fe2000008106c */
[----:B------:R-:W-:Y:S04]  /*d160*/  LDSM.16.M88.4 R112, [R245+UR75+0x9080] ;  /* 0x0090804bf570783b */ /* 0x000fe80008000200 */
[----:B------:R-:W-:Y:S03]  /*d170*/  LDS R52, [R179+UR75+0x3000] ;  /* 0x0030004bb3347984 */ /* 0x000fe60008000800 */
[C---:B--2---:R-:W-:Y:S01]  /*d180*/  HMMA.1688.F32.TF32 R96, R128.reuse, R62, R96 ;  /* 0x0000003e8060723c */ /* 0x044fe20000081060 */
[----:B------:R-:W-:Y:S04]  /*d190*/  LDS R53, [R178+UR75+0x3000] ;  /* 0x0030004bb2357984 */ /* 0x000fe80008000800 */
[----:B------:R-:W-:Y:S03]  /*d1a0*/  LDS R48, [R179+UR75+0x3080] ;  /* 0x0030804bb3307984 */ /* 0x000fe60008000800 */
[C---:B------:R-:W-:Y:S01]  /*d1b0*/  HMMA.1688.F32.TF32 R92, R128.reuse, R58, R92 ;  /* 0x0000003a805c723c */ /* 0x040fe2000008105c */
[----:B------:R-:W-:Y:S07]  /*d1c0*/  LDS R49, [R178+UR75+0x3080] ;  /* 0x0030804bb2317984 */ /* 0x000fee0008000800 */
        /* <DEDUP_REMOVED lines=8> */
[C---:B------:R-:W-:Y:S08]  /*d250*/  HMMA.1688.F32.TF32 R72, R120.reuse, R54, R72 ;  /* 0x000000367848723c */ /* 0x040ff00000081048 */
[----:B------:R-:W-:Y:S01]  /*d260*/  HMMA.1688.F32.TF32 R68, R120, R50, R68 ;  /* 0x000000327844723c */ /* 0x000fe20000081044 */
[----:B------:R-:W2:Y:S07]  /*d270*/  LDSM.16.M88.4 R120, [R245+UR75+0x8080] ;  /* 0x0080804bf578783b */ /* 0x000eae0008000200 */
[C---:B-1----:R-:W-:Y:S08]  /*d280*/  HMMA.1688.F32.TF32 R64, R104.reuse, R62, R64 ;  /* 0x0000003e6840723c */ /* 0x042ff00000081040 */
[C---:B------:R-:W-:Y:S08]  /*d290*/  HMMA.1688.F32.TF32 R40, R104.reuse, R58, R40 ;  /* 0x0000003a6828723c */ /* 0x040ff00000081028 */
[C---:B------:R-:W-:Y:S08]  /*d2a0*/  HMMA.1688.F32.TF32 R44, R104.reuse, R54, R44 ;  /* 0x00000036682c723c */ /* 0x040ff0000008102c */
[----:B------:R-:W-:Y:S01]  /*d2b0*/  HMMA.1688.F32.TF32 R36, R104, R50, R36 ;  /* 0x000000326824723c */ /* 0x000fe20000081024 */
[----:B------:R-:W1:Y:S07]  /*d2c0*/  LDSM.16.M88.4 R104, [R245+UR75+0xa080] ;  /* 0x00a0804bf568783b */ /* 0x000e6e0008000200 */
[----:B---3--:R-:W-:Y:S01]  /*d2d0*/  HMMA.1688.F32.TF32 R32, R100, R62, R32 ;  /* 0x0000003e6420723c */ /* 0x008fe20000081020 */
[----:B------:R-:W3:Y:S07]  /*d2e0*/  LDSM.16.M88.4 R60, [R245+UR75+0xb080] ;  /* 0x00b0804bf53c783b */ /* 0x000eee0008000200 */
[C---:B--2---:R-:W-:Y:S08]  /*d2f0*/  HMMA.1688.F32.TF32 R96, R128.reuse, R120, R96 ;  /* 0x000000788060723c */ /* 0x044ff00000081060 */
[----:B------:R-:W-:Y:S08]  /*d300*/  HMMA.1688.F32.TF32 R92, R128, R112, R92 ;  /* 0x00000070805c723c */ /* 0x000ff0000008105c */
[C---:B------:R-:W-:Y:S01]  /*d310*/  HMMA.1688.F32.TF32 R124, R100.reuse, R58, R124 ;  /* 0x0000003a647c723c */ /* 0x040fe2000008107c */
[----:B------:R-:W-:Y:S04]  /*d320*/  LDS R58, [R4+UR75+0x3480] ;  /* 0x0034804b043a7984 */ /* 0x000fe80008000800 */
[----:B------:R-:W2:Y:S03]  /*d330*/  LDS R59, [R180+UR75+0x3480] ;  /* 0x0034804bb43b7984 */ /* 0x000ea60008000800 */
[----:B------:R-:W-:Y:S01]  /*d340*/  HMMA.1688.F32.TF32 R116, R100, R54, R116 ;  /* 0x000000366474723c */ /* 0x000fe20000081074 */
[----:B------:R-:W-:Y:S04]  /*d350*/  LDS R54, [R179+UR75+0x3400] ;  /* 0x0034004bb3367984 */ /* 0x000fe80008000800 */
[----:B------:R-:W4:Y:S03]  /*d360*/  LDS R55, [R178+UR75+0x3400] ;  /* 0x0034004bb2377984 */ /* 0x000f260008000800 */
[C---:B-1----:R-:W-:Y:S08]  /*d370*/  HMMA.1688.F32.TF32 R88, R128.reuse, R104, R88 ;  /* 0x000000688058723c */ /* 0x042ff00000081058 */
[----:B---3--:R-:W-:Y:S01]  /*d380*/  HMMA.1688.F32.TF32 R84, R128, R60, R84 ;  /* 0x0000003c8054723c */ /* 0x008fe20000081054 */
[----:B------:R-:W3:Y:S01]  /*d390*/  LDL R131, [R1+0x58] ;  /* 0x0000580001837983 */ /* 0x000ee20000100800 */
[----:B------:R-:W-:-:S02]  /*d3a0*/  ISETP.GT.AND P3, PT, R8, RZ, PT ;  /* 0x000000ff0800720c */ /* 0x000fc40003f64270 */
[----:B------:R-:W-:Y:S01]  /*d3b0*/  ISETP.GE.AND P6, PT, R28, R248, PT ;  /* 0x000000f81c00720c */ /* 0x000fe20003fc6270 */
[----:B------:R-:W-:Y:S01]  /*d3c0*/  UIADD3 UR52, UPT, UPT, UR52, 0x1, URZ ;  /* 0x0000000134347890 */ /* 0x000fe2000fffe0ff */
[----:B------:R-:W5:Y:S02]  /*d3d0*/  LDL R128, [R1+0x4] ;  /* 0x0000040001807983 */ /* 0x000f640000100800 */
[----:B------:R-:W-:Y:S02]  /*d3e0*/  HMMA.1688.F32.TF32 R108, R100, R50, R108 ;  /* 0x00000032646c723c */ /* 0x000fe4000008106c */
[----:B------:R-:W-:Y:S04]  /*d3f0*/  LDS R50, [R179+UR75+0x3480] ;  /* 0x0034804bb3327984 */ /* 0x000fe80008000800 */
[----:B------:R-:W1:Y:S04]  /*d400*/  LDS R51, [R178+UR75+0x3480] ;  /* 0x0034804bb2337984 */ /* 0x000e680008000800 */
[----:B------:R-:W-:Y:S01]  /*d410*/  LDS R100, [R4+UR75+0x3800] ;  /* 0x0038004b04647984 */ /* 0x000fe20008000800 */
[-C--:B--2---:R-:W-:Y:S03]  /*d420*/  HMMA.1688.F32.TF32 R72, R56, R104.reuse, R72 ;  /* 0x000000683848723c */ /* 0x084fe60000081048 */
[----:B------:R-:W-:Y:S04]  /*d430*/  LDS R102, [R4+UR75+0x3c00] ;  /* 0x003c004b04667984 */ /* 0x000fe80008000800 */
[----:B------:R-:W-:Y:S01]  /*d440*/  LDS R101, [R180+UR75+0x3800] ;  /* 0x0038004bb4657984 */ /* 0x000fe20008000800 */
[-C--:B----4-:R-:W-:Y:S03]  /*d450*/  HMMA.1688.F32.TF32 R44, R52, R104.reuse, R44 ;  /* 0x00000068342c723c */ /* 0x090fe6000008102c */
[----:B------:R-:W2:Y:S04]  /*d460*/  LDS R103, [R180+UR75+0x3c00] ;  /* 0x003c004bb4677984 */ /* 0x000ea80008000800 */
[----:B------:R-:W4:Y:S01]  /*d470*/  LDL R129, [R1+0x5c] ;  /* 0x00005c0001817983 */ /* 0x000f220000100800 */
[----:B-1----:R-:W-:Y:S03]  /*d480*/  HMMA.1688.F32.TF32 R116, R48, R104, R116 ;  /* 0x000000683074723c */ /* 0x002fe60000081074 */
[----:B------:R-:W2:Y:S05]  /*d490*/  LDL R105, [R1+0x34] ;  /* 0x0000340001697983 */ /* 0x000eaa0000100800 */
[-C--:B------:R-:W-:Y:S08]  /*d4a0*/  HMMA.1688.F32.TF32 R80, R56, R120.reuse, R80 ;  /* 0x000000783850723c */ /* 0x080ff00000081050 */
[-C--:B------:R-:W-:Y:S08]  /*d4b0*/  HMMA.1688.F32.TF32 R64, R52, R120.reuse, R64 ;  /* 0x000000783440723c */ /* 0x080ff00000081040 */
[----:B------:R-:W-:Y:S01]  /*d4c0*/  HMMA.1688.F32.TF32 R32, R48, R120, R32 ;  /* 0x000000783020723c */ /* 0x000fe20000081020 */
[----:B------:R-:W2:Y:S07]  /*d4d0*/  LDL R121, [R1+0x8] ;  /* 0x0000080001797983 */ /* 0x000eae0000100800 */
[-C--:B------:R-:W-:Y:S08]  /*d4e0*/  HMMA.1688.F32.TF32 R76, R56, R112.reuse, R76 ;  /* 0x00000070384c723c */ /* 0x080ff0000008104c */
[-C--:B------:R-:W-:Y:S08]  /*d4f0*/  HMMA.1688.F32.TF32 R40, R52, R112.reuse, R40 ;  /* 0x000000703428723c */ /* 0x080ff00000081028 */
[----:B------:R-:W-:Y:S01]  /*d500*/  HMMA.1688.F32.TF32 R124, R48, R112, R124 ;  /* 0x00000070307c723c */ /* 0x000fe2000008107c */
[----:B------:R-:W2:Y:S07]  /*d510*/  LDL R113, [R1+0xcc] ;  /* 0x0000cc0001717983 */ /* 0x000eae0000100800 */
[-C--:B------:R-:W-:Y:S01]  /*d520*/  HMMA.1688.F32.TF32 R68, R56, R60.reuse, R68 ;  /* 0x0000003c3844723c */ /* 0x080fe20000081044 */
[----:B------:R-:W-:Y:S04]  /*d530*/  LDS R56, [R4+UR75+0x3880] ;  /* 0x0038804b04387984 */ /* 0x000fe80008000800 */
[----:B------:R-:W-:Y:S03]  /*d540*/  LDS R58, [R4+UR75+0x3c80] ;  /* 0x003c804b043a7984 */ /* 0x000fe60008000800 */
[-C--:B------:R-:W-:Y:S01]  /*d550*/  HMMA.1688.F32.TF32 R108, R48, R60.reuse, R108 ;  /* 0x0000003c306c723c */ /* 0x080fe2000008106c */
[----:B------:R-:W-:Y:S01]  /*d560*/  SEL R48, RZ, 0x4, !P3 ;  /* 0x00000004ff307807 */ /* 0x000fe20005800000 */
[----:B------:R-:W-:Y:S03]  /*d570*/  LDS R57, [R180+UR75+0x3880] ;  /* 0x0038804bb4397984 */ /* 0x000fe60008000800 */
[----:B------:R-:W-:Y:S01]  /*d580*/  SEL R48, R48, RZ, !P6 ;  /* 0x000000ff30307207 */ /* 0x000fe20007000000 */
[----:B------:R-:W1:Y:S02]  /*d590*/  LDS R59, [R180+UR75+0x3c80] ;  /* 0x003c804bb43b7984 */ /* 0x000e640008000800 */
[----:B------:R-:W-:Y:S01]  /*d5a0*/  HMMA.1688.F32.TF32 R36, R52, R60, R36 ;  /* 0x0000003c3424723c */ /* 0x000fe20000081024 */
[----:B------:R-:W-:Y:S01]  /*d5b0*/  ISETP.NE.U32.AND P3, PT, R48, RZ, PT ;  /* 0x000000ff3000720c */ /* 0x000fe20003f65070 */
[----:B------:R-:W-:Y:S04]  /*d5c0*/  LDS R52, [R179+UR75+0x3800] ;  /* 0x0038004bb3347984 */ /* 0x000fe80008000800 */
[----:B------:R-:W-:Y:S04]  /*d5d0*/  LDS R54, [R179+UR75+0x3c00] ;  /* 0x003c004bb3367984 */ /* 0x000fe80008000800 */
[----:B------:R-:W-:Y:S04]  /*d5e0*/  LDS R53, [R178+UR75+0x3800] ;  /* 0x0038004bb2357984 */ /* 0x000fe80008000800 */
[----:B------:R-:W1:Y:S04]  /*d5f0*/  LDS R55, [R178+UR75+0x3c00] ;  /* 0x003c004bb2377984 */ /* 0x000e680008000800 */
[----:B------:R-:W-:Y:S04]  /*d600*/  LDS R48, [R179+UR75+0x3880] ;  /* 0x0038804bb3307984 */ /* 0x000fe80008000800 */
[----:B------:R-:W-:Y:S04]  /*d610*/  LDS R50, [R179+UR75+0x3c80] ;  /* 0x003c804bb3327984 */ /* 0x000fe80008000800 */
[----:B------:R-:W-:Y:S04]  /*d620*/  LDS R49, [R178+UR75+0x3880] ;  /* 0x0038804bb2317984 */ /* 0x000fe80008000800 */
[----:B------:R-:W1:Y:S01]  /*d630*/  LDS R51, [R178+UR75+0x3c80] ;  /* 0x003c804bb2337984 */ /* 0x000e620008000800 */
[----:B------:R-:W-:-:S03]  /*d640*/  UISETP.GT.AND UP0, UPT, UR52, 0x1, UPT ;  /* 0x000000013400788c */ /* 0x000fc6000bf04270 */
[----:B------:R-:W4:Y:S01]  /*d650*/  LDL R112, [R1+0x30] ;  /* 0x0000300001707983 */ /* 0x000f220000100800 */
[----:B------:R-:W-:-:S04]  /*d660*/  USEL UR52, UR52, URZ, !UP0 ;  /* 0x000000ff34347287 */ /* 0x000fc8000c000000 */
[----:B------:R-:W-:Y:S01]  /*d670*/  ULEA UR76, UR52, UR5, 0xe ;  /* 0x00000005344c7291 */ /* 0x000fe2000f8e70ff */
[----:B------:R-:W-:Y:S02]  /*d680*/  IMAD.MOV.U32 R60, RZ, RZ, R23 ;  /* 0x000000ffff3c7224 */ /* 0x000fe400078e0017 */
[----:B------:R-:W-:-:S03]  /*d690*/  IMAD.MOV.U32 R61, RZ, RZ, R26 ;  /* 0x000000ffff3d7224 */ /* 0x000fc600078e001a */
[----:B------:R-:W-:Y:S01]  /*d6a0*/  VIADD R120, R252, UR76 ;  /* 0x0000004cfc787c36 */ /* 0x000fe20008000000 */
[----:B------:R-:W-:Y:S06]  /*d6b0*/  BAR.SYNC.DEFER_BLOCKING 0x0 ;  /* 0x0000000000007b1d */ /* 0x000fec0000010000 */
[----:B------:R-:W-:Y:S01]  /*d6c0*/  @!PT LDS RZ, [RZ] ;  /* 0x00000000fffff984 */ /* 0x000fe20000000800 */
[----:B------:R-:W-:Y:S01]  /*d6d0*/  @!PT LDS RZ, [RZ] ;  /* 0x00000000fffff984 */ /* 0x000fe20000000800 */
[----:B------:R-:W-:Y:S01]  /*d6e0*/  @!PT LDS RZ, [RZ] ;  /* 0x00000000fffff984 */ /* 0x000fe20000000800 */
[----:B------:R1:W-:Y:S01]  /*d6f0*/  LDGSTS.E [R120], desc[UR42][R60.64], P3 ;  /* 0x000000003c787fae */ /* 0x0003e200099a102a */
[----:B------:R-:W-:-:S04]  /*d700*/  ISETP.GT.AND P3, PT, R8, 0x4, PT ;  /* 0x000000040800780c */ /* 0x000fc80003f64270 */
[----:B------:R-:W-:-:S04]  /*d710*/  SEL R104, RZ, 0x4, !P3 ;  /* 0x00000004ff687807 */ /* 0x000fc80005800000 */
[----:B------:R-:W-:Y:S02]  /*d720*/  SEL R104, R104, RZ, !P6 ;  /* 0x000000ff68687207 */ /* 0x000fe40007000000 */
[----:B-1----:R-:W-:-:S05]  /*d730*/  LEA R60, P3, R176, R23, 0x2 ;  /* 0x00000017b03c7211 */ /* 0x002fca00078610ff */
[----:B------:R-:W-:Y:S01]  /*d740*/  IMAD.X R61, R26, 0x1, R241, P3 ;  /* 0x000000011a3d7824 */ /* 0x000fe200018e06f1 */
[----:B------:R-:W-:-:S13]  /*d750*/  ISETP.NE.U32.AND P3, PT, R104, RZ, PT ;  /* 0x000000ff6800720c */ /* 0x000fda0003f65070 */
[----:B------:R3:W-:Y:S01]  /*d760*/  LDGSTS.E [R120+0x400], desc[UR42][R60.64], P3 ;  /* 0x004000003c787fae */ /* 0x0007e200099a102a */
[----:B------:R-:W-:-:S04]  /*d770*/  ISETP.GT.AND P3, PT, R8, 0x8, PT ;  /* 0x000000080800780c */ /* 0x000fc80003f64270 */
[----:B------:R-:W-:-:S04]  /*d780*/  SEL R104, RZ, 0x4, !P3 ;  /* 0x00000004ff687807 */ /* 0x000fc80005800000 */
[----:B------:R-:W-:Y:S02]  /*d790*/  SEL R104, R104, RZ, !P6 ;  /* 0x000000ff68687207 */ /* 0x000fe40007000000 */
[----:B---3--:R-:W-:-:S05]  /*d7a0*/  LEA R60, P3, R131, R23, 0x2 ;  /* 0x00000017833c7211 */ /* 0x008fca00078610ff */
[----:B------:R-:W-:Y:S01]  /*d7b0*/  IMAD.X R61, R26, 0x1, R237, P3 ;  /* 0x000000011a3d7824 */ /* 0x000fe200018e06ed */
[----:B------:R-:W-:-:S13]  /*d7c0*/  ISETP.NE.U32.AND P3, PT, R104, RZ, PT ;  /* 0x000000ff6800720c */ /* 0x000fda0003f65070 */
[----:B------:R1:W-:Y:S01]  /*d7d0*/  LDGSTS.E [R120+0x800], desc[UR42][R60.64], P3 ;  /* 0x008000003c787fae */ /* 0x0003e200099a102a */
        /* <DEDUP_REMOVED lines=22> */
[----:B------:R-:W-:Y:S02]  /*d940*/  SEL R104, RZ, 0x4, !P3 ;  /* 0x00000004ff687807 */ /* 0x000fe40005800000 */
[----:B--2---:R-:W-:Y:S02]  /*d950*/  LEA R60, P3, R105, R23, 0x2 ;  /* 0x00000017693c7211 */ /* 0x004fe400078610ff */
[----:B------:R-:W2:Y:S01]  /*d960*/  LDL R105, [R1+0x2c] ;  /* 0x00002c0001697983 */ /* 0x000ea20000100800 */
[----:B------:R-:W-:Y:S02]  /*d970*/  SEL R104, R104, RZ, !P6 ;  /* 0x000000ff68687207 */ /* 0x000fe40007000000 */
[----:B------:R-:W-:Y:S02]  /*d980*/  IMAD.X R61, R26, 0x1, R221, P3 ;  /* 0x000000011a3d7824 */ /* 0x000fe400018e06dd */
[----:B------:R-:W-:-:S13]  /*d990*/  ISETP.NE.U32.AND P3, PT, R104, RZ, PT ;  /* 0x000000ff6800720c */ /* 0x000fda0003f65070 */
[----:B------:R1:W-:Y:S01]  /*d9a0*/  LDGSTS.E [R120+0x1800], desc[UR42][R60.64], P3 ;  /* 0x018000003c787fae */ /* 0x0003e200099a102a */
[----:B------:R-:W-:-:S04]  /*d9b0*/  ISETP.GT.AND P3, PT, R8, 0x1c, PT ;  /* 0x0000001c0800780c */ /* 0x000fc80003f64270 */
[----:B------:R-:W-:-:S04]  /*d9c0*/  SEL R104, RZ, 0x4, !P3 ;  /* 0x00000004ff687807 */ /* 0x000fc80005800000 */
[----:B------:R-:W-:Y:S02]  /*d9d0*/  SEL R104, R104, RZ, !P6 ;  /* 0x000000ff68687207 */ /* 0x000fe40007000000 */
[----:B-1----:R-:W-:Y:S02]  /*d9e0*/  LEA R60, P3, R121, R23, 0x2 ;  /* 0x00000017793c7211 */ /* 0x002fe400078610ff */
[----:B------:R-:W3:Y:S03]  /*d9f0*/  LDL R121, [R1+0x28] ;  /* 0x0000280001797983 */ /* 0x000ee60000100800 */
[----:B------:R-:W-:Y:S01]  /*da00*/  IMAD.X R61, R26, 0x1, R217, P3 ;  /* 0x000000011a3d7824 */ /* 0x000fe200018e06d9 */
[----:B------:R-:W-:-:S13]  /*da10*/  ISETP.NE.U32.AND P3, PT, R104, RZ, PT ;  /* 0x000000ff6800720c */ /* 0x000fda0003f65070 */
[----:B------:R1:W-:Y:S01]  /*da20*/  LDGSTS.E [R120+0x1c00], desc[UR42][R60.64], P3 ;  /* 0x01c000003c787fae */ /* 0x0003e200099a102a */
[----:B------:R-:W-:-:S04]  /*da30*/  ISETP.GT.AND P3, PT, R8, 0x20, PT ;  /* 0x000000200800780c */ /* 0x000fc80003f64270 */
[----:B------:R-:W-:Y:S02]  /*da40*/  SEL R104, RZ, 0x4, !P3 ;  /* 0x00000004ff687807 */ /* 0x000fe40005800000 */
[----:B-1----:R-:W-:Y:S02]  /*da50*/  LEA R60, P3, R113, R23, 0x2 ;  /* 0x00000017713c7211 */ /* 0x002fe400078610ff */
[----:B------:R-:W3:Y:S01]  /*da60*/  LDL R113, [R1+0x24] ;  /* 0x0000240001717983 */ /* 0x000ee20000100800 */
[----:B------:R-:W-:Y:S02]  /*da70*/  SEL R104, R104, RZ, !P6 ;  /* 0x000000ff68687207 */ /* 0x000fe40007000000 */
[----:B------:R-:W-:Y:S02]  /*da80*/  IMAD.X R61, R26, 0x1, R213, P3 ;  /* 0x000000011a3d7824 */ /* 0x000fe400018e06d5 */
[----:B------:R-:W-:-:S13]  /*da90*/  ISETP.NE.U32.AND P3, PT, R104, RZ, PT ;  /* 0x000000ff6800720c */ /* 0x000fda0003f65070 */
[----:B------:R4:W-:Y:S01]  /*daa0*/  LDGSTS.E [R120+0x2000], desc[UR42][R60.64], P3 ;  /* 0x020000003c787fae */ /* 0x0009e200099a102a */
[----:B------:R-:W-:-:S04]  /*dab0*/  ISETP.GT.AND P3, PT, R8, 0x24, PT ;  /* 0x000000240800780c */ /* 0x000fc80003f64270 */
[----:B------:R-:W-:-:S04]  /*dac0*/  SEL R104, RZ, 0x4, !P3 ;  /* 0x00000004ff687807 */ /* 0x000fc80005800000 */
[----:B------:R-:W-:Y:S02]  /*dad0*/  SEL R104, R104, RZ, !P6 ;  /* 0x000000ff68687207 */ /* 0x000fe40007000000 */
[----:B----4-:R-:W-:Y:S02]  /*dae0*/  LEA R60, P3, R112, R23, 0x2 ;  /* 0x00000017703c7211 */ /* 0x010fe400078610ff */
[----:B------:R-:W4:Y:S03]  /*daf0*/  LDL R112, [R1+0x20] ;  /* 0x0000200001707983 */ /* 0x000f260000100800 */
[----:B------:R-:W-:Y:S01]  /*db00*/  IMAD.X R61, R26, 0x1, R209, P3 ;  /* 0x000000011a3d7824 */ /* 0x000fe200018e06d1 */
[----:B------:R-:W-:-:S13]  /*db10*/  ISETP.NE.U32.AND P3, PT, R104, RZ, PT ;  /* 0x000000ff6800720c */ /* 0x000fda0003f65070 */
[----:B------:R2:W-:Y:S01]  /*db20*/  LDGSTS.E [R120+0x2400], desc[UR42][R60.64], P3 ;  /* 0x024000003c787fae */ /* 0x0005e200099a102a */
[----:B------:R-:W-:-:S04]  /*db30*/  ISETP.GT.AND P3, PT, R8, 0x28, PT ;  /* 0x000000280800780c */ /* 0x000fc80003f64270 */
[----:B------:R-:W-:-:S04]  /*db40*/  SEL R104, RZ, 0x4, !P3 ;  /* 0x00000004ff687807 */ /* 0x000fc80005800000 */
[----:B------:R-:W-:Y:S02]  /*db50*/  SEL R104, R104, RZ, !P6 ;  /* 0x000000ff68687207 */ /* 0x000fe40007000000 */
[----:B--2---:R-:W-:Y:S02]  /*db60*/  LEA R60, P3, R105, R23, 0x2 ;  /* 0x00000017693c7211 */ /* 0x004fe400078610ff */
[----:B------:R-:W2:Y:S03]  /*db70*/  LDL R105, [R1] ;  /* 0x0000000001697983 */ /* 0x000ea60000100800 */
[----:B------:R-:W-:Y:S01]  /*db80*/  IMAD.X R61, R26, 0x1, R205, P3 ;  /* 0x000000011a3d7824 */ /* 0x000fe200018e06cd */
[----:B------:R-:W-:-:S13]  /*db90*/  ISETP.NE.U32.AND P3, PT, R104, RZ, PT ;  /* 0x000000ff6800720c */ /* 0x000fda0003f65070 */
[----:B------:R5:W-:Y:S01]  /*dba0*/  LDGSTS.E [R120+0x2800], desc[UR42][R60.64], P3 ;  /* 0x028000003c787fae */ /* 0x000be200099a102a */
[----:B------:R-:W-:-:S04]  /*dbb0*/  ISETP.GT.AND P3, PT, R8, 0x2c, PT ;  /* 0x0000002c0800780c */ /* 0x000fc80003f64270 */
[----:B------:R-:W-:-:S04]  /*dbc0*/  SEL R104, RZ, 0x4, !P3 ;  /* 0x00000004ff687807 */ /* 0x000fc80005800000 */
[----:B------:R-:W-:Y:S02]  /*dbd0*/  SEL R104, R104, RZ, !P6 ;  /* 0x000000ff68687207 */ /* 0x000fe40007000000 */
[----:B-----5:R-:W-:Y:S02]  /*dbe0*/  LEA R60, P3, R128, R23, 0x2 ;  /* 0x00000017803c7211 */ /* 0x020fe400078610ff */
[----:B------:R-:W5:Y:S03]  /*dbf0*/  LDL R128, [R1+0x60] ;  /* 0x0000600001807983 */ /* 0x000f660000100800 */
[----:B------:R-:W-:Y:S01]  /*dc00*/  IMAD.X R61, R26, 0x1, R201, P3 ;  /* 0x000000011a3d7824 */ /* 0x000fe200018e06c9 */
[----:B------:R-:W-:-:S13]  /*dc10*/  ISETP.NE.U32.AND P3, PT, R104, RZ, PT ;  /* 0x000000ff6800720c */ /* 0x000fda0003f65070 */
[----:B------:R3:W-:Y:S01]  /*dc20*/  LDGSTS.E [R120+0x2c00], desc[UR42][R60.64], P3 ;  /* 0x02c000003c787fae */ /* 0x0007e200099a102a */
[----:B------:R-:W-:-:S04]  /*dc30*/  ISETP.GT.AND P3, PT, R8, 0x30, PT ;  /* 0x000000300800780c */ /* 0x000fc80003f64270 */
[----:B------:R-:W-:-:S04]  /*dc40*/  SEL R104, RZ, 0x4, !P3 ;  /* 0x00000004ff687807 */ /* 0x000fc80005800000 */
[----:B------:R-:W-:Y:S02]  /*dc50*/  SEL R104, R104, RZ, !P6 ;  /* 0x000000ff68687207 */ /* 0x000fe40007000000 */
[----:B---3--:R-:W-:Y:S02]  /*dc60*/  LEA R60, P3, R121, R23, 0x2 ;  /* 0x00000017793c7211 */ /* 0x008fe400078610ff */
        /* <DEDUP_REMOVED lines=23> */
[----:B--2---:R-:W-:-:S05]  /*dde0*/  LEA R60, P3, R105, R23, 0x2 ;  /* 0x00000017693c7211 */ /* 0x004fca00078610ff */
[----:B------:R-:W-:Y:S01]  /*ddf0*/  IMAD.X R61, R26, 0x1, R185, P3 ;  /* 0x000000011a3d7824 */ /* 0x000fe200018e06b9 */
[----:B------:R-:W-:-:S13]  /*de00*/  ISETP.NE.U32.AND P3, PT, R104, RZ, PT ;  /* 0x000000ff6800720c */ /* 0x000fda0003f65070 */
[----:B------:R1:W-:Y:S01]  /*de10*/  LDGSTS.E [R120+0x3c00], desc[UR42][R60.64], P3 ;  /* 0x03c000003c787fae */ /* 0x0003e200099a102a */
[----:B------:R-:W-:-:S04]  /*de20*/  ISETP.GT.AND P3, PT, R8, 0x1, PT ;  /* 0x000000010800780c */ /* 0x000fc80003f64270 */
[----:B------:R-:W-:-:S04]  /*de30*/  SEL R104, RZ, 0x4, !P3 ;  /* 0x00000004ff687807 */ /* 0x000fc80005800000 */
[----:B------:R-:W-:Y:S02]  /*de40*/  SEL R104, R104, RZ, !P6 ;  /* 0x000000ff68687207 */ /* 0x000fe40007000000 */
[----:B-1----:R-:W-:-:S05]  /*de50*/  IADD3 R60, P3, PT, R176, R23, RZ ;  /* 0x00000017b03c7210 */ /* 0x002fca0007f7e0ff */
[----:B------:R-:W-:Y:S01]  /*de60*/  IMAD.X R61, R26, 0x1, R244, P3 ;  /* 0x000000011a3d7824 */ /* 0x000fe200018e06f4 */
[----:B------:R-:W-:Y:S02]  /*de70*/  ISETP.NE.U32.AND P3, PT, R104, RZ, PT ;  /* 0x000000ff6800720c */ /* 0x000fe40003f65070 */
[----:B------:R-:W-:-:S05]  /*de80*/  LOP3.LUT R105, R252, 0x20, RZ, 0x3c, !PT ;  /* 0x00000020fc697812 */ /* 0x000fca00078e3cff */
[----:B------:R-:W-:-:S06]  /*de90*/  VIADD R104, R105, UR76 ;  /* 0x0000004c69687c36 */ /* 0x000fcc0008000000 */
[----:B------:R5:W-:Y:S01]  /*dea0*/  LDGSTS.E [R104+0x100], desc[UR42][R60.64], P3 ;  /* 0x001000003c687fae */ /* 0x000be200099a102a */
[----:B------:R-:W-:-:S04]  /*deb0*/  ISETP.GT.AND P3, PT, R8, 0x5, PT ;  /* 0x000000050800780c */ /* 0x000fc80003f64270 */
[----:B------:R-:W-:-:S04]  /*dec0*/  SEL R105, RZ, 0x4, !P3 ;  /* 0x00000004ff697807 */ /* 0x000fc80005800000 */
[----:B------:R-:W-:Y:S02]  /*ded0*/  SEL R105, R105, RZ, !P6 ;  /* 0x000000ff69697207 */ /* 0x000fe40007000000 */
[----:B-----5:R-:W-:Y:S02]  /*dee0*/  LEA R60, P3, R128, R23, 0x2 ;  /* 0x00000017803c7211 */ /* 0x020fe400078610ff */
[----:B------:R-:W2:Y:S03]  /*def0*/  LDL R128, [R1+0xf0] ;  /* 0x0000f00001807983 */ /* 0x000ea60000100800 */
        /* <DEDUP_REMOVED lines=14> */
[----:B------:R-:W5:Y:S01]  /*dfe0*/  LDL R113, [R1+0xd8] ;  /* 0x0000d80001717983 */ /* 0x000f620000100800 */
[----:B------:R-:W-:Y:S02]  /*dff0*/  SEL R105, R105, RZ, !P6 ;  /* 0x000000ff69697207 */ /* 0x000fe40007000000 */
[----:B------:R-:W-:Y:S02]  /*e000*/  IMAD.X R61, R26, 0x1, R232, P3 ;  /* 0x000000011a3d7824 */ /* 0x000fe400018e06e8 */
[----:B------:R-:W-:-:S13]  /*e010*/  ISETP.NE.U32.AND P3, PT, R105, RZ, PT ;  /* 0x000000ff6900720c */ /* 0x000fda0003f65070 */
[----:B------:R4:W-:Y:S01]  /*e020*/  LDGSTS.E [R104+0xd00], desc[UR42][R60.64], P3 ;  /* 0x00d000003c687fae */ /* 0x0009e200099a102a */
[----:B------:R-:W-:-:S04]  /*e030*/  ISETP.GT.AND P3, PT, R8, 0x11, PT ;  /* 0x000000110800780c */ /* 0x000fc80003f64270 */
[----:B------:R-:W-:Y:S02]  /*e040*/  SEL R105, RZ, 0x4, !P3 ;  /* 0x00000004ff697807 */ /* 0x000fe40005800000 */
[----:B----4-:R-:W-:Y:S02]  /*e050*/  LEA R60, P3, R112, R23, 0x2 ;  /* 0x00000017703c7211 */ /* 0x010fe400078610ff */
[----:B------:R-:W4:Y:S01]  /*e060*/  LDL R112, [R1+0xc8] ;  /* 0x0000c80001707983 */ /* 0x000f220000100800 */
[----:B------:R-:W-:Y:S02]  /*e070*/  SEL R105, R105, RZ, !P6 ;  /* 0x000000ff69697207 */ /* 0x000fe40007000000 */
[----:B------:R-:W-:Y:S02]  /*e080*/  IMAD.X R61, R26, 0x1, R228, P3 ;  /* 0x000000011a3d7824 */ /* 0x000fe400018e06e4 */
[----:B------:R-:W-:-:S13]  /*e090*/  ISETP.NE.U32.AND P3, PT, R105, RZ, PT ;  /* 0x000000ff6900720c */ /* 0x000fda0003f65070 */
[----:B------:R2:W-:Y:S01]  /*e0a0*/  LDGSTS.E [R104+0x1100], desc[UR42][R60.64], P3 ;  /* 0x011000003c687fae */ /* 0x0005e200099a102a */
[----:B------:R-:W-:-:S04]  /*e0b0*/  ISETP.GT.AND P3, PT, R8, 0x15, PT ;  /* 0x000000150800780c */ /* 0x000fc80003f64270 */
[----:B------:R-:W-:-:S04]  /*e0c0*/  SEL R105, RZ, 0x4, !P3 ;  /* 0x00000004ff697807 */ /* 0x000fc80005800000 */
[----:B------:R-:W-:Y:S02]  /*e0d0*/  SEL R105, R105, RZ, !P6 ;  /* 0x000000ff69697207 */ /* 0x000fe40007000000 */
[----:B--2---:R-:W-:Y:S02]  /*e0e0*/  LEA R60, P3, R128, R23, 0x2 ;  /* 0x00000017803c7211 */ /* 0x004fe400078610ff */
        /* <DEDUP_REMOVED lines=14> */
[----:B-----5:R-:W-:Y:S02]  /*e1d0*/  LEA R60, P3, R113, R23, 0x2 ;  /* 0x00000017713c7211 */ /* 0x020fe400078610ff */
        /* <DEDUP_REMOVED lines=70> */
[----:B------:R-:W-:-:S04]  /*e640*/  SEL R105, RZ, 0x4, !P3 ;  /* 0x00000004ff697807 */ /* 0x000fc80005800000 */
[----:B------:R-:W-:Y:S02]  /*e650*/  SEL R105, R105, RZ, !P6 ;  /* 0x000000ff69697207 */ /* 0x000fe40007000000 */
[----:B----4-:R-:W-:-:S05]  /*e660*/  LEA R60, P3, R112, R23, 0x2 ;  /* 0x00000017703c7211 */ /* 0x010fca00078610ff */
        /* <DEDUP_REMOVED lines=8> */
[----:B-1----:R-:W-:Y:S02]  /*e6f0*/  LEA R60, P3, R129, R23, 0x2 ;  /* 0x00000017813c7211 */ /* 0x002fe400078610ff */
        /* <DEDUP_REMOVED lines=102> */
[----:B------:R-:W-:Y:S01]  /*ed60*/  SEL R112, R112, RZ, !P6 ;  /* 0x000000ff70707207 */ /* 0x000fe20007000000 */
[C---:B------:R-:W-:Y:S08]  /*ed70*/  HMMA.1688.F32.TF32 R96, R100.reuse, R122, R96 ;  /* 0x0000007a6460723c */ /* 0x040ff00000081060 */
[C---:B------:R-:W-:Y:S08]  /*ed80*/  HMMA.1688.F32.TF32 R92, R100.reuse, R114, R92 ;  /* 0x00000072645c723c */ /* 0x040ff0000008105c */
[C---:B------:R-:W-:Y:S08]  /*ed90*/  HMMA.1688.F32.TF32 R88, R100.reuse, R106, R88 ;  /* 0x0000006a6458723c */ /* 0x040ff00000081058 */
[----:B------:R-:W-:Y:S01]  /*eda0*/  HMMA.1688.F32.TF32 R84, R100, R62, R84 ;  /* 0x0000003e6454723c */ /* 0x000fe20000081054 */
[----:B------:R-:W4:Y:S04]  /*edb0*/  LDL R103, [R1+0xe8] ;  /* 0x0000e80001677983 */ /* 0x000f280000100800 */
[----:B------:R-:W4:Y:S01]  /*edc0*/  LDL R102, [R1+0xdc] ;  /* 0x0000dc0001667983 */ /* 0x000f220000100800 */
[----:B--2---:R-:W-:-:S03]  /*edd0*/  LEA R60, P3, R128, R23, 0x2 ;  /* 0x00000017803c7211 */ /* 0x004fc600078610ff */
[----:B------:R-:W2:Y:S02]  /*ede0*/  LDL R128, [R1+0x14] ;  /* 0x0000140001807983 */ /* 0x000ea40000100800 */
        /* <DEDUP_REMOVED lines=17> */
[----:B------:R-:W-:Y:S02]  /*ef00*/  ISETP.NE.U32.AND P3, PT, R112, RZ, PT ;  /* 0x000000ff7000720c */ /* 0x000fe40003f65070 */
[----:B------:R-:W-:Y:S01]  /*ef10*/  LOP3.LUT R130, R252, 0x60, RZ, 0x3c, !PT ;  /* 0x00000060fc827812 */ /* 0x000fe200078e3cff */
[----:B------:R-:W5:Y:S04]  /*ef20*/  LDL R112, [R1+0xb4] ;  /* 0x0000b40001707983 */ /* 0x000f680000100800 */
[----:B------:R-:W-:-:S06]  /*ef30*/  VIADD R100, R130, UR76 ;  /* 0x0000004c82647c36 */ /* 0x000fcc0008000000 */
[----:B------:R4:W-:Y:S01]  /*ef40*/  LDGSTS.E [R100+0x300], desc[UR42][R60.64], P3 ;  /* 0x003000003c647fae */ /* 0x0009e200099a102a */
[----:B------:R-:W-:-:S04]  /*ef50*/  ISETP.GT.AND P3, PT, R8, 0x7, PT ;  /* 0x000000070800780c */ /* 0x000fc80003f64270 */
[----:B------:R-:W-:-:S04]  /*ef60*/  SEL R101, RZ, 0x4, !P3 ;  /* 0x00000004ff657807 */ /* 0x000fc80005800000 */
[----:B------:R-:W-:Y:S02]  /*ef70*/  SEL R101, R101, RZ, !P6 ;  /* 0x000000ff65657207 */ /* 0x000fe40007000000 */
[----:B----4-:R-:W-:-:S05]  /*ef80*/  LEA R60, P3, R129, R23, 0x2 ;  /* 0x00000017813c7211 */ /* 0x010fca00078610ff */
        /* <DEDUP_REMOVED lines=13> */
[----:B---3--:R-:W-:Y:S02]  /*f060*/  LEA R60, P3, R121, R23, 0x2 ;  /* 0x00000017793c7211 */ /* 0x008fe400078610ff */
[----:B------:R-:W2:Y:S03]  /*f070*/  LDL R121, [R1+0xd0] ;  /* 0x0000d00001797983 */ /* 0x000ea60000100800 */
[----:B------:R-:W-:Y:S01]  /*f080*/  IMAD.X R61, R26, 0x1, R230, P3 ;  /* 0x000000011a3d7824 */ /* 0x000fe200018e06e6 */
[----:B------:R-:W-:-:S13]  /*f090*/  ISETP.NE.U32.AND P3, PT, R101, RZ, PT ;  /* 0x000000ff6500720c */ /* 0x000fda0003f65070 */
[----:B------:R5:W-:Y:S01]  /*f0a0*/  LDGSTS.E [R100+0xf00], desc[UR42][R60.64], P3 ;  /* 0x00f000003c647fae */ /* 0x000be200099a102a */
[----:B------:R-:W-:-:S04]  /*f0b0*/  ISETP.GT.AND P3, PT, R8, 0x13, PT ;  /* 0x000000130800780c */ /* 0x000fc80003f64270 */
[----:B------:R-:W-:Y:S02]  /*f0c0*/  SEL R101, RZ, 0x4, !P3 ;  /* 0x00000004ff657807 */ /* 0x000fe40005800000 */
[----:B-----5:R-:W-:Y:S02]  /*f0d0*/  LEA R60, P3, R113, R23, 0x2 ;  /* 0x00000017713c7211 */ /* 0x020fe400078610ff */
        /* <DEDUP_REMOVED lines=58> */
[----:B------:R-:W-:Y:S01]  /*f480*/  ISETP.NE.U32.AND P3, PT, R101, RZ, PT ;  /* 0x000000ff6500720c */ /* 0x000fe20003f65070 */
[C---:B------:R-:W-:Y:S08]  /*f490*/  HMMA.1688.F32.TF32 R80, R56.reuse, R122, R80 ;  /* 0x0000007a3850723c */ /* 0x040ff00000081050 */
[----:B------:R-:W-:Y:S04]  /*f4a0*/  HMMA.1688.F32.TF32 R76, R56, R114, R76 ;  /* 0x00000072384c723c */ /* 0x000fe8000008104c */
[----:B------:R-:W-:Y:S01]  /*f4b0*/  LDGSTS.E [R100+0x2f00], desc[UR42][R60.64], P3 ;  /* 0x02f000003c647fae */ /* 0x000fe200099a102a */
[----:B------:R-:W-:-:S03]  /*f4c0*/  ISETP.GT.AND P3, PT, R8, 0x33, PT ;  /* 0x000000330800780c */ /* 0x000fc60003f64270 */
[C---:B------:R-:W-:Y:S08]  /*f4d0*/  HMMA.1688.F32.TF32 R72, R56.reuse, R106, R72 ;  /* 0x0000006a3848723c */ /* 0x040ff00000081048 */
[----:B------:R-:W-:Y:S01]  /*f4e0*/  HMMA.1688.F32.TF32 R68, R56, R62, R68 ;  /* 0x0000003e3844723c */ /* 0x000fe20000081044 */
[----:B------:R-:W-:-:S04]  /*f4f0*/  SEL R58, RZ, 0x4, !P3 ;  /* 0x00000004ff3a7807 */ /* 0x000fc80005800000 */
[----:B------:R-:W-:-:S03]  /*f500*/  SEL R58, R58, RZ, !P6 ;  /* 0x000000ff3a3a7207 */ /* 0x000fc60007000000 */
[C---:B------:R-:W-:Y:S08]  /*f510*/  HMMA.1688.F32.TF32 R64, R52.reuse, R122, R64 ;  /* 0x0000007a3440723c */ /* 0x040ff00000081040 */
[C---:B------:R-:W-:Y:S08]  /*f520*/  HMMA.1688.F32.TF32 R40, R52.reuse, R114, R40 ;  /* 0x000000723428723c */ /* 0x040ff00000081028 */
[C---:B------:R-:W-:Y:S08]  /*f530*/  HMMA.1688.F32.TF32 R44, R52.reuse, R106, R44 ;  /* 0x0000006a342c723c */ /* 0x040ff0000008102c */
[----:B------:R-:W-:Y:S01]  /*f540*/  HMMA.1688.F32.TF32 R36, R52, R62, R36 ;  /* 0x0000003e3424723c */ /* 0x000fe20000081024 */
[----:B------:R-:W1:Y:S07]  /*f550*/  S2R R249, SR_TID.X ;  /* 0x0000000000f97919 */ /* 0x000e6e0000002100 */
[----:B------:R-:W-:Y:S01]  /*f560*/  HMMA.1688.F32.TF32 R32, R48, R122, R32 ;  /* 0x0000007a3020723c */ /* 0x000fe20000081020 */
[----:B--2---:R-:W-:-:S05]  /*f570*/  LEA R56, P3, R113, R23, 0x2 ;  /* 0x0000001771387211 */ /* 0x004fca00078610ff */
[----:B------:R-:W-:Y:S01]  /*f580*/  IMAD.X R57, R26, 0x1, R194, P3 ;  /* 0x000000011a397824 */ /* 0x000fe200018e06c2 */
[----:B------:R-:W-:-:S13]  /*f590*/  ISETP.NE.U32.AND P3, PT, R58, RZ, PT ;  /* 0x000000ff3a00720c */ /* 0x000fda0003f65070 */
[----:B------:R-:W-:Y:S01]  /*f5a0*/  LDGSTS.E [R100+0x3300], desc[UR42][R56.64], P3 ;  /* 0x0330000038647fae */ /* 0x000fe200099a102a */
        /* <DEDUP_REMOVED lines=8> */
[----:B--2---:R-:W-:Y:S02]  /*f630*/  SEL R52, RZ, 0x4, !P3 ;  /* 0x00000004ff347807 */ /* 0x004fe40005800000 */
[----:B----4-:R-:W-:Y:S02]  /*f640*/  LEA R60, P3, R103, R23, 0x2 ;  /* 0x00000017673c7211 */ /* 0x010fe400078610ff */
[----:B------:R-:W-:-:S03]  /*f650*/  SEL R52, R52, RZ, !P6 ;  /* 0x000000ff34347207 */ /* 0x000fc60007000000 */
[----:B------:R-:W-:Y:S01]  /*f660*/  IMAD.X R61, R26, 0x1, R186, P3 ;  /* 0x000000011a3d7824 */ /* 0x000fe200018e06ba */
[----:B------:R-:W-:Y:S01]  /*f670*/  ISETP.NE.U32.AND P3, PT, R52, RZ, PT ;  /* 0x000000ff3400720c */ /* 0x000fe20003f65070 */
[C---:B------:R-:W-:Y:S08]  /*f680*/  HMMA.1688.F32.TF32 R112, R48.reuse, R114, R124 ;  /* 0x000000723070723c */ /* 0x040ff0000008107c */
[C---:B------:R-:W-:Y:S04]  /*f690*/  HMMA.1688.F32.TF32 R52, R48.reuse, R106, R116 ;  /* 0x0000006a3034723c */ /* 0x040fe80000081074 */
[----:B------:R-:W-:Y:S04]  /*f6a0*/  LDGSTS.E [R100+0x3b00], desc[UR42][R60.64], P3 ;  /* 0x03b000003c647fae */ /* 0x000fe800099a102a */
[----:B------:R-:W-:Y:S01]  /*f6b0*/  HMMA.1688.F32.TF32 R56, R48, R62, R108 ;  /* 0x0000003e3038723c */ /* 0x000fe2000008106c */
[----:B-----5:R-:W-:-:S05]  /*f6c0*/  LEA R48, P3, R102, R23, 0x2 ;  /* 0x0000001766307211 */ /* 0x020fca00078610ff */
[----:B------:R-:W-:Y:S01]  /*f6d0*/  IMAD.X R49, R26, 0x1, R181, P3 ;  /* 0x000000011a317824 */ /* 0x000fe200018e06b5 */
[----:B------:R-:W-:Y:S02]  /*f6e0*/  ISETP.GT.AND P3, PT, R8, 0x3f, PT ;  /* 0x0000003f0800780c */ /* 0x000fe40003f64270 */
[----:B-1----:R-:W-:Y:S02]  /*f6f0*/  LOP3.LUT R102, R249, 0x3f, RZ, 0xc0, !PT ;  /* 0x0000003ff9667812 */ /* 0x002fe400078ec0ff */
[----:B------:R-:W-:Y:S02]  /*f700*/  SEL R50, RZ, 0x4, !P3 ;  /* 0x00000004ff327807 */ /* 0x000fe40005800000 */
[----:B------:R-:W-:Y:S02]  /*f710*/  ISETP.GE.AND P3, PT, R102, R8, PT ;  /* 0x000000086600720c */ /* 0x000fe40003f66270 */
[----:B------:R-:W-:Y:S02]  /*f720*/  SEL R50, R50, RZ, !P6 ;  /* 0x000000ff32327207 */ /* 0x000fe40007000000 */
[----:B------:R-:W-:-:S02]  /*f730*/  SEL R51, RZ, 0x4, P3 ;  /* 0x00000004ff337807 */ /* 0x000fc40001800000 */
[----:B------:R-:W-:Y:S02]  /*f740*/  ISETP.NE.U32.AND P3, PT, R50, RZ, PT ;  /* 0x000000ff3200720c */ /* 0x000fe40003f65070 */
[----:B------:R-:W-:-:S04]  /*f750*/  SEL R51, R51, RZ, !P6 ;  /* 0x000000ff33337207 */ /* 0x000fc80007000000 */
[----:B------:R-:W-:-:S07]  /*f760*/  ISETP.NE.U32.AND P6, PT, R51, RZ, PT ;  /* 0x000000ff3300720c */ /* 0x000fce0003fc5070 */
[----:B------:R1:W-:Y:S04]  /*f770*/  LDGSTS.E [R100+0x3f00], desc[UR42][R48.64], P3 ;  /* 0x03f0000030647fae */ /* 0x0003e800099a102a */
[----:B------:R-:W0:Y:S01]  /*f780*/  LDGDEPBAR ;  /* 0x00000000000079af */ /* 0x000e220000000000 */
[----:B-1----:R-:W-:-:S05]  /*f790*/  IADD3 R48, P3, PT, R2, R174, RZ ;  /* 0x000000ae02307210 */ /* 0x002fca0007f7e0ff */
[----:B------:R-:W-:Y:S01]  /*f7a0*/  IMAD.X R49, R173, 0x1, R3, P3 ;  /* 0x00000001ad317824 */ /* 0x000fe200018e0603 */
[----:B------:R-:W-:-:S04]  /*f7b0*/  IADD3 R50, P3, PT, R2, UR22, RZ ;  /* 0x0000001602327c10 */ /* 0x000fc8000ff7e0ff */
[----:B------:R1:W-:Y:S01]  /*f7c0*/  LDGSTS.E [R120+0x8000], desc[UR42][R48.64], P6 ;  /* 0x0800000030787fae */ /* 0x0003e2000b1a102a */
[----:B------:R-:W-:-:S05]  /*f7d0*/  IADD3.X R51, PT, PT, R3, UR46, RZ, P3, !PT ;  /* 0x0000002e03337c10 */ /* 0x000fca0009ffe4ff */
[----:B------:R2:W-:Y:S01]  /*f7e0*/  LDGSTS.E [R120+0x8800], desc[UR42][R50.64], P6 ;  /* 0x0880000032787fae */ /* 0x0005e2000b1a102a */
[----:B-1----:R-:W-:-:S04]  /*f7f0*/  IADD3 R48, P3, PT, R2, UR10, RZ ;  /* 0x0000000a02307c10 */ /* 0x002fc8000ff7e0ff */
[----:B------:R-:W-:Y:S02]  /*f800*/  IADD3.X R49, PT, PT, R3, UR36, RZ, P3, !PT ;  /* 0x0000002403317c10 */ /* 0x000fe40009ffe4ff */
[----:B--2---:R-:W-:-:S03]  /*f810*/  IADD3 R50, P3, PT, R2, UR61, RZ ;  /* 0x0000003d02327c10 */ /* 0x004fc6000ff7e0ff */
[----:B------:R1:W-:Y:S01]  /*f820*/  LDGSTS.E [R120+0x9000], desc[UR42][R48.64], P6 ;  /* 0x0900000030787fae */ /* 0x0003e2000b1a102a */
[----:B------:R-:W-:-:S05]  /*f830*/  IADD3.X R51, PT, PT, R3, UR28, RZ, P3, !PT ;  /* 0x0000001c03337c10 */ /* 0x000fca0009ffe4ff */
[----:B------:R2:W-:Y:S01]  /*f840*/  LDGSTS.E [R120+0x9800], desc[UR42][R50.64], P6 ;  /* 0x0980000032787fae */ /* 0x0005e2000b1a102a */
[----:B-1----:R-:W-:-:S04]  /*f850*/  IADD3 R48, P3, PT, R2, UR24, RZ ;  /* 0x0000001802307c10 */ /* 0x002fc8000ff7e0ff */
[----:B------:R-:W-:Y:S02]  /*f860*/  IADD3.X R49, PT, PT, R3, UR64, RZ, P3, !PT ;  /* 0x0000004003317c10 */ /* 0x000fe40009ffe4ff */
[----:B--2---:R-:W-:-:S03]  /*f870*/  IADD3 R50, P3, PT, R2, R160, RZ ;  /* 0x000000a002327210 */ /* 0x004fc60007f7e0ff */
[----:B------:R1:W-:Y:S02]  /*f880*/  LDGSTS.E [R120+0xa000], desc[UR42][R48.64], P6 ;  /* 0x0a00000030787fae */ /* 0x0003e4000b1a102a */
[----:B------:R-:W-:-:S05]  /*f890*/  IMAD.X R51, R159, 0x1, R3, P3 ;  /* 0x000000019f337824 */ /* 0x000fca00018e0603 */
[----:B------:R2:W-:Y:S01]  /*f8a0*/  LDGSTS.E [R120+0xa800], desc[UR42][R50.64], P6 ;  /* 0x0a80000032787fae */ /* 0x0005e2000b1a102a */
[----:B-1----:R-:W-:-:S05]  /*f8b0*/  IADD3 R48, P3, PT, R2, R144, RZ ;  /* 0x0000009002307210 */ /* 0x002fca0007f7e0ff */
[--C-:B------:R-:W-:Y:S01]  /*f8c0*/  IMAD.X R49, R143, 0x1, R3.reuse, P3 ;  /* 0x000000018f317824 */ /* 0x100fe200018e0603 */
[----:B--2---:R-:W-:Y:S02]  /*f8d0*/  IADD3 R50, P3, PT, R2, R20, RZ ;  /* 0x0000001402327210 */ /* 0x004fe40007f7e0ff */
[----:B------:R-:W-:Y:S02]  /*f8e0*/  LOP3.LUT R60, R252, 0x10, RZ, 0x3c, !PT ;  /* 0x00000010fc3c7812 */ /* 0x000fe400078e3cff */
[----:B------:R1:W-:Y:S01]  /*f8f0*/  LDGSTS.E [R120+0xb000], desc[UR42][R48.64], P6 ;  /* 0x0b00000030787fae */ /* 0x0003e2000b1a102a */
[----:B------:R-:W-:Y:S02]  /*f900*/  IMAD.X R51, R22, 0x1, R3, P3 ;  /* 0x0000000116337824 */ /* 0x000fe400018e0603 */
[----:B------:R-:W-:-:S03]  /*f910*/  VIADD R60, R60, UR76 ;  /* 0x0000004c3c3c7c36 */ /* 0x000fc60008000000 */
[----:B------:R2:W-:Y:S01]  /*f920*/  LDGSTS.E [R120+0xb800], desc[UR42][R50.64], P6 ;  /* 0x0b80000032787fae */ /* 0x0005e2000b1a102a */
[----:B-1----:R-:W-:-:S05]  /*f930*/  IADD3 R48, P3, PT, R2, R172, RZ ;  /* 0x000000ac02307210 */ /* 0x002fca0007f7e0ff */
[----:B------:R-:W-:Y:S01]  /*f940*/  IMAD.X R49, R171, 0x1, R3, P3 ;  /* 0x00000001ab317824 */ /* 0x000fe200018e0603 */
[----:B--2---:R-:W-:-:S04]  /*f950*/  IADD3 R50, P3, PT, R2, UR21, RZ ;  /* 0x0000001502327c10 */ /* 0x004fc8000ff7e0ff */
        /* <DEDUP_REMOVED lines=16> */
[----:B------:R-:W-:Y:S01]  /*fa60*/  IMAD.X R49, R141, 0x1, R3, P3 ;  /* 0x000000018d317824 */ /* 0x000fe200018e0603 */
[----:B--2---:R-:W-:-:S04]  /*fa70*/  IADD3 R50, P3, PT, R2, R18, RZ ;  /* 0x0000001202327210 */ /* 0x004fc80007f7e0ff */
[----:B------:R1:W-:Y:S01]  /*fa80*/  LDGSTS.E [R60+0xb100], desc[UR42][R48.64], P6 ;  /* 0x0b100000303c7fae */ /* 0x0003e2000b1a102a */
[----:B------:R-:W-:-:S05]  /*fa90*/  IMAD.X R51, R21, 0x1, R3, P3 ;  /* 0x0000000115337824 */ /* 0x000fca00018e0603 */
        /* <DEDUP_REMOVED lines=23> */
[----:B------:R-:W-:Y:S01]  /*fc10*/  LOP3.LUT R61, R252, 0x30, RZ, 0x3c, !PT ;  /* 0x00000030fc3d7812 */ /* 0x000fe200078e3cff */
[----:B------:R-:W-:-:S04]  /*fc20*/  IMAD.X R51, R19, 0x1, R3, P3 ;  /* 0x0000000113337824 */ /* 0x000fc800018e0603 */
[----:B------:R-:W-:Y:S01]  /*fc30*/  VIADD R60, R61, UR76 ;  /* 0x0000004c3d3c7c36 */ /* 0x000fe20008000000 */
        /* <DEDUP_REMOVED lines=13> */
[----:B-1----:R-:W-:-:S05]  /*fd10*/  IADD3 R48, P3, PT, R2, R170, RZ ;  /* 0x000000aa02307210 */ /* 0x002fca0007f7e0ff */
[----:B------:R-:W-:Y:S01]  /*fd20*/  IMAD.X R49, R169, 0x1, R3, P3 ;  /* 0x00000001a9317824 */ /* 0x000fe200018e0603 */
[----:B--2---:R-:W-:-:S04]  /*fd30*/  IADD3 R50, P3, PT, R2, R154, RZ ;  /* 0x0000009a02327210 */ /* 0x004fc80007f7e0ff */
[----:B------:R1:W-:Y:S01]  /*fd40*/  LDGSTS.E [R60+0xa300], desc[UR42][R48.64], P6 ;  /* 0x0a300000303c7fae */ /* 0x0003e2000b1a102a */
        /* <DEDUP_REMOVED lines=12> */
[----:B------:R-:W-:Y:S02]  /*fe10*/  IADD3.X R51, PT, PT, R3, UR40, RZ, P3, !PT ;  /* 0x0000002803337c10 */ /* 0x000fe40009ffe4ff */
[----:B------:R-:W-:-:S03]  /*fe20*/  IADD3 R60, P3, PT, R2, UR73, RZ ;  /* 0x00000049023c7c10 */ /* 0x000fc6000ff7e0ff */
[----:B------:R2:W-:Y:S01]  /*fe30*/  LDGSTS.E [R105+0x8c00], desc[UR42][R50.64], P6 ;  /* 0x08c0000032697fae */ /* 0x0005e2000b1a102a */
[----:B------:R-:W-:Y:S02]  /*fe40*/  IADD3.X R61, PT, PT, R3, UR32, RZ, P3, !PT ;  /* 0x00000020033d7c10 */ /* 0x000fe40009ffe4ff */
[----:B-1----:R-:W-:-:S03]  /*fe50*/  IADD3 R48, P3, PT, R2, UR69, RZ ;  /* 0x0000004502307c10 */ /* 0x002fc6000ff7e0ff */
[----:B------:R1:W-:Y:S01]  /*fe60*/  LDGSTS.E [R105+0x9400], desc[UR42][R60.64], P6 ;  /* 0x094000003c697fae */ /* 0x0003e2000b1a102a */
[----:B------:R-:W-:Y:S02]  /*fe70*/  IADD3.X R49, PT, PT, R3, UR56, RZ, P3, !PT ;  /* 0x0000003803317c10 */ /* 0x000fe40009ffe4ff */
[----:B--2---:R-:W-:-:S03]  /*fe80*/  IADD3 R50, P3, PT, R2, R168, RZ ;  /* 0x000000a802327210 */ /* 0x004fc60007f7e0ff */
[----:B------:R2:W-:Y:S02]  /*fe90*/  LDGSTS.E [R105+0x9c00], desc[UR42][R48.64], P6 ;  /* 0x09c0000030697fae */ /* 0x0005e4000b1a102a */
[----:B------:R-:W-:Y:S01]  /*fea0*/  IMAD.X R51, R167, 0x1, R3, P3 ;  /* 0x00000001a7337824 */ /* 0x000fe200018e0603 */
[----:B-1----:R-:W-:-:S04]  /*feb0*/  IADD3 R60, P3, PT, R2, R152, RZ ;  /* 0x00000098023c7210 */ /* 0x002fc80007f7e0ff */
[----:B------:R1:W-:Y:S01]  /*fec0*/  LDGSTS.E [R105+0xa400], desc[UR42][R50.64], P6 ;  /* 0x0a40000032697fae */ /* 0x0003e2000b1a102a */
[----:B------:R-:W-:Y:S01]  /*fed0*/  IMAD.X R61, R151, 0x1, R3, P3 ;  /* 0x00000001973d7824 */ /* 0x000fe200018e0603 */
[----:B--2---:R-:W-:-:S04]  /*fee0*/  IADD3 R48, P3, PT, R2, R136, RZ ;  /* 0x0000008802307210 */ /* 0x004fc80007f7e0ff */
[----:B------:R2:W-:Y:S01]  /*fef0*/  LDGSTS.E [R105+0xac00], desc[UR42][R60.64], P6 ;  /* 0x0ac000003c697fae */ /* 0x0005e2000b1a102a */
[----:B------:R-:W-:Y:S01]  /*ff00*/  IMAD.X R49, R135, 0x1, R3, P3 ;  /* 0x0000000187317824 */ /* 0x000fe200018e0603 */
[----:B-1----:R-:W-:-:S04]  /*ff10*/  IADD3 R50, P3, PT, R2, R12, RZ ;  /* 0x0000000c02327210 */ /* 0x002fc80007f7e0ff */
[----:B------:R1:W-:Y:S01]  /*ff20*/  LDGSTS.E [R105+0xb400], desc[UR42][R48.64], P6 ;  /* 0x0b40000030697fae */ /* 0x0003e2000b1a102a */
[----:B------:R-:W-:Y:S01]  /*ff30*/  IMAD.X R51, R15, 0x1, R3, P3 ;  /* 0x000000010f337824 */ /* 0x000fe200018e0603 */
[----:B--2---:R-:W-:Y:S02]  /*ff40*/  IADD3 R60, P3, PT, R2, UR14, RZ ;  /* 0x0000000e023c7c10 */ /* 0x004fe4000ff7e0ff */
[----:B------:R-:W-:Y:S02]  /*ff50*/  LOP3.LUT R62, R252, 0x50, RZ, 0x3c, !PT ;  /* 0x00000050fc3e7812 */ /* 0x000fe400078e3cff */
[----:B------:R-:W-:Y:S01]  /*ff60*/  IADD3.X R61, PT, PT, R3, UR49, RZ, P3, !PT ;  /* 0x00000031033d7c10 */ /* 0x000fe20009ffe4ff */
[----:B------:R2:W-:Y:S01]  /*ff70*/  LDGSTS.E [R105+0xbc00], desc[UR42][R50.64], P6 ;  /* 0x0bc0000032697fae */ /* 0x0005e2000b1a102a */
[----:B-1----:R-:W-:Y:S01]  /*ff80*/  IADD3 R48, P3, PT, R2, UR15, RZ ;  /* 0x0000000f02307c10 */ /* 0x002fe2000ff7e0ff */
[----:B------:R-:W-:-:S03]  /*ff90*/  VIADD R62, R62, UR76 ;  /* 0x0000004c3e3e7c36 */ /* 0x000fc60008000000 */
[----:B------:R-:W-:Y:S02]  /*ffa0*/  IADD3.X R49, PT, PT, R3, UR39, RZ, P3, !PT ;  /* 0x0000002703317c10 */ /* 0x000fe40009ffe4ff */
[----:B------:R1:W-:Y:S01]  /*ffb0*/  LDGSTS.E [R62+0x8500], desc[UR42][R60.64], P6 ;  /* 0x085000003c3e7fae */ /* 0x0003e2000b1a102a */
[----:B--2---:R-:W-:-:S03]  /*ffc0*/  IADD3 R50, P3, PT, R2, UR55, RZ ;  /* 0x0000003702327c10 */ /* 0x004fc6000ff7e0ff */
        /* <DEDUP_REMOVED lines=17> */
[----:B--2---:R-:W-:-:S04]  /*100e0*/  IADD3 R50, P3, PT, R2, UR11, RZ ;  /* 0x0000000b02327c10 */ /* 0x004fc8000ff7e0ff */
[----:B------:R2:W-:Y:S01]  /*100f0*/  LDGSTS.E [R62+0xbd00], desc[UR42][R48.64], P6 ;  /* 0x0bd00000303e7fae */ /* 0x0005e2000b1a102a */
[----:B------:R-:W-:Y:S02]  /*10100*/  IADD3.X R51, PT, PT, R3, UR48, RZ, P3, !PT ;  /* 0x0000003003337c10 */ /* 0x000fe40009ffe4ff */
[----:B-1----:R-:W-:-:S03]  /*10110*/  IADD3 R60, P3, PT, R2, UR13, RZ ;  /* 0x0000000d023c7c10 */ /* 0x002fc6000ff7e0ff */
[----:B------:R1:W-:Y:S01]  /*10120*/  LDGSTS.E [R100+0x8600], desc[UR42][R50.64], P6 ;  /* 0x0860000032647fae */ /* 0x0003e2000b1a102a */
[----:B------:R-:W-:Y:S02]  /*10130*/  IADD3.X R61, PT, PT, R3, UR38, RZ, P3, !PT ;  /* 0x00000026033d7c10 */ /* 0x000fe40009ffe4ff */
        /* <DEDUP_REMOVED lines=20> */
[----:B------:R2:W-:Y:S01]  /*10280*/  LDGSTS.E [R100+0xbe00], desc[UR42][R60.64], P6 ;  /* 0x0be000003c647fae */ /* 0x0005e2000b1a102a */
[----:B------:R-:W-:Y:S02]  /*10290*/  IADD3.X R49, PT, PT, R3, UR47, RZ, P3, !PT ;  /* 0x0000002f03317c10 */ /* 0x000fe40009ffe4ff */
        /* <DEDUP_REMOVED lines=22> */
[----:B------:R-:W-:-:S04]  /*10400*/  IADD3 R27, P3, PT, R27, R25, RZ ;  /* 0x000000191b1b7210 */ /* 0x000fc80007f7e0ff */
[----:B------:R2:W-:Y:S01]  /*10410*/  LDGSTS.E [R62+0xbf00], desc[UR42][R50.64], P6 ;  /* 0x0bf00000323e7fae */ /* 0x0005e2000b1a102a */
[--C-:B------:R-:W-:Y:S01]  /*10420*/  IMAD.X R9, R9, 0x1, R24.reuse, P3 ;  /* 0x0000000109097824 */ /* 0x100fe200018e0618 */
[-C--:B------:R-:W-:Y:S02]  /*10430*/  IADD3 R10, P3, PT, R10, R25.reuse, RZ ;  /* 0x000000190a0a7210 */ /* 0x080fe40007f7e0ff */
[-C--:B------:R-:W-:Y:S01]  /*10440*/  IADD3 R7, P6, PT, R7, R25.reuse, RZ ;  /* 0x0000001907077210 */ /* 0x080fe20007fde0ff */
[----:B------:R-:W-:Y:S01]  /*10450*/  VIADD R28, R28, 0x1 ;  /* 0x000000011c1c7836 */ /* 0x000fe20000000000 */
[----:B------:R-:W-:Y:S01]  /*10460*/  R2UR UR75, R25 ;  /* 0x00000000194b72ca */ /* 0x000fe200000e0000 */
[--C-:B------:R-:W-:Y:S01]  /*10470*/  IMAD.X R13, R13, 0x1, R24.reuse, P3 ;  /* 0x000000010d0d7824 */ /* 0x100fe200018e0618 */
[-C--:B------:R-:W-:Y:S01]  /*10480*/  IADD3 R14, P3, PT, R14, R25.reuse, RZ ;  /* 0x000000190e0e7210 */ /* 0x080fe20007f7e0ff */
[--C-:B------:R-:W-:Y:S01]  /*10490*/  IMAD.X R11, R11, 0x1, R24.reuse, P6 ;  /* 0x000000010b0b7824 */ /* 0x100fe200030e0618 */
[----:B------:R-:W-:Y:S01]  /*104a0*/  R2UR UR76, R24 ;  /* 0x00000000184c72ca */ /* 0x000fe200000e0000 */
[----:B------:R-:W0:Y:S02]  /*104b0*/  LDGDEPBAR ;  /* 0x00000000000079af */ /* 0x000e240000000000 */
[----:B------:R-:W-:Y:S01]  /*104c0*/  IMAD.X R17, R17, 0x1, R24, P3 ;  /* 0x0000000111117824 */ /* 0x000fe200018e0618 */
[----:B------:R-:W-:-:S02]  /*104d0*/  IADD3 R18, P3, PT, R18, R25, RZ ;  /* 0x0000001912127210 */ /* 0x000fc40007f7e0ff */
[----:B------:R-:W-:-:S03]  /*104e0*/  IADD3 R12, P6, PT, R12, R25, RZ ;  /* 0x000000190c0c7210 */ /* 0x000fc60007fde0ff */
[--C-:B------:R-:W-:Y:S01]  /*104f0*/  IMAD.X R21, R21, 0x1, R24.reuse, P3 ;  /* 0x0000000115157824 */ /* 0x100fe200018e0618 */
[-C--:B------:R-:W-:Y:S01]  /*10500*/  IADD3 R30, P3, PT, R30, R25.reuse, RZ ;  /* 0x000000191e1e7210 */ /* 0x080fe20007f7e0ff */
[----:B------:R-:W-:Y:S01]  /*10510*/  IMAD.X R15, R15, 0x1, R24, P6 ;  /* 0x000000010f0f7824 */ /* 0x000fe200030e0618 */
        /* <DEDUP_REMOVED lines=35> */
[--C-:B------:R-:W-:Y:S01]  /*10750*/  IMAD.X R155, R155, 0x1, R24.reuse, P6 ;  /* 0x000000019b9b7824 */ /* 0x100fe200030e0618 */
[-C--:B------:R-:W-:Y:S01]  /*10760*/  IADD3 R160, P6, PT, R160, R25.reuse, RZ ;  /* 0x00000019a0a07210 */ /* 0x080fe20007fde0ff */
[----:B------:R-:W-:Y:S02]  /*10770*/  UIADD3 UR4, UP1, UPT, UR4, UR75, URZ ;  /* 0x0000004b04047290 */ /* 0x000fe4000ff3e0ff */
[----:B------:R-:W-:Y:S01]  /*10780*/  IMAD.X R165, R165, 0x1, R24, P3 ;  /* 0x00000001a5a57824 */ /* 0x000fe200018e0618 */
[----:B------:R-:W-:Y:S01]  /*10790*/  UIADD3 UR53, UP2, UPT, UR53, UR75, URZ ;  /* 0x0000004b35357290 */ /* 0x000fe2000ff5e0ff */
[----:B------:R-:W-:Y:S01]  /*107a0*/  IADD3 R170, P3, PT, R170, R25, RZ ;  /* 0x00000019aaaa7210 */ /* 0x000fe20007f7e0ff */
[----:B------:R-:W-:Y:S02]  /*107b0*/  UIADD3 UR24, UP3, UPT, UR24, UR75, URZ ;  /* 0x0000004b18187290 */ /* 0x000fe4000ff7e0ff */
[----:B------:R-:W-:-:S02]  /*107c0*/  UIADD3 UR72, UP4, UPT, UR72, UR75, URZ ;  /* 0x0000004b48487290 */ /* 0x000fc4000ff9e0ff */
[----:B------:R-:W-:Y:S01]  /*107d0*/  UIADD3 UR71, UP5, UPT, UR71, UR75, URZ ;  /* 0x0000004b47477290 */ /* 0x000fe2000ffbe0ff */
[--C-:B------:R-:W-:Y:S01]  /*107e0*/  IMAD.X R159, R159, 0x1, R24.reuse, P6 ;  /* 0x000000019f9f7824 */ /* 0x100fe200030e0618 */
[----:B------:R-:W-:Y:S01]  /*107f0*/  UIADD3.X UR68, UPT, UPT, UR68, UR76, URZ, UP1, !UPT ;  /* 0x0000004c44447290 */ /* 0x000fe20008ffe4ff */
[-C--:B------:R-:W-:Y:S01]  /*10800*/  IADD3 R164, P6, PT, R164, R25.reuse, RZ ;  /* 0x00000019a4a47210 */ /* 0x080fe20007fde0ff */
[----:B------:R-:W-:Y:S01]  /*10810*/  UIADD3.X UR66, UPT, UPT, UR66, UR76, URZ, UP2, !UPT ;  /* 0x0000004c42427290 */ /* 0x000fe200097fe4ff */
[----:B------:R-:W-:Y:S01]  /*10820*/  IMAD.X R169, R169, 0x1, R24, P3 ;  /* 0x00000001a9a97824 */ /* 0x000fe200018e0618 */
[----:B------:R-:W-:Y:S02]  /*10830*/  UIADD3.X UR64, UPT, UPT, UR64, UR76, URZ, UP3, !UPT ;  /* 0x0000004c40407290 */ /* 0x000fe40009ffe4ff */
[----:B------:R-:W-:Y:S02]  /*10840*/  UIADD3.X UR62, UPT, UPT, UR62, UR76, URZ, UP4, !UPT ;  /* 0x0000004c3e3e7290 */ /* 0x000fe4000a7fe4ff */
[----:B------:R-:W-:Y:S01]  /*10850*/  UIADD3.X UR60, UPT, UPT, UR60, UR76, URZ, UP5, !UPT ;  /* 0x0000004c3c3c7290 */ /* 0x000fe2000affe4ff */
[----:B------:R-:W-:Y:S01]  /*10860*/  IADD3 R174, P3, PT, R174, R25, RZ ;  /* 0x00000019aeae7210 */ /* 0x000fe20007f7e0ff */
[----:B------:R-:W-:-:S02]  /*10870*/  UIADD3 UR70, UP6, UPT, UR70, UR75, URZ ;  /* 0x0000004b46467290 */ /* 0x000fc4000ffde0ff */
[----:B------:R-:W-:Y:S02]  /*10880*/  UIADD3 UR69, UP0, UPT, UR69, UR75, URZ ;  /* 0x0000004b45457290 */ /* 0x000fe4000ff1e0ff */
[----:B------:R-:W-:Y:S02]  /*10890*/  UIADD3 UR67, UP1, UPT, UR67, UR75, URZ ;  /* 0x0000004b43437290 */ /* 0x000fe4000ff3e0ff */
[----:B------:R-:W-:Y:S02]  /*108a0*/  UIADD3 UR65, UP2, UPT, UR65, UR75, URZ ;  /* 0x0000004b41417290 */ /* 0x000fe4000ff5e0ff */
[----:B------:R-:W-:Y:S02]  /*108b0*/  UIADD3 UR63, UP3, UPT, UR63, UR75, URZ ;  /* 0x0000004b3f3f7290 */ /* 0x000fe4000ff7e0ff */
[----:B------:R-:W-:Y:S02]  /*108c0*/  UIADD3 UR61, UP4, UPT, UR61, UR75, URZ ;  /* 0x0000004b3d3d7290 */ /* 0x000fe4000ff9e0ff */
[----:B------:R-:W-:Y:S01]  /*108d0*/  UIADD3 UR59, UP5, UPT, UR59, UR75, URZ ;  /* 0x0000004b3b3b7290 */ /* 0x000fe2000ffbe0ff */
[----:B------:R-:W-:Y:S01]  /*108e0*/  IMAD.X R163, R163, 0x1, R24, P6 ;  /* 0x00000001a3a37824 */ /* 0x000fe200030e0618 */
[----:B------:R-:W-:Y:S01]  /*108f0*/  UIADD3.X UR58, UPT, UPT, UR58, UR76, URZ, UP6, !UPT ;  /* 0x0000004c3a3a7290 */ /* 0x000fe2000b7fe4ff */
[----:B------:R-:W-:Y:S01]  /*10900*/  IADD3 R168, P6, PT, R168, R25, RZ ;  /* 0x00000019a8a87210 */ /* 0x000fe20007fde0ff */
[----:B------:R-:W-:-:S02]  /*10910*/  UIADD3.X UR56, UPT, UPT, UR56, UR76, URZ, UP0, !UPT ;  /* 0x0000004c38387290 */ /* 0x000fc400087fe4ff */
[----:B------:R-:W-:Y:S02]  /*10920*/  UIADD3.X UR25, UPT, UPT, UR25, UR76, URZ, UP1, !UPT ;  /* 0x0000004c19197290 */ /* 0x000fe40008ffe4ff */
[----:B------:R-:W-:Y:S02]  /*10930*/  UIADD3.X UR74, UPT, UPT, UR74, UR76, URZ, UP2, !UPT ;  /* 0x0000004c4a4a7290 */ /* 0x000fe400097fe4ff */
[----:B------:R-:W-:Y:S02]  /*10940*/  UIADD3.X UR23, UPT, UPT, UR23, UR76, URZ, UP3, !UPT ;  /* 0x0000004c17177290 */ /* 0x000fe40009ffe4ff */
[----:B------:R-:W-:Y:S02]  /*10950*/  UIADD3.X UR28, UPT, UPT, UR28, UR76, URZ, UP4, !UPT ;  /* 0x0000004c1c1c7290 */ /* 0x000fe4000a7fe4ff */
[----:B------:R-:W-:Y:S01]  /*10960*/  UIADD3.X UR29, UPT, UPT, UR29, UR76, URZ, UP5, !UPT ;  /* 0x0000004c1d1d7290 */ /* 0x000fe2000affe4ff */
[----:B------:R-:W-:Y:S01]  /*10970*/  IMAD.X R173, R173, 0x1, R24, P3 ;  /* 0x00000001adad7824 */ /* 0x000fe200018e0618 */
[----:B------:R-:W-:-:S02]  /*10980*/  UIADD3 UR57, UP6, UPT, UR57, UR75, URZ ;  /* 0x0000004b39397290 */ /* 0x000fc4000ffde0ff */
[----:B------:R-:W-:Y:S02]  /*10990*/  UIADD3 UR55, UP0, UPT, UR55, UR75, URZ ;  /* 0x0000004b37377290 */ /* 0x000fe4000ff1e0ff */
[----:B------:R-:W-:Y:S02]  /*109a0*/  UIADD3 UR73, UP1, UPT, UR73, UR75, URZ ;  /* 0x0000004b49497290 */ /* 0x000fe4000ff3e0ff */
[----:B------:R-:W-:Y:S02]  /*109b0*/  UIADD3 UR54, UP2, UPT, UR54, UR75, URZ ;  /* 0x0000004b36367290 */ /* 0x000fe4000ff5e0ff */
[----:B------:R-:W-:Y:S02]  /*109c0*/  UIADD3 UR7, UP3, UPT, UR7, UR75, URZ ;  /* 0x0000004b07077290 */ /* 0x000fe4000ff7e0ff */
[----:B------:R-:W-:Y:S02]  /*109d0*/  UIADD3 UR9, UP4, UPT, UR9, UR75, URZ ;  /* 0x0000004b09097290 */ /* 0x000fe4000ff9e0ff */
[----:B------:R-:W-:Y:S01]  /*109e0*/  UIADD3 UR10, UP5, UPT, UR10, UR75, URZ ;  /* 0x0000004b0a0a7290 */ /* 0x000fe2000ffbe0ff */
[----:B------:R-:W-:Y:S01]  /*109f0*/  ISETP.NE.U32.AND P3, PT, R177, R28, PT ;  /* 0x0000001cb100720c */ /* 0x000fe20003f65070 */
[----:B------:R-:W-:Y:S01]  /*10a00*/  UIADD3.X UR30, UPT, UPT, UR30, UR76, URZ, UP6, !UPT ;  /* 0x0000004c1e1e7290 */ /* 0x000fe2000b7fe4ff */
[----:B------:R-:W-:Y:S01]  /*10a10*/  IMAD.X R167, R167, 0x1, R24, P6 ;  /* 0x00000001a7a77824 */ /* 0x000fe200030e0618 */
[----:B------:R-:W-:-:S02]  /*10a20*/  UIADD3.X UR31, UPT, UPT, UR31, UR76, URZ, UP0, !UPT ;  /* 0x0000004c1f1f7290 */ /* 0x000fc400087fe4ff */
[----:B------:R-:W-:Y:S02]  /*10a30*/  UIADD3.X UR32, UPT, UPT, UR32, UR76, URZ, UP1, !UPT ;  /* 0x0000004c20207290 */ /* 0x000fe40008ffe4ff */
[----:B------:R-:W-:Y:S02]  /*10a40*/  UIADD3.X UR33, UPT, UPT, UR33, UR76, URZ, UP2, !UPT ;  /* 0x0000004c21217290 */ /* 0x000fe400097fe4ff */
        /* <DEDUP_REMOVED lines=10> */
[----:B------:R-:W-:-:S02]  /*10af0*/  UIADD3 UR21, UP5, UPT, UR21, UR75, URZ ;  /* 0x0000004b15157290 */ /* 0x000fc4000ffbe0ff */
[----:B------:R-:W-:Y:S02]  /*10b00*/  UIADD3.X UR37, UPT, UPT, UR37, UR76, URZ, UP6, !UPT ;  /* 0x0000004c25257290 */ /* 0x000fe4000b7fe4ff */
[----:B------:R-:W-:Y:S02]  /*10b10*/  UIADD3.X UR38, UPT, UPT, UR38, UR76, URZ, UP0, !UPT ;  /* 0x0000004c26267290 */ /* 0x000fe400087fe4ff */
[----:B------:R-:W-:Y:S02]  /*10b20*/  UIADD3.X UR39, UPT, UPT, UR39, UR76, URZ, UP1, !UPT ;  /* 0x0000004c27277290 */ /* 0x000fe40008ffe4ff */
[----:B------:R-:W-:Y:S02]  /*10b30*/  UIADD3.X UR40, UPT, UPT, UR40, UR76, URZ, UP2, !UPT ;  /* 0x0000004c28287290 */ /* 0x000fe400097fe4ff */
[----:B------:R-:W-:Y:S02]  /*10b40*/  UIADD3.X UR41, UPT, UPT, UR41, UR76, URZ, UP3, !UPT ;  /* 0x0000004c29297290 */ /* 0x000fe40009ffe4ff */
[----:B------:R-:W-:-:S02]  /*10b50*/  UIADD3.X UR44, UPT, UPT, UR44, UR76, URZ, UP4, !UPT ;  /* 0x0000004c2c2c7290 */ /* 0x000fc4000a7fe4ff */
[----:B------:R-:W-:Y:S01]  /*10b60*/  UIADD3.X UR45, UPT, UPT, UR45, UR76, URZ, UP5, !UPT ;  /* 0x0000004c2d2d7290 */ /* 0x000fe2000affe4ff */
[----:B------:R-:W-:Y:S01]  /*10b70*/  IMAD.X R171, R171, 0x1, R24, P6 ;  /* 0x00000001abab7824 */ /* 0x000fe200030e0618 */
[----:B------:R-:W-:Y:S02]  /*10b80*/  UIADD3 UR22, UP6, UPT, UR22, UR75, URZ ;  /* 0x0000004b16167290 */ /* 0x000fe4000ffde0ff */
[----:B------:R-:W-:Y:S02]  /*10b90*/  UIADD3 UR8, UP0, UPT, UR8, UR75, URZ ;  /* 0x0000004b08087290 */ /* 0x000fe4000ff1e0ff */
[----:B------:R-:W-:Y:S02]  /*10ba0*/  UIADD3 UR11, UP1, UPT, UR11, UR75, URZ ;  /* 0x0000004b0b0b7290 */ /* 0x000fe4000ff3e0ff */
[----:B------:R-:W-:Y:S02]  /*10bb0*/  UIADD3 UR14, UP2, UPT, UR14, UR75, URZ ;  /* 0x0000004b0e0e7290 */ /* 0x000fe4000ff5e0ff */
[----:B------:R-:W-:-:S02]  /*10bc0*/  UIADD3 UR17, UP3, UPT, UR17, UR75, URZ ;  /* 0x0000004b11117290 */ /* 0x000fc4000ff7e0ff */
[----:B------:R-:W-:Y:S02]  /*10bd0*/  UIADD3 UR20, UP4, UPT, UR20, UR75, URZ ;  /* 0x0000004b14147290 */ /* 0x000fe4000ff9e0ff */
[----:B------:R-:W-:Y:S01]  /*10be0*/  UIADD3 UR6, UP5, UPT, UR6, UR75, URZ ;  /* 0x0000004b06067290 */ /* 0x000fe2000ffbe0ff */
[----:B------:R-:W-:Y:S01]  /*10bf0*/  LEA R23, P6, R175, R23, 0x2 ;  /* 0x00000017af177211 */ /* 0x000fe200078c10ff */
[----:B------:R-:W-:Y:S02]  /*10c00*/  UIADD3.X UR46, UPT, UPT, UR46, UR76, URZ, UP6, !UPT ;  /* 0x0000004c2e2e7290 */ /* 0x000fe4000b7fe4ff */
[----:B------:R-:W-:Y:S02]  /*10c10*/  UIADD3.X UR47, UPT, UPT, UR47, UR76, URZ, UP0, !UPT ;  /* 0x0000004c2f2f7290 */ /* 0x000fe400087fe4ff */
[----:B------:R-:W-:Y:S02]  /*10c20*/  UIADD3.X UR48, UPT, UPT, UR48, UR76, URZ, UP1, !UPT ;  /* 0x0000004c30307290 */ /* 0x000fe40008ffe4ff */
[----:B------:R-:W-:-:S02]  /*10c30*/  UIADD3.X UR49, UPT, UPT, UR49, UR76, URZ, UP2, !UPT ;  /* 0x0000004c31317290 */ /* 0x000fc400097fe4ff */
[----:B------:R-:W-:Y:S02]  /*10c40*/  UIADD3.X UR50, UPT, UPT, UR50, UR76, URZ, UP3, !UPT ;  /* 0x0000004c32327290 */ /* 0x000fe40009ffe4ff */
[----:B------:R-:W-:Y:S02]  /*10c50*/  UIADD3.X UR51, UPT, UPT, UR51, UR76, URZ, UP4, !UPT ;  /* 0x0000004c33337290 */ /* 0x000fe4000a7fe4ff */
[----:B------:R-:W-:Y:S01]  /*10c60*/  UIADD3.X UR27, UPT, UPT, UR27, UR76, URZ, UP5, !UPT ;  /* 0x0000004c1b1b7290 */ /* 0x000fe2000affe4ff */
[----:B------:R-:W-:Y:S02]  /*10c70*/  VIADD R8, R8, 0xffffffc0 ;  /* 0xffffffc008087836 */ /* 0x000fe40000000000 */
[----:B------:R-:W-:Y:S01]  /*10c80*/  IMAD.X R26, R26, 0x1, R182, P6 ;  /* 0x000000011a1a7824 */ /* 0x000fe200030e06b6 */
[----:B--2---:R-:W-:Y:S08]  /*10c90*/  @P3 BRA `(.L_x_1) ;  /* 0xffffffb800143947 */ /* 0x004ff0000383ffff */
.L_x_0:
[----:B------:R-:W-:-:S04]  /*10ca0*/  DEPBAR.LE SB0, 0x0 ;  /* 0x000080000000791a */ /* 0x000fc80000000000 */
[----:B------:R-:W1:Y:S01]  /*10cb0*/  S2R R48, SR_TID.X ;  /* 0x0000000000307919 */ /* 0x000e620000002100 */
[----:B------:R-:W-:Y:S01]  /*10cc0*/  IADD3 R246, PT, PT, R247, UR5, R246 ;  /* 0x00000005f7f67c10 */ /* 0x000fe2000fffe0f6 */
[----:B----4-:R-:W-:Y:S01]  /*10cd0*/  IMAD.MOV.U32 R8, RZ, RZ, R96 ;  /* 0x000000ffff087224 */ /* 0x010fe200078e0060 */
[----:B------:R-:W2:Y:S01]  /*10ce0*/  LDCU UR4, c[0x0][0x3b4] ;  /* 0x00007680ff0477ac */ /* 0x000ea20008000800 */
[----:B------:R-:W-:Y:S01]  /*10cf0*/  IMAD.MOV.U32 R9, RZ, RZ, R98 ;  /* 0x000000ffff097224 */ /* 0x000fe200078e0062 */
[----:B------:R-:W2:Y:S01]  /*10d00*/  LDL.LU R3, [R1+0x200] ;  /* 0x0002000001037983 */ /* 0x000ea20000300800 */
[----:B------:R-:W-:Y:S01]  /*10d10*/  IMAD.MOV.U32 R10, RZ, RZ, R64 ;  /* 0x000000ffff0a7224 */ /* 0x000fe200078e0040 */
[----:B------:R-:W3:Y:S01]  /*10d20*/  LDCU.64 UR6, c[0x0][0x390] ;  /* 0x00007200ff0677ac */ /* 0x000ee20008000a00 */
[----:B------:R-:W-:Y:S01]  /*10d30*/  IMAD.MOV.U32 R11, RZ, RZ, R66 ;  /* 0x000000ffff0b7224 */ /* 0x000fe200078e0042 */
[----:B------:R-:W-:Y:S01]  /*10d40*/  BAR.SYNC.DEFER_BLOCKING 0x0 ;  /* 0x0000000000007b1d */ /* 0x000fe20000010000 */
[----:B------:R-:W-:-:S02]  /*10d50*/  IMAD.MOV.U32 R12, RZ, RZ, R80 ;  /* 0x000000ffff0c7224 */ /* 0x000fc400078e0050 */
[----:B------:R-:W-:Y:S02]  /*10d60*/  IMAD.MOV.U32 R13, RZ, RZ, R82 ;  /* 0x000000ffff0d7224 */ /* 0x000fe400078e0052 */
[----:B------:R-:W-:Y:S02]  /*10d70*/  IMAD.MOV.U32 R14, RZ, RZ, R32 ;  /* 0x000000ffff0e7224 */ /* 0x000fe400078e0020 */
[----:B------:R-:W-:Y:S01]  /*10d80*/  IMAD.MOV.U32 R15, RZ, RZ, R34 ;  /* 0x000000ffff0f7224 */ /* 0x000fe200078e0022 */
[----:B-1----:R-:W-:Y:S01]  /*10d90*/  LOP3.LUT R48, R48, 0x3f, RZ, 0xc0, !PT ;  /* 0x0000003f30307812 */ /* 0x002fe200078ec0ff */
[----:B------:R1:W-:Y:S03]  /*10da0*/  STSM.16.M88.4 [R246], R8 ;  /* 0x00000008f6007844 */ /* 0x0003e60000000200 */
[----:B------:R-:W-:Y:S01]  /*10db0*/  LEA R2, R48, UR5, 0x4 ;  /* 0x0000000530027c11 */ /* 0x000fe2000f8e20ff */
[----:B------:R-:W-:Y:S01]  /*10dc0*/  STSM.16.M88.4 [R246+0x200], R12 ;  /* 0x0002000cf6007844 */ /* 0x000fe20000000200 */
[----:B------:R-:W-:Y:S01]  /*10dd0*/  IMAD.MOV.U32 R20, RZ, RZ, R81 ;  /* 0x000000ffff147224 */ /* 0x000fe200078e0051 */
[----:B------:R-:W4:Y:S01]  /*10de0*/  LDCU UR5, c[0x0][0x3b8] ;  /* 0x00007700ff0577ac */ /* 0x000f220008000800 */
[----:B------:R-:W-:Y:S01]  /*10df0*/  BAR.SYNC.DEFER_BLOCKING 0x0 ;  /* 0x0000000000007b1d */ /* 0x000fe20000010000 */
[----:B------:R-:W-:-:S02]  /*10e00*/  IMAD.MOV.U32 R21, RZ, RZ, R83 ;  /* 0x000000ffff157224 */ /* 0x000fc400078e0053 */
[----:B------:R-:W-:Y:S02]  /*10e10*/  IMAD.MOV.U32 R22, RZ, RZ, R33 ;  /* 0x000000ffff167224 */ /* 0x000fe400078e0021 */
[----:B------:R-:W-:Y:S02]  /*10e20*/  IMAD.MOV.U32 R23, RZ, RZ, R35 ;  /* 0x000000ffff177224 */ /* 0x000fe400078e0023 */
[----:B-1----:R-:W-:Y:S02]  /*10e30*/  IMAD.MOV.U32 R8, RZ, RZ, R97 ;  /* 0x000000ffff087224 */ /* 0x002fe400078e0061 */
[----:B------:R-:W-:Y:S02]  /*10e40*/  IMAD.MOV.U32 R9, RZ, RZ, R99 ;  /* 0x000000ffff097224 */ /* 0x000fe400078e0063 */
[----:B------:R-:W-:Y:S02]  /*10e50*/  IMAD.MOV.U32 R10, RZ, RZ, R65 ;  /* 0x000000ffff0a7224 */ /* 0x000fe400078e0041 */
[----:B------:R-:W-:Y:S01]  /*10e60*/  IMAD.MOV.U32 R11, RZ, RZ, R67 ;  /* 0x000000ffff0b7224 */ /* 0x000fe200078e0043 */
[----:B------:R-:W1:Y:S04]  /*10e70*/  LDS.128 R12, [R2] ;  /* 0x00000000020c7984 */ /* 0x000e680000000c00 */
[----:B------:R-:W-:Y:S01]  /*10e80*/  LDS.128 R16, [R2+0x400] ;  /* 0x0004000002107984 */ /* 0x000fe20000000c00 */
[----:B------:R-:W-:Y:S06]  /*10e90*/  BAR.SYNC.DEFER_BLOCKING 0x0 ;  /* 0x0000000000007b1d */ /* 0x000fec0000010000 */
[----:B------:R-:W-:Y:S04]  /*10ea0*/  STSM.16.M88.4 [R246], R8 ;  /* 0x00000008f6007844 */ /* 0x000fe80000000200 */
[----:B------:R-:W-:Y:S01]  /*10eb0*/  STSM.16.M88.4 [R246+0x200], R20 ;  /* 0x00020014f6007844 */ /* 0x000fe20000000200 */
[----:B------:R-:W-:Y:S01]  /*10ec0*/  BAR.SYNC.DEFER_BLOCKING 0x0 ;  /* 0x0000000000007b1d */ /* 0x000fe20000010000 */
[----:B------:R-:W-:-:S05]  /*10ed0*/  IMAD.MOV.U32 R28, RZ, RZ, R76 ;  /* 0x000000ffff1c7224 */ /* 0x000fca00078e004c */
[----:B------:R-:W5:Y:S01]  /*10ee0*/  LDL.LU R76, [R1+0x2ec] ;  /* 0x0002ec00014c7983 */ /* 0x000f620000300800 */
[----:B------:R-:W-:Y:S02]  /*10ef0*/  IMAD.MOV.U32 R24, RZ, RZ, R92 ;  /* 0x000000ffff187224 */ /* 0x000fe400078e005c */
[----:B------:R-:W-:Y:S01]  /*10f00*/  IMAD.MOV.U32 R25, RZ, RZ, R94 ;  /* 0x000000ffff197224 */ /* 0x000fe200078e005e */
[----:B------:R-:W5:Y:S01]  /*10f10*/  LDL.LU R82, [R1+0x2e8] ;  /* 0x0002e80001527983 */ /* 0x000f620000300800 */
[----:B------:R-:W-:-:S03]  /*10f20*/  IMAD.MOV.U32 R26, RZ, RZ, R40 ;  /* 0x000000ffff1a7224 */ /* 0x000fc600078e0028 */
[----:B------:R-:W1:Y:S04]  /*10f30*/  LDS.128 R20, [R2] ;  /* 0x0000000002147984 */ /* 0x000e680000000c00 */
[----:B------:R-:W1:Y:S01]  /*10f40*/  LDS.128 R8, [R2+0x400] ;  /* 0x0004000002087984 */ /* 0x000e620000000c00 */
[----:B------:R-:W-:Y:S01]  /*10f50*/  IMAD.MOV.U32 R27, RZ, RZ, R42 ;  /* 0x000000ffff1b7224 */ /* 0x000fe200078e002a */
[----:B------:R-:W-:Y:S01]  /*10f60*/  BAR.SYNC.DEFER_BLOCKING 0x0 ;  /* 0x0000000000007b1d */ /* 0x000fe20000010000 */
[----:B------:R-:W-:Y:S02]  /*10f70*/  IMAD.MOV.U32 R29, RZ, RZ, R78 ;  /* 0x000000ffff1d7224 */ /* 0x000fe400078e004e */
[----:B------:R-:W-:Y:S02]  /*10f80*/  IMAD.MOV.U32 R30, RZ, RZ, R112 ;  /* 0x000000ffff1e7224 */ /* 0x000fe400078e0070 */
[----:B------:R-:W-:Y:S01]  /*10f90*/  IMAD.MOV.U32 R31, RZ, RZ, R114 ;  /* 0x000000ffff1f7224 */ /* 0x000fe200078e0072 */
[----:B------:R-:W5:Y:S01]  /*10fa0*/  LDL.LU R81, [R1+0x2e4] ;  /* 0x0002e40001517983 */ /* 0x000f620000300800 */
[----:B------:R-:W-:-:S02]  /*10fb0*/  IMAD.MOV.U32 R40, RZ, RZ, R77 ;  /* 0x000000ffff287224 */ /* 0x000fc400078e004d */
[----:B------:R-:W-:Y:S01]  /*10fc0*/  IMAD.MOV.U32 R42, RZ, RZ, R113 ;  /* 0x000000ffff2a7224 */ /* 0x000fe200078e0071 */
[----:B------:R-:W5:Y:S04]  /*10fd0*/  LDL.LU R80, [R1+0x2e0] ;  /* 0x0002e00001507983 */ /* 0x000f680000300800 */
[----:B------:R3:W-:Y:S04]  /*10fe0*/  STSM.16.M88.4 [R246], R24 ;  /* 0x00000018f6007844 */ /* 0x0007e80000000200 */
[----:B------:R-:W-:Y:S01]  /*10ff0*/  STSM.16.M88.4 [R246+0x200], R28 ;  /* 0x0002001cf6007844 */ /* 0x000fe20000000200 */
[----:B------:R-:W-:Y:S06]  /*11000*/  BAR.SYNC.DEFER_BLOCKING 0x0 ;  /* 0x0000000000007b1d */ /* 0x000fec0000010000 */
[----:B------:R-:W1:Y:S04]  /*11010*/  LDS.128 R32, [R2] ;  /* 0x0000000002207984 */ /* 0x000e680000000c00 */
[----:B------:R-:W-:Y:S01]  /*11020*/  LDS.128 R28, [R2+0x400] ;  /* 0x00040000021c7984 */ /* 0x000fe20000000c00 */
[----:B---3--:R-:W-:-:S02]  /*11030*/  IMAD.MOV.U32 R24, RZ, RZ, R93 ;  /* 0x000000ffff187224 */ /* 0x008fc400078e005d */
[----:B------:R-:W-:Y:S02]  /*11040*/  IMAD.MOV.U32 R25, RZ, RZ, R95 ;  /* 0x000000ffff197224 */ /* 0x000fe400078e005f */
[----:B------:R-:W-:Y:S02]  /*11050*/  IMAD.MOV.U32 R26, RZ, RZ, R41 ;  /* 0x000000ffff1a7224 */ /* 0x000fe400078e0029 */
[----:B------:R-:W-:Y:S01]  /*11060*/  IMAD.MOV.U32 R27, RZ, RZ, R43 ;  /* 0x000000ffff1b7224 */ /* 0x000fe200078e002b */
[----:B------:R-:W-:Y:S01]  /*11070*/  BAR.SYNC.DEFER_BLOCKING 0x0 ;  /* 0x0000000000007b1d */ /* 0x000fe20000010000 */
[----:B------:R-:W-:Y:S02]  /*11080*/  IMAD.MOV.U32 R41, RZ, RZ, R79 ;  /* 0x000000ffff297224 */ /* 0x000fe400078e004f */
[----:B------:R-:W-:-:S03]  /*11090*/  IMAD.MOV.U32 R43, RZ, RZ, R115 ;  /* 0x000000ffff2b7224 */ /* 0x000fc600078e0073 */
[----:B------:R-:W3:Y:S04]  /*110a0*/  LDL.LU R79, [R1+0x2dc] ;  /* 0x0002dc00014f7983 */ /* 0x000ee80000300800 */
[----:B------:R-:W3:Y:S04]  /*110b0*/  LDL.LU R78, [R1+0x2d8] ;  /* 0x0002d800014e7983 */ /* 0x000ee80000300800 */
[----:B------:R-:W3:Y:S04]  /*110c0*/  LDL.LU R77, [R1+0x2d4] ;  /* 0x0002d400014d7983 */ /* 0x000ee80000300800 */
[----:B------:R1:W-:Y:S04]  /*110d0*/  STSM.16.M88.4 [R246], R24 ;  /* 0x00000018f6007844 */ /* 0x0003e80000000200 */
[----:B------:R4:W-:Y:S01]  /*110e0*/  STSM.16.M88.4 [R246+0x200], R40 ;  /* 0x00020028f6007844 */ /* 0x0009e20000000200 */
[----:B------:R-:W-:Y:S06]  /*110f0*/  BAR.SYNC.DEFER_BLOCKING 0x0 ;  /* 0x0000000000007b1d */ /* 0x000fec0000010000 */
[----:B------:R-:W2:Y:S04]  /*11100*/  LDS.128 R48, [R2] ;  /* 0x0000000002307984 */ /* 0x000ea80000000c00 */
[----:B------:R-:W2:Y:S01]  /*11110*/  LDS.128 R60, [R2+0x400] ;  /* 0x00040000023c7984 */ /* 0x000ea20000000c00 */
[----:B-1----:R-:W-:-:S02]  /*11120*/  IMAD.MOV.U32 R24, RZ, RZ, R88 ;  /* 0x000000ffff187224 */ /* 0x002fc400078e0058 */
[----:B------:R-:W-:Y:S02]  /*11130*/  IMAD.MOV.U32 R25, RZ, RZ, R90 ;  /* 0x000000ffff197224 */ /* 0x000fe400078e005a */
[----:B------:R-:W-:Y:S02]  /*11140*/  IMAD.MOV.U32 R26, RZ, RZ, R44 ;  /* 0x000000ffff1a7224 */ /* 0x000fe400078e002c */
[----:B------:R-:W-:Y:S01]  /*11150*/  IMAD.MOV.U32 R27, RZ, RZ, R46 ;  /* 0x000000ffff1b7224 */ /* 0x000fe200078e002e */
[----:B------:R-:W-:Y:S01]  /*11160*/  BAR.SYNC.DEFER_BLOCKING 0x0 ;  /* 0x0000000000007b1d */ /* 0x000fe20000010000 */
[----:B----4-:R-:W-:Y:S02]  /*11170*/  IMAD.MOV.U32 R40, RZ, RZ, R72 ;  /* 0x000000ffff287224 */ /* 0x010fe400078e0048 */
[----:B------:R-:W-:Y:S02]  /*11180*/  IMAD.MOV.U32 R41, RZ, RZ, R74 ;  /* 0x000000ffff297224 */ /* 0x000fe400078e004a */
[----:B------:R-:W-:-:S02]  /*11190*/  IMAD.MOV.U32 R42, RZ, RZ, R52 ;  /* 0x000000ffff2a7224 */ /* 0x000fc400078e0034 */
[----:B------:R-:W-:Y:S01]  /*111a0*/  IMAD.MOV.U32 R43, RZ, RZ, R54 ;  /* 0x000000ffff2b7224 */ /* 0x000fe200078e0036 */
[----:B------:R1:W-:Y:S04]  /*111b0*/  STSM.16.M88.4 [R246], R24 ;  /* 0x00000018f6007844 */ /* 0x0003e80000000200 */
[----:B------:R4:W-:Y:S01]  /*111c0*/  STSM.16.M88.4 [R246+0x200], R40 ;  /* 0x00020028f6007844 */ /* 0x0009e20000000200 */
[----:B-1----:R-:W-:Y:S02]  /*111d0*/  IMAD.MOV.U32 R26, RZ, RZ, R45 ;  /* 0x000000ffff1a7224 */ /* 0x002fe400078e002d */
[----:B------:R-:W-:Y:S01]  /*111e0*/  IMAD.MOV.U32 R27, RZ, RZ, R47 ;  /* 0x000000ffff1b7224 */ /* 0x000fe200078e002f */
[----:B------:R-:W-:Y:S01]  /*111f0*/  BAR.SYNC.DEFER_BLOCKING 0x0 ;  /* 0x0000000000007b1d */ /* 0x000fe20000010000 */
[----:B----4-:R-:W-:-:S02]  /*11200*/  IMAD.MOV.U32 R42, RZ, RZ, R53 ;  /* 0x000000ffff2a7224 */ /* 0x010fc400078e0035 */
[----:B------:R-:W-:-:S03]  /*11210*/  IMAD.MOV.U32 R43, RZ, RZ, R55 ;  /* 0x000000ffff2b7224 */ /* 0x000fc600078e0037 */
[----:B------:R-:W1:Y:S04]  /*11220*/  LDS.128 R52, [R2] ;  /* 0x0000000002347984 */ /* 0x000e680000000c00 */
[----:B------:R-:W-:Y:S01]  /*11230*/  LDS.128 R44, [R2+0x400] ;  /* 0x00040000022c7984 */ /* 0x000fe20000000c00 */
[----:B------:R-:W-:Y:S02]  /*11240*/  IMAD.MOV.U32 R24, RZ, RZ, R89 ;  /* 0x000000ffff187224 */ /* 0x000fe400078e0059 */
[----:B------:R-:W-:Y:S01]  /*11250*/  IMAD.MOV.U32 R25, RZ, RZ, R91 ;  /* 0x000000ffff197224 */ /* 0x000fe200078e005b */
[----:B------:R-:W-:Y:S01]  /*11260*/  BAR.SYNC.DEFER_BLOCKING 0x0 ;  /* 0x0000000000007b1d */ /* 0x000fe20000010000 */
[----:B------:R-:W-:Y:S02]  /*11270*/  IMAD.MOV.U32 R40, RZ, RZ, R73 ;  /* 0x000000ffff287224 */ /* 0x000fe400078e0049 */
[----:B------:R-:W-:-:S03]  /*11280*/  IMAD.MOV.U32 R41, RZ, RZ, R75 ;  /* 0x000000ffff297224 */ /* 0x000fc600078e004b */
[----:B------:R4:W-:Y:S04]  /*11290*/  STSM.16.M88.4 [R246], R24 ;  /* 0x00000018f6007844 */ /* 0x0009e80000000200 */
[----:B------:R1:W-:Y:S01]  /*112a0*/  STSM.16.M88.4 [R246+0x200], R40 ;  /* 0x00020028f6007844 */ /* 0x0003e20000000200 */
[----:B------:R-:W-:Y:S06]  /*112b0*/  BAR.SYNC.DEFER_BLOCKING 0x0 ;  /* 0x0000000000007b1d */ /* 0x000fec0000010000 */
[----:B------:R-:W2:Y:S04]  /*112c0*/  LDS.128 R64, [R2] ;  /* 0x0000000002407984 */ /* 0x000ea80000000c00 */
[----:B------:R-:W2:Y:S01]  /*112d0*/  LDS.128 R72, [R2+0x400] ;  /* 0x0004000002487984 */ /* 0x000ea20000000c00 */
[----:B----4-:R-:W-:-:S02]  /*112e0*/  IMAD.MOV.U32 R24, RZ, RZ, R84 ;  /* 0x000000ffff187224 */ /* 0x010fc400078e0054 */
[----:B------:R-:W-:Y:S02]  /*112f0*/  IMAD.MOV.U32 R25, RZ, RZ, R86 ;  /* 0x000000ffff197224 */ /* 0x000fe400078e0056 */
[----:B------:R-:W-:Y:S02]  /*11300*/  IMAD.MOV.U32 R26, RZ, RZ, R36 ;  /* 0x000000ffff1a7224 */ /* 0x000fe400078e0024 */
[----:B------:R-:W-:Y:S01]  /*11310*/  IMAD.MOV.U32 R27, RZ, RZ, R38 ;  /* 0x000000ffff1b7224 */ /* 0x000fe200078e0026 */
[----:B------:R-:W-:Y:S01]  /*11320*/  BAR.SYNC.DEFER_BLOCKING 0x0 ;  /* 0x0000000000007b1d */ /* 0x000fe20000010000 */
[----:B-1----:R-:W-:Y:S02]  /*11330*/  IMAD.MOV.U32 R40, RZ, RZ, R68 ;  /* 0x000000ffff287224 */ /* 0x002fe400078e0044 */
[----:B------:R-:W-:Y:S02]  /*11340*/  IMAD.MOV.U32 R41, RZ, RZ, R70 ;  /* 0x000000ffff297224 */ /* 0x000fe400078e0046 */
[----:B------:R-:W-:-:S02]  /*11350*/  IMAD.MOV.U32 R42, RZ, RZ, R56 ;  /* 0x000000ffff2a7224 */ /* 0x000fc400078e0038 */
[----:B------:R-:W-:Y:S01]  /*11360*/  IMAD.MOV.U32 R43, RZ, RZ, R58 ;  /* 0x000000ffff2b7224 */ /* 0x000fe200078e003a */
[----:B------:R1:W-:Y:S04]  /*11370*/  STSM.16.M88.4 [R246], R24 ;  /* 0x00000018f6007844 */ /* 0x0003e80000000200 */
[----:B------:R-:W-:Y:S01]  /*11380*/  STSM.16.M88.4 [R246+0x200], R40 ;  /* 0x00020028f6007844 */ /* 0x000fe20000000200 */
[----:B------:R-:W-:Y:S01]  /*11390*/  BAR.SYNC.DEFER_BLOCKING 0x0 ;  /* 0x0000000000007b1d */ /* 0x000fe20000010000 */
[----:B------:R-:W-:Y:S02]  /*113a0*/  IMAD.MOV.U32 R38, RZ, RZ, R57 ;  /* 0x000000ffff267224 */ /* 0x000fe400078e0039 */
[----:B-1----:R-:W-:Y:S02]  /*113b0*/  IMAD.MOV.U32 R27, RZ, RZ, R39 ;  /* 0x000000ffff1b7224 */ /* 0x002fe400078e0027 */
[----:B------:R-:W-:Y:S01]  /*113c0*/  IMAD.MOV.U32 R39, RZ, RZ, R59 ;  /* 0x000000ffff277224 */ /* 0x000fe200078e003b */
[----:B------:R-:W1:Y:S04]  /*113d0*/  LDS.128 R40, [R2] ;  /* 0x0000000002287984 */ /* 0x000e680000000c00 */
[----:B------:R-:W-:Y:S01]  /*113e0*/  LDS.128 R56, [R2+0x400] ;  /* 0x0004000002387984 */ /* 0x000fe20000000c00 */
[----:B------:R-:W-:-:S02]  /*113f0*/  IMAD.MOV.U32 R24, RZ, RZ, R85 ;  /* 0x000000ffff187224 */ /* 0x000fc400078e0055 */
[----:B------:R-:W-:Y:S02]  /*11400*/  IMAD.MOV.U32 R25, RZ, RZ, R87 ;  /* 0x000000ffff197224 */ /* 0x000fe400078e0057 */
[----:B------:R-:W-:Y:S01]  /*11410*/  IMAD.MOV.U32 R26, RZ, RZ, R37 ;  /* 0x000000ffff1a7224 */ /* 0x000fe200078e0025 */
[----:B------:R-:W-:Y:S01]  /*11420*/  BAR.SYNC.DEFER_BLOCKING 0x0 ;  /* 0x0000000000007b1d */ /* 0x000fe20000010000 */
[----:B------:R-:W-:Y:S02]  /*11430*/  IMAD.MOV.U32 R36, RZ, RZ, R69 ;  /* 0x000000ffff247224 */ /* 0x000fe400078e0045 */
[----:B------:R-:W-:Y:S02]  /*11440*/  IMAD.MOV.U32 R37, RZ, RZ, R71 ;  /* 0x000000ffff257224 */ /* 0x000fe400078e0047 */
[----:B--2---:R-:W-:-:S05]  /*11450*/  IMAD R4, R3, UR4, RZ ;  /* 0x0000000403047c24 */ /* 0x004fca000f8e02ff */
[----:B------:R-:W-:-:S04]  /*11460*/  LEA R3, P3, R4, UR6, 0x2 ;  /* 0x0000000604037c11 */ /* 0x000fc8000f8610ff */
[----:B------:R-:W-:Y:S01]  /*11470*/  LEA.HI.X.SX32 R4, R4, UR7, 0x2, P3 ;  /* 0x0000000704047c11 */ /* 0x000fe200098f16ff */
[----:B------:R2:W-:Y:S04]  /*11480*/  STSM.16.M88.4 [R246], R24 ;  /* 0x00000018f6007844 */ /* 0x0005e80000000200 */
[----:B------:R-:W-:Y:S01]  /*11490*/  STSM.16.M88.4 [R246+0x200], R36 ;  /* 0x00020024f6007844 */ /* 0x000fe20000000200 */
[----:B------:R-:W-:Y:S01]  /*114a0*/  BAR.SYNC.DEFER_BLOCKING 0x0 ;  /* 0x0000000000007b1d */ /* 0x000fe20000010000 */
[C---:B------:R-:W-:Y:S01]  /*114b0*/  ISETP.LT.AND P3, PT, R0.reuse, R5, !P0 ;  /* 0x000000050000720c */ /* 0x040fe20004761270 */
[----:B------:R-:W-:-:S04]  /*114c0*/  IMAD R0, R0, UR5, RZ ;  /* 0x0000000500007c24 */ /* 0x000fc8000f8e02ff */
[C---:B------:R-:W-:Y:S01]  /*114d0*/  VIADD R69, R0.reuse, UR5 ;  /* 0x0000000500457c36 */ /* 0x040fe20008000000 */
[----:B------:R-:W-:-:S04]  /*114e0*/  LEA R6, P6, R0, R3, 0x2 ;  /* 0x0000000300067211 */ /* 0x000fc800078c10ff */
[----:B------:R-:W-:Y:S01]  /*114f0*/  LEA.HI.X.SX32 R7, R0, R4, 0x2, P6 ;  /* 0x0000000400077211 */ /* 0x000fe200030f16ff */
[C---:B------:R-:W-:Y:S01]  /*11500*/  VIADD R0, R69.reuse, UR5 ;  /* 0x0000000545007c36 */ /* 0x040fe20008000000 */
[----:B------:R-:W-:-:S04]  /*11510*/  LEA R68, P6, R69, R3, 0x2 ;  /* 0x0000000345447211 */ /* 0x000fc800078c10ff */
[-C--:B------:R-:W-:Y:S02]  /*11520*/  LEA.HI.X.SX32 R69, R69, R4.reuse, 0x2, P6 ;  /* 0x0000000445457211 */ /* 0x080fe400030f16ff */
[----:B------:R-:W-:Y:S01]  /*11530*/  LEA R70, P6, R0, R3, 0x2 ;  /* 0x0000000300467211 */ /* 0x000fe200078c10ff */
[----:B------:R4:W-:Y:S01]  /*11540*/  @P3 STG.E desc[UR42][R6.64], R12 ;  /* 0x0000000c06003986 */ /* 0x0009e2000c10192a */
[----:B-----5:R-:W-:Y:S01]  /*11550*/  ISETP.LT.AND P3, PT, R76, R5, !P0 ;  /* 0x000000054c00720c */ /* 0x020fe20004761270 */
[C---:B------:R-:W-:Y:S01]  /*11560*/  VIADD R76, R0.reuse, UR5 ;  /* 0x00000005004c7c36 */ /* 0x040fe20008000000 */
[----:B------:R-:W-:-:S03]  /*11570*/  LEA.HI.X.SX32 R71, R0, R4, 0x2, P6 ;  /* 0x0000000400477211 */ /* 0x000fc600030f16ff */
[C---:B------:R-:W-:Y:S01]  /*11580*/  VIADD R0, R76.reuse, UR5 ;  /* 0x000000054c007c36 */ /* 0x040fe20008000000 */
[CC--:B--2---:R-:W-:Y:S01]  /*11590*/  LEA R24, P6, R76.reuse, R3.reuse, 0x2 ;  /* 0x000000034c187211 */ /* 0x0c4fe200078c10ff */
[----:B------:R2:W-:Y:S03]  /*115a0*/  @P2 STG.E desc[UR42][R68.64], R20 ;  /* 0x0000001444002986 */ /* 0x0005e6000c10192a */
[----:B------:R-:W-:Y:S01]  /*115b0*/  LEA.HI.X.SX32 R25, R76, R4, 0x2, P6 ;  /* 0x000000044c197211 */ /* 0x000fe200030f16ff */
[C---:B----4-:R-:W-:Y:S01]  /*115c0*/  VIADD R12, R0.reuse, UR5 ;  /* 0x00000005000c7c36 */ /* 0x050fe20008000000 */
[----:B------:R-:W-:-:S04]  /*115d0*/  LEA R6, P6, R0, R3, 0x2 ;  /* 0x0000000300067211 */ /* 0x000fc800078c10ff */
[----:B------:R-:W-:Y:S01]  /*115e0*/  LEA.HI.X.SX32 R7, R0, R4, 0x2, P6 ;  /* 0x0000000400077211 */ /* 0x000fe200030f16ff */
[----:B--2---:R-:W2:Y:S01]  /*115f0*/  LDL.LU R69, [R1+0x2d0] ;  /* 0x0002d00001457983 */ /* 0x004ea20000300800 */
[----:B------:R-:W-:-:S03]  /*11600*/  LEA R26, P6, R12, R3, 0x2 ;  /* 0x000000030c1a7211 */ /* 0x000fc600078c10ff */
[----:B------:R-:W4:Y:S04]  /*11610*/  LDL.LU R68, [R1+0x2cc] ;  /* 0x0002cc0001447983 */ /* 0x000f280000300800 */
[----:B------:R-:W5:Y:S01]  /*11620*/  LDL.LU R39, [R1+0x2c8] ;  /* 0x0002c80001277983 */ /* 0x000f620000300800 */
[----:B------:R-:W-:-:S03]  /*11630*/  LEA.HI.X.SX32 R27, R12, R4, 0x2, P6 ;  /* 0x000000040c1b7211 */ /* 0x000fc600030f16ff */
[----:B------:R-:W-:Y:S04]  /*11640*/  @P1 STG.E desc[UR42][R70.64], R13 ;  /* 0x0000000d46001986 */ /* 0x000fe8000c10192a */
[----:B------:R-:W-:Y:S04]  /*11650*/  @P5 STG.E desc[UR42][R24.64], R21 ;  /* 0x0000001518005986 */ /* 0x000fe8000c10192a */
[----:B------:R-:W-:Y:S04]  /*11660*/  @P4 STG.E desc[UR42][R6.64], R14 ;  /* 0x0000000e06004986 */ /* 0x000fe8000c10192a */
[----:B------:R-:W5:Y:S04]  /*11670*/  LDL.LU R38, [R1+0x2c4] ;  /* 0x0002c40001267983 */ /* 0x000f680000300800 */
[----:B------:R1:W-:Y:S04]  /*11680*/  @P3 STG.E desc[UR42][R26.64], R22 ;  /* 0x000000161a003986 */ /* 0x0003e8000c10192a */
[----:B------:R-:W5:Y:S04]  /*11690*/  LDL.LU R37, [R1+0x2c0] ;  /* 0x0002c00001257983 */ /* 0x000f680000300800 */
[----:B-1----:R-:W5:Y:S01]  /*116a0*/  LDL.LU R22, [R1+0x2bc] ;  /* 0x0002bc0001167983 */ /* 0x002f620000300800 */
[----:B------:R-:W-:Y:S01]  /*116b0*/  VIADD R0, R12, UR5 ;  /* 0x000000050c007c36 */ /* 0x000fe20008000000 */
[----:B------:R-:W-:-:S02]  /*116c0*/  ISETP.LT.AND P2, PT, R82, R5, !P0 ;  /* 0x000000055200720c */ /* 0x000fc40004741270 */
[----:B------:R-:W-:Y:S01]  /*116d0*/  ISETP.LT.AND P1, PT, R81, R5, !P0 ;  /* 0x000000055100720c */ /* 0x000fe20004721270 */
[C---:B------:R-:W-:Y:S01]  /*116e0*/  VIADD R36, R0.reuse, UR5 ;  /* 0x0000000500247c36 */ /* 0x040fe20008000000 */
[CC--:B------:R-:W-:Y:S01]  /*116f0*/  LEA R12, P6, R0.reuse, R3.reuse, 0x2 ;  /* 0x00000003000c7211 */ /* 0x0c0fe200078c10ff */
[----:B------:R-:W5:Y:S03]  /*11700*/  LDL.LU R27, [R1+0x2b8] ;  /* 0x0002b800011b7983 */ /* 0x000f660000300800 */
[-C--:B------:R-:W-:Y:S01]  /*11710*/  LEA.HI.X.SX32 R13, R0, R4.reuse, 0x2, P6 ;  /* 0x00000004000d7211 */ /* 0x080fe200030f16ff */
[C---:B------:R-:W-:Y:S01]  /*11720*/  VIADD R0, R36.reuse, UR5 ;  /* 0x0000000524007c36 */ /* 0x040fe20008000000 */
[----:B------:R-:W-:Y:S01]  /*11730*/  LEA R20, P6, R36, R3, 0x2 ;  /* 0x0000000324147211 */ /* 0x000fe200078c10ff */
[----:B------:R-:W5:Y:S02]  /*11740*/  LDL.LU R26, [R1+0x2b4] ;  /* 0x0002b400011a7983 */ /* 0x000f640000300800 */
[----:B------:R-:W-:Y:S01]  /*11750*/  VIADD R14, R0, UR5 ;  /* 0x00000005000e7c36 */ /* 0x000fe20008000000 */
[----:B------:R-:W-:-:S02]  /*11760*/  LEA.HI.X.SX32 R21, R36, R4, 0x2, P6 ;  /* 0x0000000424157211 */ /* 0x000fc400030f16ff */
[----:B------:R-:W-:Y:S02]  /*11770*/  LEA R6, P6, R0, R3, 0x2 ;  /* 0x0000000300067211 */ /* 0x000fe400078c10ff */
[----:B------:R-:W-:Y:S02]  /*11780*/  ISETP.LT.AND P5, PT, R80, R5, !P0 ;  /* 0x000000055000720c */ /* 0x000fe400047a1270 */
[-C--:B------:R-:W-:Y:S01]  /*11790*/  LEA.HI.X.SX32 R7, R0, R4.reuse, 0x2, P6 ;  /* 0x0000000400077211 */ /* 0x080fe200030f16ff */
[C---:B------:R-:W-:Y:S01]  /*117a0*/  VIADD R0, R14.reuse, UR5 ;  /* 0x000000050e007c36 */ /* 0x040fe20008000000 */
[C---:B------:R-:W-:Y:S01]  /*117b0*/  LEA R24, P6, R14.reuse, R3, 0x2 ;  /* 0x000000030e187211 */ /* 0x040fe200078c10ff */
[----:B------:R1:W-:Y:S03]  /*117c0*/  @P2 STG.E desc[UR42][R12.64], R15 ;  /* 0x0000000f0c002986 */ /* 0x0003e6000c10192a */
[----:B------:R-:W-:-:S02]  /*117d0*/  LEA.HI.X.SX32 R25, R14, R4, 0x2, P6 ;  /* 0x000000040e197211 */ /* 0x000fc400030f16ff */
[----:B---3--:R-:W-:Y:S02]  /*117e0*/  ISETP.LT.AND P4, PT, R79, R5, !P0 ;  /* 0x000000054f00720c */ /* 0x008fe40004781270 */
[C---:B-1----:R-:W-:Y:S01]  /*117f0*/  LEA R12, P6, R0.reuse, R3, 0x2 ;  /* 0x00000003000c7211 */ /* 0x042fe200078c10ff */
[----:B------:R-:W-:Y:S01]  /*11800*/  VIADD R15, R0, UR5 ;  /* 0x00000005000f7c36 */ /* 0x000fe20008000000 */
[----:B------:R-:W-:Y:S02]  /*11810*/  ISETP.LT.AND P3, PT, R78, R5, !P0 ;  /* 0x000000054e00720c */ /* 0x000fe40004761270 */
[-C--:B------:R-:W-:Y:S01]  /*11820*/  LEA.HI.X.SX32 R13, R0, R4.reuse, 0x2, P6 ;  /* 0x00000004000d7211 */ /* 0x080fe200030f16ff */
[C---:B------:R-:W-:Y:S01]  /*11830*/  VIADD R0, R15.reuse, UR5 ;  /* 0x000000050f007c36 */ /* 0x040fe20008000000 */
[C---:B------:R-:W-:Y:S01]  /*11840*/  LEA R14, P6, R15.reuse, R3, 0x2 ;  /* 0x000000030f0e7211 */ /* 0x040fe200078c10ff */
[----:B------:R-:W-:Y:S03]  /*11850*/  @P1 STG.E desc[UR42][R20.64], R23 ;  /* 0x0000001714001986 */ /* 0x000fe6000c10192a */
[----:B------:R-:W-:Y:S01]  /*11860*/  LEA.HI.X.SX32 R15, R15, R4, 0x2, P6 ;  /* 0x000000040f0f7211 */ /* 0x000fe200030f16ff */
[----:B------:R1:W-:Y:S01]  /*11870*/  @P5 STG.E desc[UR42][R6.64], R16 ;  /* 0x0000001006005986 */ /* 0x0003e2000c10192a */
[----:B------:R-:W-:-:S03]  /*11880*/  ISETP.LT.AND P2, PT, R77, R5, !P0 ;  /* 0x000000054d00720c */ /* 0x000fc60004741270 */
[----:B------:R3:W-:Y:S01]  /*11890*/  @P4 STG.E desc[UR42][R24.64], R8 ;  /* 0x0000000818004986 */ /* 0x0007e2000c10192a */
[C---:B-1----:R-:W-:Y:S01]  /*118a0*/  LEA R6, P6, R0.reuse, R3, 0x2 ;  /* 0x0000000300067211 */ /* 0x042fe200078c10ff */
[----:B------:R-:W-:-:S03]  /*118b0*/  VIADD R16, R0, UR5 ;  /* 0x0000000500107c36 */ /* 0x000fc60008000000 */
[-C--:B------:R-:W-:Y:S01]  /*118c0*/  LEA.HI.X.SX32 R7, R0, R4.reuse, 0x2, P6 ;  /* 0x0000000400077211 */ /* 0x080fe200030f16ff */
[C---:B------:R-:W-:Y:S01]  /*118d0*/  VIADD R0, R16.reuse, UR5 ;  /* 0x0000000510007c36 */ /* 0x040fe20008000000 */
[CC--:B------:R-:W-:Y:S01]  /*118e0*/  LEA R20, P6, R16.reuse, R3.reuse, 0x2 ;  /* 0x0000000310147211 */ /* 0x0c0fe200078c10ff */
[----:B---3--:R-:W3:Y:S03]  /*118f0*/  LDL.LU R24, [R1+0x2b0] ;  /* 0x0002b00001187983 */ /* 0x008ee60000300800 */
[----:B------:R-:W-:Y:S01]  /*11900*/  LEA.HI.X.SX32 R21, R16, R4, 0x2, P6 ;  /* 0x0000000410157211 */ /* 0x000fe200030f16ff */
[----:B------:R1:W-:Y:S04]  /*11910*/  @P3 STG.E desc[UR42][R12.64], R17 ;  /* 0x000000110c003986 */ /* 0x0003e8000c10192a */
[----:B------:R-:W-:Y:S04]  /*11920*/  @P2 STG.E desc[UR42][R14.64], R9 ;  /* 0x000000090e002986 */ /* 0x000fe8000c10192a */
[----:B------:R-:W3:Y:S01]  /*11930*/  LDL.LU R23, [R1+0x2ac] ;  /* 0x0002ac0001177983 */ /* 0x000ee20000300800 */
[----:B-1----:R-:W-:-:S03]  /*11940*/  LEA R12, P6, R0, R3, 0x2 ;  /* 0x00000003000c7211 */ /* 0x002fc600078c10ff */
[----:B------:R-:W3:Y:S01]  /*11950*/  LDL.LU R17, [R1+0x2a8] ;  /* 0x0002a80001117983 */ /* 0x000ee20000300800 */
[----:B------:R-:W-:Y:S02]  /*11960*/  LEA.HI.X.SX32 R13, R0, R4, 0x2, P6 ;  /* 0x00000004000d7211 */ /* 0x000fe400030f16ff */
[-C--:B--2---:R-:W-:Y:S02]  /*11970*/  ISETP.LT.AND P1, PT, R69, R5.reuse, !P0 ;  /* 0x000000054500720c */ /* 0x084fe40004721270 */
[-C--:B----4-:R-:W-:Y:S02]  /*11980*/  ISETP.LT.AND P5, PT, R68, R5.reuse, !P0 ;  /* 0x000000054400720c */ /* 0x090fe400047a1270 */
[----:B-----5:R-:W-:-:S09]  /*11990*/  ISETP.LT.AND P4, PT, R39, R5, !P0 ;  /* 0x000000052700720c */ /* 0x020fd20004781270 */
[----:B------:R-:W-:Y:S04]  /*119a0*/  @P1 STG.E desc[UR42][R6.64], R18 ;  /* 0x0000001206001986 */ /* 0x000fe8000c10192a */
[----:B------:R1:W-:Y:S04]  /*119b0*/  @P5 STG.E desc[UR42][R20.64], R10 ;  /* 0x0000000a14005986 */ /* 0x0003e8000c10192a */
[----:B------:R2:W-:Y:S01]  /*119c0*/  @P4 STG.E desc[UR42][R12.64], R19 ;  /* 0x000000130c004986 */ /* 0x0005e2000c10192a */
[----:B------:R-:W-:-:S03]  /*119d0*/  ISETP.LT.AND P1, PT, R22, R5, !P0 ;  /* 0x000000051600720c */ /* 0x000fc60004721270 */
[----:B------:R-:W4:Y:S04]  /*119e0*/  LDL.LU R22, [R1+0x2a4] ;  /* 0x0002a40001167983 */ /* 0x000f280000300800 */
[----:B-1----:R-:W5:Y:S04]  /*119f0*/  LDL.LU R20, [R1+0x2a0] ;  /* 0x0002a00001147983 */ /* 0x002f680000300800 */
[----:B--2---:R-:W2:Y:S01]  /*11a00*/  LDL.LU R19, [R1+0x29c] ;  /* 0x00029c0001137983 */ /* 0x004ea20000300800 */
[----:B------:R-:W-:Y:S01]  /*11a10*/  VIADD R16, R0, UR5 ;  /* 0x0000000500107c36 */ /* 0x000fe20008000000 */
[----:B------:R-:W-:-:S02]  /*11a20*/  ISETP.LT.AND P3, PT, R38, R5, !P0 ;  /* 0x000000052600720c */ /* 0x000fc40004761270 */
[----:B------:R-:W-:Y:S01]  /*11a30*/  ISETP.LT.AND P2, PT, R37, R5, !P0 ;  /* 0x000000052500720c */ /* 0x000fe20004741270 */
[C---:B------:R-:W-:Y:S01]  /*11a40*/  VIADD R0, R16.reuse, UR5 ;  /* 0x0000000510007c36 */ /* 0x040fe20008000000 */
[-C--:B------:R-:W-:Y:S01]  /*11a50*/  LEA R8, P6, R16, R3.reuse, 0x2 ;  /* 0x0000000310087211 */ /* 0x080fe200078c10ff */
[----:B------:R-:W4:Y:S02]  /*11a60*/  LDL.LU R21, [R1+0x298] ;  /* 0x0002980001157983 */ /* 0x000f240000300800 */
[----:B------:R-:W-:Y:S01]  /*11a70*/  VIADD R15, R0, UR5 ;  /* 0x00000005000f7c36 */ /* 0x000fe20008000000 */
[----:B------:R-:W-:Y:S01]  /*11a80*/  LEA.HI.X.SX32 R9, R16, R4, 0x2, P6 ;  /* 0x0000000410097211 */ /* 0x000fe200030f16ff */
[----:B------:R-:W4:Y:S01]  /*11a90*/  LDL.LU R18, [R1+0x294] ;  /* 0x0002940001127983 */ /* 0x000f220000300800 */
[----:B------:R-:W-:-:S04]  /*11aa0*/  LEA R6, P6, R0, R3, 0x2 ;  /* 0x0000000300067211 */ /* 0x000fc800078c10ff */
[----:B------:R-:W-:Y:S01]  /*11ab0*/  LEA.HI.X.SX32 R7, R0, R4, 0x2, P6 ;  /* 0x0000000400077211 */ /* 0x000fe200030f16ff */
[C---:B------:R-:W-:Y:S01]  /*11ac0*/  VIADD R0, R15.reuse, UR5 ;  /* 0x000000050f007c36 */ /* 0x040fe20008000000 */
[----:B------:R-:W-:-:S03]  /*11ad0*/  LEA R14, P6, R15, R3, 0x2 ;  /* 0x000000030f0e7211 */ /* 0x000fc600078c10ff */
[C---:B------:R-:W-:Y:S01]  /*11ae0*/  VIADD R10, R0.reuse, UR5 ;  /* 0x00000005000a7c36 */ /* 0x040fe20008000000 */
[-C--:B------:R-:W-:Y:S02]  /*11af0*/  LEA.HI.X.SX32 R15, R15, R4.reuse, 0x2, P6 ;  /* 0x000000040f0f7211 */ /* 0x080fe400030f16ff */
[C---:B------:R-:W-:Y:S01]  /*11b00*/  LEA R12, P6, R0.reuse, R3, 0x2 ;  /* 0x00000003000c7211 */ /* 0x040fe200078c10ff */
[----:B------:R1:W-:Y:S01]  /*11b10*/  @P3 STG.E desc[UR42][R8.64], R11 ;  /* 0x0000000b08003986 */ /* 0x0003e2000c10192a */
[-C--:B------:R-:W-:Y:S02]  /*11b20*/  ISETP.LT.AND P5, PT, R27, R5.reuse, !P0 ;  /* 0x000000051b00720c */ /* 0x080fe400047a1270 */
[----:B------:R-:W-:Y:S01]  /*11b30*/  LEA.HI.X.SX32 R13, R0, R4, 0x2, P6 ;  /* 0x00000004000d7211 */ /* 0x000fe200030f16ff */
[----:B------:R-:W-:Y:S01]  /*11b40*/  VIADD R0, R10, UR5 ;  /* 0x000000050a007c36 */ /* 0x000fe20008000000 */
[----:B------:R-:W-:Y:S01]  /*11b50*/  ISETP.LT.AND P4, PT, R26, R5, !P0 ;  /* 0x000000051a00720c */ /* 0x000fe20004781270 */
[----:B------:R1:W-:Y:S02]  /*11b60*/  @P2 STG.E desc[UR42][R6.64], R32 ;  /* 0x0000002006002986 */ /* 0x0003e4000c10192a */
[----:B-1----:R-:W-:-:S04]  /*11b70*/  LEA R8, P6, R10, R3, 0x2 ;  /* 0x000000030a087211 */ /* 0x002fc800078c10ff */
[-C--:B------:R-:W-:Y:S02]  /*11b80*/  LEA.HI.X.SX32 R9, R10, R4.reuse, 0x2, P6 ;  /* 0x000000040a097211 */ /* 0x080fe400030f16ff */
[C---:B------:R-:W-:Y:S01]  /*11b90*/  LEA R6, P6, R0.reuse, R3, 0x2 ;  /* 0x0000000300067211 */ /* 0x040fe200078c10ff */
[----:B------:R1:W-:Y:S03]  /*11ba0*/  @P1 STG.E desc[UR42][R14.64], R48 ;  /* 0x000000300e001986 */ /* 0x0003e6000c10192a */
[----:B------:R-:W-:Y:S02]  /*11bb0*/  LEA.HI.X.SX32 R7, R0, R4, 0x2, P6 ;  /* 0x0000000400077211 */ /* 0x000fe400030f16ff */
[-C--:B---3--:R-:W-:Y:S01]  /*11bc0*/  ISETP.LT.AND P3, PT, R24, R5.reuse, !P0 ;  /* 0x000000051800720c */ /* 0x088fe20004761270 */
[----:B------:R3:W-:Y:S04]  /*11bd0*/  @P5 STG.E desc[UR42][R12.64], R33 ;  /* 0x000000210c005986 */ /* 0x0007e8000c10192a */
[----:B------:R1:W-:Y:S08]  /*11be0*/  @P4 STG.E desc[UR42][R8.64], R49 ;  /* 0x0000003108004986 */ /* 0x0003f0000c10192a */
[----:B------:R1:W-:Y:S01]  /*11bf0*/  @P3 STG.E desc[UR42][R6.64], R34 ;  /* 0x0000002206003986 */ /* 0x0003e2000c10192a */
[----:B------:R-:W-:-:S03]  /*11c00*/  ISETP.LT.AND P1, PT, R17, R5, !P0 ;  /* 0x000000051100720c */ /* 0x000fc60004721270 */
[----:B------:R-:W4:Y:S04]  /*11c10*/  LDL.LU R17, [R1+0x290] ;  /* 0x0002900001117983 */ /* 0x000f280000300800 */
[----:B------:R-:W4:Y:S01]  /*11c20*/  LDL.LU R16, [R1+0x28c] ;  /* 0x00028c0001107983 */ /* 0x000f220000300800 */
[----:B-----5:R-:W-:-:S03]  /*11c30*/  ISETP.LT.AND P4, PT, R20, R5, !P0 ;  /* 0x000000051400720c */ /* 0x020fc60004781270 */
[----:B------:R-:W5:Y:S01]  /*11c40*/  LDL.LU R20, [R1+0x288] ;  /* 0x0002880001147983 */ /* 0x000f620000300800 */
[----:B--2---:R-:W-:-:S03]  /*11c50*/  ISETP.LT.AND P3, PT, R19, R5, !P0 ;  /* 0x000000051300720c */ /* 0x004fc60004761270 */
[----:B------:R-:W2:Y:S04]  /*11c60*/  LDL.LU R19, [R1+0x284] ;  /* 0x0002840001137983 */ /* 0x000ea80000300800 */
[----:B-1----:R-:W2:Y:S01]  /*11c70*/  LDL.LU R15, [R1+0x280] ;  /* 0x00028000010f7983 */ /* 0x002ea20000300800 */
[----:B------:R-:W-:-:S04]  /*11c80*/  VIADD R11, R0, UR5 ;  /* 0x00000005000b7c36 */ /* 0x000fc80008000000 */
[C---:B------:R-:W-:Y:S01]  /*11c90*/  VIADD R0, R11.reuse, UR5 ;  /* 0x000000050b007c36 */ /* 0x040fe20008000000 */
[----:B------:R-:W-:Y:S02]  /*11ca0*/  LEA R10, P6, R11, R3, 0x2 ;  /* 0x000000030b0a7211 */ /* 0x000fe400078c10ff */
[----:B------:R-:W-:Y:S01]  /*11cb0*/  ISETP.LT.AND P2, PT, R23, R5, !P0 ;  /* 0x000000051700720c */ /* 0x000fe20004741270 */
[C---:B------:R-:W-:Y:S01]  /*11cc0*/  VIADD R14, R0.reuse, UR5 ;  /* 0x00000005000e7c36 */ /* 0x040fe20008000000 */
[----:B------:R-:W-:Y:S02]  /*11cd0*/  LEA.HI.X.SX32 R11, R11, R4, 0x2, P6 ;  /* 0x000000040b0b7211 */ /* 0x000fe400030f16ff */
[----:B---3--:R-:W-:-:S04]  /*11ce0*/  LEA R12, P6, R0, R3, 0x2 ;  /* 0x00000003000c7211 */ /* 0x008fc800078c10ff */
[-C--:B------:R-:W-:Y:S01]  /*11cf0*/  LEA.HI.X.SX32 R13, R0, R4.reuse, 0x2, P6 ;  /* 0x00000004000d7211 */ /* 0x080fe200030f16ff */
[C---:B------:R-:W-:Y:S01]  /*11d00*/  VIADD R0, R14.reuse, UR5 ;  /* 0x000000050e007c36 */ /* 0x040fe20008000000 */
[----:B------:R-:W-:Y:S02]  /*11d10*/  LEA R8, P6, R14, R3, 0x2 ;  /* 0x000000030e087211 */ /* 0x000fe400078c10ff */
[----:B----4-:R-:W-:Y:S02]  /*11d20*/  ISETP.LT.AND P5, PT, R22, R5, !P0 ;  /* 0x000000051600720c */ /* 0x010fe400047a1270 */
[-C--:B------:R-:W-:Y:S01]  /*11d30*/  LEA.HI.X.SX32 R9, R14, R4.reuse, 0x2, P6 ;  /* 0x000000040e097211 */ /* 0x080fe200030f16ff */
[C---:B------:R-:W-:Y:S01]  /*11d40*/  VIADD R14, R0.reuse, UR5 ;  /* 0x00000005000e7c36 */ /* 0x040fe20008000000 */
[C---:B------:R-:W-:Y:S01]  /*11d50*/  LEA R6, P6, R0.reuse, R3, 0x2 ;  /* 0x0000000300067211 */ /* 0x040fe200078c10ff */
[----:B------:R1:W-:Y:S03]  /*11d60*/  @P2 STG.E desc[UR42][R10.64], R50 ;  /* 0x000000320a002986 */ /* 0x0003e6000c10192a */
[----:B------:R-:W-:Y:S01]  /*11d70*/  LEA.HI.X.SX32 R7, R0, R4, 0x2, P6 ;  /* 0x0000000400077211 */ /* 0x000fe200030f16ff */
[----:B------:R-:W-:Y:S01]  /*11d80*/  VIADD R0, R14, UR5 ;  /* 0x000000050e007c36 */ /* 0x000fe20008000000 */
[----:B------:R3:W-:Y:S01]  /*11d90*/  @P1 STG.E desc[UR42][R12.64], R35 ;  /* 0x000000230c001986 */ /* 0x0007e2000c10192a */
[----:B------:R-:W-:-:S02]  /*11da0*/  ISETP.LT.AND P2, PT, R21, R5, !P0 ;  /* 0x000000051500720c */ /* 0x000fc40004741270 */
[----:B-1----:R-:W-:Y:S02]  /*11db0*/  LEA R10, P6, R14, R3, 0x2 ;  /* 0x000000030e0a7211 */ /* 0x002fe400078c10ff */
[----:B------:R-:W-:Y:S02]  /*11dc0*/  ISETP.LT.AND P1, PT, R18, R5, !P0 ;  /* 0x000000051200720c */ /* 0x000fe40004721270 */
[-C--:B------:R-:W-:Y:S01]  /*11dd0*/  LEA.HI.X.SX32 R11, R14, R4.reuse, 0x2, P6 ;  /* 0x000000040e0b7211 */ /* 0x080fe200030f16ff */
[C---:B------:R-:W-:Y:S01]  /*11de0*/  VIADD R14, R0.reuse, UR5 ;  /* 0x00000005000e7c36 */ /* 0x040fe20008000000 */
[CC--:B---3--:R-:W-:Y:S01]  /*11df0*/  LEA R12, P6, R0.reuse, R3.reuse, 0x2 ;  /* 0x00000003000c7211 */ /* 0x0c8fe200078c10ff */
[----:B------:R-:W3:Y:S03]  /*11e00*/  LDL.LU R18, [R1+0x27c] ;  /* 0x00027c0001127983 */ /* 0x000ee60000300800 */
[----:B------:R-:W-:Y:S01]  /*11e10*/  LEA.HI.X.SX32 R13, R0, R4, 0x2, P6 ;  /* 0x00000004000d7211 */ /* 0x000fe200030f16ff */
[----:B------:R1:W-:Y:S04]  /*11e20*/  @P5 STG.E desc[UR42][R8.64], R51 ;  /* 0x0000003308005986 */ /* 0x0003e8000c10192a */
[----:B------:R4:W-:Y:S01]  /*11e30*/  @P4 STG.E desc[UR42][R6.64], R28 ;  /* 0x0000001c06004986 */ /* 0x0009e2000c10192a */
[----:B-1----:R-:W-:-:S03]  /*11e40*/  LEA R8, P6, R14, R3, 0x2 ;  /* 0x000000030e087211 */ /* 0x002fc600078c10ff */
[----:B------:R1:W-:Y:S01]  /*11e50*/  @P3 STG.E desc[UR42][R10.64], R60 ;  /* 0x0000003c0a003986 */ /* 0x0003e2000c10192a */
[----:B------:R-:W-:-:S03]  /*11e60*/  LEA.HI.X.SX32 R9, R14, R4, 0x2, P6 ;  /* 0x000000040e097211 */ /* 0x000fc600030f16ff */
[----:B------:R1:W-:Y:S01]  /*11e70*/  @P2 STG.E desc[UR42][R12.64], R29 ;  /* 0x0000001d0c002986 */ /* 0x0003e2000c10192a */
[----:B------:R-:W-:-:S03]  /*11e80*/  ISETP.LT.AND P5, PT, R17, R5, !P0 ;  /* 0x000000051100720c */ /* 0x000fc600047a1270 */
[----:B------:R-:W3:Y:S01]  /*11e90*/  LDL.LU R17, [R1+0x278] ;  /* 0x0002780001117983 */ /* 0x000ee20000300800 */
[----:B------:R-:W-:-:S03]  /*11ea0*/  ISETP.LT.AND P4, PT, R16, R5, !P0 ;  /* 0x000000051000720c */ /* 0x000fc60004781270 */
[----:B------:R-:W3:Y:S04]  /*11eb0*/  LDL.LU R16, [R1+0x274] ;  /* 0x0002740001107983 */ /* 0x000ee80000300800 */
[----:B------:R1:W-:Y:S01]  /*11ec0*/  @P1 STG.E desc[UR42][R8.64], R61 ;  /* 0x0000003d08001986 */ /* 0x0003e2000c10192a */
[----:B-----5:R-:W-:-:S03]  /*11ed0*/  ISETP.LT.AND P3, PT, R20, R5, !P0 ;  /* 0x000000051400720c */ /* 0x020fc60004761270 */
[----:B------:R-:W5:Y:S01]  /*11ee0*/  LDL.LU R20, [R1+0x270] ;  /* 0x0002700001147983 */ /* 0x000f620000300800 */
[----:B--2---:R-:W-:-:S03]  /*11ef0*/  ISETP.LT.AND P2, PT, R19, R5, !P0 ;  /* 0x000000051300720c */ /* 0x004fc60004741270 */
[----:B------:R-:W2:Y:S01]  /*11f00*/  LDL.LU R19, [R1+0x26c] ;  /* 0x00026c0001137983 */ /* 0x000ea20000300800 */
[----:B------:R-:W-:-:S03]  /*11f10*/  ISETP.LT.AND P1, PT, R15, R5, !P0 ;  /* 0x000000050f00720c */ /* 0x000fc60004721270 */
[----:B------:R-:W2:Y:S01]  /*11f20*/  LDL.LU R15, [R1+0x268] ;  /* 0x00026800010f7983 */ /* 0x000ea20000300800 */
[----:B------:R-:W-:-:S04]  /*11f30*/  VIADD R0, R14, UR5 ;  /* 0x000000050e007c36 */ /* 0x000fc80008000000 */
[C---:B------:R-:W-:Y:S01]  /*11f40*/  VIADD R14, R0.reuse, UR5 ;  /* 0x00000005000e7c36 */ /* 0x040fe20008000000 */
[----:B----4-:R-:W-:-:S04]  /*11f50*/  LEA R6, P6, R0, R3, 0x2 ;  /* 0x0000000300067211 */ /* 0x010fc800078c10ff */
[----:B------:R-:W-:Y:S01]  /*11f60*/  LEA.HI.X.SX32 R7, R0, R4, 0x2, P6 ;  /* 0x0000000400077211 */ /* 0x000fe200030f16ff */
[C---:B------:R-:W-:Y:S01]  /*11f70*/  VIADD R0, R14.reuse, UR5 ;  /* 0x000000050e007c36 */ /* 0x040fe20008000000 */
[----:B-1----:R-:W-:-:S04]  /*11f80*/  LEA R10, P6, R14, R3, 0x2 ;  /* 0x000000030e0a7211 */ /* 0x002fc800078c10ff */
[----:B------:R-:W-:Y:S01]  /*11f90*/  LEA.HI.X.SX32 R11, R14, R4, 0x2, P6 ;  /* 0x000000040e0b7211 */ /* 0x000fe200030f16ff */
[C---:B------:R-:W-:Y:S01]  /*11fa0*/  VIADD R14, R0.reuse, UR5 ;  /* 0x00000005000e7c36 */ /* 0x040fe20008000000 */
[----:B------:R-:W-:-:S04]  /*11fb0*/  LEA R12, P6, R0, R3, 0x2 ;  /* 0x00000003000c7211 */ /* 0x000fc800078c10ff */
[-C--:B------:R-:W-:Y:S01]  /*11fc0*/  LEA.HI.X.SX32 R13, R0, R4.reuse, 0x2, P6 ;  /* 0x00000004000d7211 */ /* 0x080fe200030f16ff */
[C---:B------:R-:W-:Y:S01]  /*11fd0*/  VIADD R0, R14.reuse, UR5 ;  /* 0x000000050e007c36 */ /* 0x040fe20008000000 */
[CC--:B------:R-:W-:Y:S01]  /*11fe0*/  LEA R8, P6, R14.reuse, R3.reuse, 0x2 ;  /* 0x000000030e087211 */ /* 0x0c0fe200078c10ff */
[----:B------:R1:W-:Y:S03]  /*11ff0*/  @P5 STG.E desc[UR42][R6.64], R30 ;  /* 0x0000001e06005986 */ /* 0x0003e6000c10192a */
[----:B------:R-:W-:Y:S01]  /*12000*/  LEA.HI.X.SX32 R9, R14, R4, 0x2, P6 ;  /* 0x000000040e097211 */ /* 0x000fe200030f16ff */
[C---:B------:R-:W-:Y:S01]  /*12010*/  VIADD R14, R0.reuse, UR5 ;  /* 0x00000005000e7c36 */ /* 0x040fe20008000000 */
[----:B------:R4:W-:Y:S01]  /*12020*/  @P4 STG.E desc[UR42][R10.64], R62 ;  /* 0x0000003e0a004986 */ /* 0x0009e2000c10192a */
[----:B-1----:R-:W-:Y:S02]  /*12030*/  LEA R6, P6, R0, R3, 0x2 ;  /* 0x0000000300067211 */ /* 0x002fe400078c10ff */
[----:B---3--:R-:W-:-:S02]  /*12040*/  ISETP.LT.AND P5, PT, R18, R5, !P0 ;  /* 0x000000051200720c */ /* 0x008fc400047a1270 */
[----:B------:R-:W3:Y:S01]  /*12050*/  LDL.LU R18, [R1+0x264] ;  /* 0x0002640001127983 */ /* 0x000ee20000300800 */
[-C--:B------:R-:W-:Y:S02]  /*12060*/  LEA.HI.X.SX32 R7, R0, R4.reuse, 0x2, P6 ;  /* 0x0000000400077211 */ /* 0x080fe400030f16ff */
[C---:B----4-:R-:W-:Y:S01]  /*12070*/  LEA R10, P6, R14.reuse, R3, 0x2 ;  /* 0x000000030e0a7211 */ /* 0x050fe200078c10ff */
[----:B------:R1:W-:Y:S03]  /*12080*/  @P3 STG.E desc[UR42][R12.64], R31 ;  /* 0x0000001f0c003986 */ /* 0x0003e6000c10192a */
[----:B------:R-:W-:Y:S01]  /*12090*/  LEA.HI.X.SX32 R11, R14, R4, 0x2, P6 ;  /* 0x000000040e0b7211 */ /* 0x000fe200030f16ff */
[----:B------:R4:W-:Y:S04]  /*120a0*/  @P2 STG.E desc[UR42][R8.64], R63 ;  /* 0x0000003f08002986 */ /* 0x0009e8000c10192a */
[----:B------:R1:W-:Y:S04]  /*120b0*/  @P1 STG.E desc[UR42][R6.64], R52 ;  /* 0x0000003406001986 */ /* 0x0003e8000c10192a */
[----:B------:R1:W-:Y:S01]  /*120c0*/  @P5 STG.E desc[UR42][R10.64], R64 ;  /* 0x000000400a005986 */ /* 0x0003e2000c10192a */
[----:B------:R-:W-:-:S03]  /*120d0*/  ISETP.LT.AND P4, PT, R17, R5, !P0 ;  /* 0x000000051100720c */ /* 0x000fc60004781270 */
[----:B------:R-:W3:Y:S01]  /*120e0*/  LDL.LU R17, [R1+0x260] ;  /* 0x0002600001117983 */ /* 0x000ee20000300800 */
[----:B------:R-:W-:-:S03]  /*120f0*/  ISETP.LT.AND P3, PT, R16, R5, !P0 ;  /* 0x000000051000720c */ /* 0x000fc60004761270 */
[----:B------:R-:W3:Y:S01]  /*12100*/  LDL.LU R16, [R1+0x25c] ;  /* 0x00025c0001107983 */ /* 0x000ee20000300800 */
        /* <DEDUP_REMOVED lines=8> */
[----:B-1----:R-:W-:-:S04]  /*12190*/  LEA R12, P6, R0, R3, 0x2 ;  /* 0x00000003000c7211 */ /* 0x002fc800078c10ff */
[----:B------:R-:W-:Y:S01]  /*121a0*/  LEA.HI.X.SX32 R13, R0, R4, 0x2, P6 ;  /* 0x00000004000d7211 */ /* 0x000fe200030f16ff */
[C---:B------:R-:W-:Y:S01]  /*121b0*/  VIADD R0, R14.reuse, UR5 ;  /* 0x000000050e007c36 */ /* 0x040fe20008000000 */
[----:B----4-:R-:W-:-:S04]  /*121c0*/  LEA R8, P6, R14, R3, 0x2 ;  /* 0x000000030e087211 */ /* 0x010fc800078c10ff */
        /* <DEDUP_REMOVED lines=12> */
[----:B------:R-:W-:Y:S01]  /*12290*/  LEA.HI.X.SX32 R13, R0, R4, 0x2, P6 ;  /* 0x00000004000d7211 */ /* 0x000fe200030f16ff */
[----:B------:R1:W-:Y:S01]  /*122a0*/  @P2 STG.E desc[UR42][R6.64], R54 ;  /* 0x0000003606002986 */ /* 0x0003e2000c10192a */
[----:B----4-:R-:W-:-:S03]  /*122b0*/  LEA R8, P6, R14, R3, 0x2 ;  /* 0x000000030e087211 */ /* 0x010fc600078c10ff */
[----:B------:R-:W3:Y:S01]  /*122c0*/  LDL.LU R18, [R1+0x24c] ;  /* 0x00024c0001127983 */ /* 0x000ee20000300800 */
[----:B------:R-:W-:-:S03]  /*122d0*/  LEA.HI.X.SX32 R9, R14, R4, 0x2, P6 ;  /* 0x000000040e097211 */ /* 0x000fc600030f16ff */
        /* <DEDUP_REMOVED lines=10> */
[----:B------:R-:W2:Y:S04]  /*12380*/  LDL.LU R15, [R1+0x23c] ;  /* 0x00023c00010f7983 */ /* 0x000ea80000300800 */
[----:B------:R-:W2:Y:S01]  /*12390*/  LDL.LU R24, [R1+0x238] ;  /* 0x0002380001187983 */ /* 0x000ea20000300800 */
[----:B------:R-:W-:Y:S01]  /*123a0*/  VIADD R0, R14, UR5 ;  /* 0x000000050e007c36 */ /* 0x000fe20008000000 */
[----:B------:R-:W-:Y:S02]  /*123b0*/  ISETP.LT.AND P5, PT, R19, R5, !P0 ;  /* 0x000000051300720c */ /* 0x000fe400047a1270 */
[----:B------:R-:W2:Y:S01]  /*123c0*/  LDL.LU R23, [R1+0x234] ;  /* 0x0002340001177983 */ /* 0x000ea20000300800 */
[C---:B------:R-:W-:Y:S01]  /*123d0*/  VIADD R14, R0.reuse, UR5 ;  /* 0x00000005000e7c36 */ /* 0x040fe20008000000 */
[----:B-1----:R-:W-:-:S02]  /*123e0*/  LEA R6, P6, R0, R3, 0x2 ;  /* 0x0000000300067211 */ /* 0x002fc400078c10ff */
[----:B------:R-:W2:Y:S02]  /*123f0*/  LDL.LU R22, [R1+0x230] ;  /* 0x0002300001167983 */ /* 0x000ea40000300800 */
[-C--:B------:R-:W-:Y:S01]  /*12400*/  LEA.HI.X.SX32 R7, R0, R4.reuse, 0x2, P6 ;  /* 0x0000000400077211 */ /* 0x080fe200030f16ff */
[C---:B------:R-:W-:Y:S01]  /*12410*/  VIADD R0, R14.reuse, UR5 ;  /* 0x000000050e007c36 */ /* 0x040fe20008000000 */
[CC--:B----4-:R-:W-:Y:S01]  /*12420*/  LEA R10, P6, R14.reuse, R3.reuse, 0x2 ;  /* 0x000000030e0a7211 */ /* 0x0d0fe200078c10ff */
[----:B------:R-:W4:Y:S03]  /*12430*/  LDL.LU R21, [R1+0x22c] ;  /* 0x00022c0001157983 */ /* 0x000f260000300800 */
        /* <DEDUP_REMOVED lines=8> */
[----:B------:R3:W-:Y:S01]  /*124c0*/  @P2 STG.E desc[UR42][R10.64], R72 ;  /* 0x000000480a002986 */ /* 0x0007e2000c10192a */
[----:B-1----:R-:W-:-:S03]  /*124d0*/  LEA R6, P6, R0, R3, 0x2 ;  /* 0x0000000300067211 */ /* 0x002fc600078c10ff */
[----:B------:R1:W-:Y:S01]  /*124e0*/  @P1 STG.E desc[UR42][R12.64], R45 ;  /* 0x0000002d0c001986 */ /* 0x0003e2000c10192a */
[----:B------:R-:W-:-:S03]  /*124f0*/  LEA.HI.X.SX32 R7, R0, R4, 0x2, P6 ;  /* 0x0000000400077211 */ /* 0x000fc600030f16ff */
[----:B------:R1:W-:Y:S04]  /*12500*/  @P5 STG.E desc[UR42][R8.64], R73 ;  /* 0x0000004908005986 */ /* 0x0003e8000c10192a */
[----:B------:R1:W-:Y:S01]  /*12510*/  @P4 STG.E desc[UR42][R6.64], R46 ;  /* 0x0000002e06004986 */ /* 0x0003e2000c10192a */
[----:B------:R-:W-:Y:S01]  /*12520*/  VIADD R14, R0, UR5 ;  /* 0x00000005000e7c36 */ /* 0x000fe20008000000 */
[----:B---3--:R-:W-:-:S04]  /*12530*/  ISETP.LT.AND P3, PT, R18, R5, !P0 ;  /* 0x000000051200720c */ /* 0x008fc80004761270 */
[----:B------:R-:W-:-:S04]  /*12540*/  LEA R10, P6, R14, R3, 0x2 ;  /* 0x000000030e0a7211 */ /* 0x000fc800078c10ff */
[----:B------:R-:W-:-:S05]  /*12550*/  LEA.HI.X.SX32 R11, R14, R4, 0x2, P6 ;  /* 0x000000040e0b7211 */ /* 0x000fca00030f16ff */
[----:B------:R3:W-:Y:S01]  /*12560*/  @P3 STG.E desc[UR42][R10.64], R74 ;  /* 0x0000004a0a003986 */ /* 0x0007e2000c10192a */
[----:B-----5:R-:W-:-:S03]  /*12570*/  ISETP.LT.AND P5, PT, R20, R5, !P0 ;  /* 0x000000051400720c */ /* 0x020fc600047a1270 */
[----:B------:R-:W5:Y:S01]  /*12580*/  LDL.LU R20, [R1+0x228] ;  /* 0x0002280001147983 */ /* 0x000f620000300800 */
[----:B--2---:R-:W-:-:S03]  /*12590*/  ISETP.LT.AND P4, PT, R15, R5, !P0 ;  /* 0x000000050f00720c */ /* 0x004fc60004781270 */
[----:B------:R-:W2:Y:S01]  /*125a0*/  LDL.LU R15, [R1+0x224] ;  /* 0x00022400010f7983 */ /* 0x000ea20000300800 */
[----:B------:R-:W-:-:S03]  /*125b0*/  ISETP.LT.AND P3, PT, R24, R5, !P0 ;  /* 0x000000051800720c */ /* 0x000fc60004761270 */
[----:B------:R-:W5:Y:S04]  /*125c0*/  LDL.LU R27, [R1+0x220] ;  /* 0x00022000011b7983 */ /* 0x000f680000300800 */
[----:B------:R-:W5:Y:S04]  /*125d0*/  LDL.LU R25, [R1+0x21c] ;  /* 0x00021c0001197983 */ /* 0x000f680000300800 */
[----:B------:R-:W5:Y:S01]  /*125e0*/  LDL.LU R24, [R1+0x218] ;  /* 0x0002180001187983 */ /* 0x000f620000300800 */
[-C--:B------:R-:W-:Y:S02]  /*125f0*/  ISETP.LT.AND P2, PT, R17, R5.reuse, !P0 ;  /* 0x000000051100720c */ /* 0x080fe40004741270 */
[----:B------:R-:W-:Y:S01]  /*12600*/  ISETP.LT.AND P1, PT, R16, R5, !P0 ;  /* 0x000000051000720c */ /* 0x000fe20004721270 */
[----:B------:R-:W-:Y:S01]  /*12610*/  VIADD R0, R14, UR5 ;  /* 0x000000050e007c36 */ /* 0x000fe20008000000 */
[----:B------:R-:W4:Y:S03]  /*12620*/  LDS.128 R16, [R2] ;  /* 0x0000000002107984 */ /* 0x000f260000000c00 */
[C---:B------:R-:W-:Y:S01]  /*12630*/  VIADD R14, R0.reuse, UR5 ;  /* 0x00000005000e7c36 */ /* 0x040fe20008000000 */
[CC--:B-1----:R-:W-:Y:S01]  /*12640*/  LEA R12, P6, R0.reuse, R3.reuse, 0x2 ;  /* 0x00000003000c7211 */ /* 0x0c2fe200078c10ff */
[----:B------:R-:W5:Y:S03]  /*12650*/  LDL.LU R26, [R1+0x214] ;  /* 0x00021400011a7983 */ /* 0x000f660000300800 */
[----:B------:R-:W-:Y:S01]  /*12660*/  LEA.HI.X.SX32 R13, R0, R4, 0x2, P6 ;  /* 0x00000004000d7211 */ /* 0x000fe200030f16ff */
[C---:B------:R-:W-:Y:S01]  /*12670*/  VIADD R0, R14.reuse, UR5 ;  /* 0x000000050e007c36 */ /* 0x040fe20008000000 */
[----:B------:R-:W-:-:S04]  /*12680*/  LEA R8, P6, R14, R3, 0x2 ;  /* 0x000000030e087211 */ /* 0x000fc800078c10ff */
[----:B------:R-:W-:Y:S01]  /*12690*/  LEA.HI.X.SX32 R9, R14, R4, 0x2, P6 ;  /* 0x000000040e097211 */ /* 0x000fe200030f16ff */
[C---:B------:R-:W-:Y:S01]  /*126a0*/  VIADD R14, R0.reuse, UR5 ;  /* 0x00000005000e7c36 */ /* 0x040fe20008000000 */
[----:B------:R-:W-:-:S04]  /*126b0*/  LEA R6, P6, R0, R3, 0x2 ;  /* 0x0000000300067211 */ /* 0x000fc800078c10ff */
[-C--:B------:R-:W-:Y:S01]  /*126c0*/  LEA.HI.X.SX32 R7, R0, R4.reuse, 0x2, P6 ;  /* 0x0000000400077211 */ /* 0x080fe200030f16ff */
[C---:B------:R-:W-:Y:S01]  /*126d0*/  VIADD R0, R14.reuse, UR5 ;  /* 0x000000050e007c36 */ /* 0x040fe20008000000 */
[CC--:B---3--:R-:W-:Y:S01]  /*126e0*/  LEA R10, P6, R14.reuse, R3.reuse, 0x2 ;  /* 0x000000030e0a7211 */ /* 0x0c8fe200078c10ff */
[----:B------:R1:W-:Y:S03]  /*126f0*/  @P2 STG.E desc[UR42][R12.64], R47 ;  /* 0x0000002f0c002986 */ /* 0x0003e6000c10192a */
[----:B------:R-:W-:Y:S01]  /*12700*/  LEA.HI.X.SX32 R11, R14, R4, 0x2, P6 ;  /* 0x000000040e0b7211 */ /* 0x000fe200030f16ff */
[C---:B------:R-:W-:Y:S01]  /*12710*/  VIADD R14, R0.reuse, UR5 ;  /* 0x00000005000e7c36 */ /* 0x040fe20008000000 */
[----:B------:R3:W-:Y:S01]  /*12720*/  @P1 STG.E desc[UR42][R8.64], R75 ;  /* 0x0000004b08001986 */ /* 0x0007e2000c10192a */
[----:B-1----:R-:W-:-:S03]  /*12730*/  LEA R12, P6, R0, R3, 0x2 ;  /* 0x00000003000c7211 */ /* 0x002fc600078c10ff */
[----:B------:R1:W-:Y:S01]  /*12740*/  @P5 STG.E desc[UR42][R6.64], R40 ;  /* 0x0000002806005986 */ /* 0x0003e2000c10192a */
[----:B------:R-:W-:-:S03]  /*12750*/  LEA.HI.X.SX32 R13, R0, R4, 0x2, P6 ;  /* 0x00000004000d7211 */ /* 0x000fc600030f16ff */
[----:B----4-:R4:W-:Y:S01]  /*12760*/  @P4 STG.E desc[UR42][R10.64], R16 ;  /* 0x000000100a004986 */ /* 0x0109e2000c10192a */
[C---:B---3--:R-:W-:Y:S01]  /*12770*/  LEA R8, P6, R14.reuse, R3, 0x2 ;  /* 0x000000030e087211 */ /* 0x048fe200078c10ff */
[C---:B------:R-:W-:Y:S02]  /*12780*/  VIADD R0, R14.reuse, UR5 ;  /* 0x000000050e007c36 */ /* 0x040fe40008000000 */
[----:B------:R3:W-:Y:S01]  /*12790*/  @P3 STG.E desc[UR42][R12.64], R41 ;  /* 0x000000290c003986 */ /* 0x0007e2000c10192a */
[-C--:B------:R-:W-:Y:S02]  /*127a0*/  ISETP.LT.AND P2, PT, R23, R5.reuse, !P0 ;  /* 0x000000051700720c */ /* 0x080fe40004741270 */
[----:B------:R-:W-:Y:S01]  /*127b0*/  LEA.HI.X.SX32 R9, R14, R4, 0x2, P6 ;  /* 0x000000040e097211 */ /* 0x000fe200030f16ff */
[----:B------:R-:W-:Y:S01]  /*127c0*/  VIADD R14, R0, UR5 ;  /* 0x00000005000e7c36 */ /* 0x000fe20008000000 */
[----:B------:R-:W-:Y:S02]  /*127d0*/  ISETP.LT.AND P1, PT, R22, R5, !P0 ;  /* 0x000000051600720c */ /* 0x000fe40004721270 */
[----:B-1----:R-:W-:-:S02]  /*127e0*/  LEA R6, P6, R0, R3, 0x2 ;  /* 0x0000000300067211 */ /* 0x002fc400078c10ff */
[----:B------:R-:W-:Y:S02]  /*127f0*/  ISETP.LT.AND P5, PT, R21, R5, !P0 ;  /* 0x000000051500720c */ /* 0x000fe400047a1270 */
[-C--:B------:R-:W-:Y:S02]  /*12800*/  LEA.HI.X.SX32 R7, R0, R4.reuse, 0x2, P6 ;  /* 0x0000000400077211 */ /* 0x080fe400030f16ff */
[C---:B----4-:R-:W-:Y:S01]  /*12810*/  LEA R10, P6, R14.reuse, R3, 0x2 ;  /* 0x000000030e0a7211 */ /* 0x050fe200078c10ff */
[----:B------:R-:W-:Y:S03]  /*12820*/  @P2 STG.E desc[UR42][R8.64], R17 ;  /* 0x0000001108002986 */ /* 0x000fe6000c10192a */
[----:B------:R-:W-:Y:S01]  /*12830*/  LEA.HI.X.SX32 R11, R14, R4, 0x2, P6 ;  /* 0x000000040e0b7211 */ /* 0x000fe200030f16ff */
[----:B------:R-:W-:Y:S04]  /*12840*/  @P1 STG.E desc[UR42][R6.64], R42 ;  /* 0x0000002a06001986 */ /* 0x000fe8000c10192a */
[----:B------:R-:W-:Y:S01]  /*12850*/  @P5 STG.E desc[UR42][R10.64], R18 ;  /* 0x000000120a005986 */ /* 0x000fe2000c10192a */
[----:B--2---:R-:W-:-:S03]  /*12860*/  ISETP.LT.AND P3, PT, R15, R5, !P0 ;  /* 0x000000050f00720c */ /* 0x004fc60004761270 */
[----:B------:R-:W2:Y:S04]  /*12870*/  LDL.LU R15, [R1+0x210] ;  /* 0x00021000010f7983 */ /* 0x000ea80000300800 */
[----:B------:R-:W4:Y:S01]  /*12880*/  LDL.LU R16, [R1+0x20c] ;  /* 0x00020c0001107983 */ /* 0x000f220000300800 */
[----:B-----5:R-:W-:-:S03]  /*12890*/  ISETP.LT.AND P1, PT, R25, R5, !P0 ;  /* 0x000000051900720c */ /* 0x020fc60004721270 */
[----:B------:R-:W5:Y:S01]  /*128a0*/  LDL.LU R25, [R1+0x208] ;  /* 0x0002080001197983 */ /* 0x000f620000300800 */
[----:B------:R-:W-:-:S03]  /*128b0*/  ISETP.LT.AND P5, PT, R24, R5, !P0 ;  /* 0x000000051800720c */ /* 0x000fc600047a1270 */
[----:B------:R-:W4:Y:S01]  /*128c0*/  LDL.LU R24, [R1+0x204] ;  /* 0x0002040001187983 */ /* 0x000f220000300800 */
[----:B------:R-:W-:-:S03]  /*128d0*/  ISETP.LT.AND P4, PT, R20, R5, !P0 ;  /* 0x000000051400720c */ /* 0x000fc60004781270 */
[----:B------:R1:W1:Y:S01]  /*128e0*/  LDS.128 R20, [R2+0x400] ;  /* 0x0004000002147984 */ /* 0x0002620000000c00 */
[----:B------:R-:W-:-:S05]  /*128f0*/  VIADD R0, R14, UR5 ;  /* 0x000000050e007c36 */ /* 0x000fca0008000000 */
[C---:B---3--:R-:W-:Y:S01]  /*12900*/  LEA R12, P6, R0.reuse, R3, 0x2 ;  /* 0x00000003000c7211 */ /* 0x048fe200078c10ff */
[----:B-1----:R-:W-:-:S03]  /*12910*/  VIADD R2, R0, UR5 ;  /* 0x0000000500027c36 */ /* 0x002fc60008000000 */
[----:B------:R-:W-:Y:S01]  /*12920*/  LEA.HI.X.SX32 R13, R0, R4, 0x2, P6 ;  /* 0x00000004000d7211 */ /* 0x000fe200030f16ff */
[C---:B------:R-:W-:Y:S01]  /*12930*/  VIADD R0, R2.reuse, UR5 ;  /* 0x0000000502007c36 */ /* 0x040fe20008000000 */
[----:B------:R-:W-:-:S04]  /*12940*/  LEA R8, P6, R2, R3, 0x2 ;  /* 0x0000000302087211 */ /* 0x000fc800078c10ff */
[-C--:B------:R-:W-:Y:S01]  /*12950*/  LEA.HI.X.SX32 R9, R2, R4.reuse, 0x2, P6 ;  /* 0x0000000402097211 */ /* 0x080fe200030f16ff */
[C---:B------:R-:W-:Y:S01]  /*12960*/  VIADD R2, R0.reuse, UR5 ;  /* 0x0000000500027c36 */ /* 0x040fe20008000000 */
[C---:B------:R-:W-:Y:S02]  /*12970*/  LEA R6, P6, R0.reuse, R3, 0x2 ;  /* 0x0000000300067211 */ /* 0x040fe400078c10ff */
[----:B------:R-:W-:Y:S02]  /*12980*/  ISETP.LT.AND P2, PT, R27, R5, !P0 ;  /* 0x000000051b00720c */ /* 0x000fe40004741270 */
[----:B------:R-:W-:Y:S01]  /*12990*/  LEA.HI.X.SX32 R7, R0, R4, 0x2, P6 ;  /* 0x0000000400077211 */ /* 0x000fe200030f16ff */
[C---:B------:R-:W-:Y:S01]  /*129a0*/  VIADD R0, R2.reuse, UR5 ;  /* 0x0000000502007c36 */ /* 0x040fe20008000000 */
[----:B------:R1:W-:Y:S01]  /*129b0*/  @P4 STG.E desc[UR42][R12.64], R43 ;  /* 0x0000002b0c004986 */ /* 0x0003e2000c10192a */
[----:B------:R-:W-:-:S03]  /*129c0*/  LEA R10, P6, R2, R3, 0x2 ;  /* 0x00000003020a7211 */ /* 0x000fc600078c10ff */
[----:B------:R3:W-:Y:S01]  /*129d0*/  @P3 STG.E desc[UR42][R8.64], R19 ;  /* 0x0000001308003986 */ /* 0x0007e2000c10192a */
[----:B------:R-:W-:-:S04]  /*129e0*/  LEA.HI.X.SX32 R11, R2, R4, 0x2, P6 ;  /* 0x00000004020b7211 */ /* 0x000fc800030f16ff */
[----:B------:R2:W-:Y:S04]  /*129f0*/  @P2 STG.E desc[UR42][R6.64], R56 ;  /* 0x0000003806002986 */ /* 0x0005e8000c10192a */
[----:B------:R2:W-:Y:S01]  /*12a00*/  @P1 STG.E desc[UR42][R10.64], R20 ;  /* 0x000000140a001986 */ /* 0x0005e2000c10192a */
[----:B-1----:R-:W-:Y:S02]  /*12a10*/  LEA R12, P6, R0, R3, 0x2 ;  /* 0x00000003000c7211 */ /* 0x002fe400078c10ff */
[----:B------:R-:W-:Y:S02]  /*12a20*/  ISETP.LT.AND P4, PT, R26, R5, !P0 ;  /* 0x000000051a00720c */ /* 0x000fe40004781270 */
[----:B------:R-:W-:-:S05]  /*12a30*/  LEA.HI.X.SX32 R13, R0, R4, 0x2, P6 ;  /* 0x00000004000d7211 */ /* 0x000fca00030f16ff */
[----:B------:R1:W-:Y:S01]  /*12a40*/  @P5 STG.E desc[UR42][R12.64], R57 ;  /* 0x000000390c005986 */ /* 0x0003e2000c10192a */
[----:B--2---:R-:W-:Y:S01]  /*12a50*/  ISETP.LT.AND P3, PT, R15, R5, !P0 ;  /* 0x000000050f00720c */ /* 0x004fe20004761270 */
[----:B------:R-:W-:-:S04]  /*12a60*/  VIADD R15, R0, UR5 ;  /* 0x00000005000f7c36 */ /* 0x000fc80008000000 */
[C---:B------:R-:W-:Y:S01]  /*12a70*/  VIADD R2, R15.reuse, UR5 ;  /* 0x000000050f027c36 */ /* 0x040fe20008000000 */
[----:B---3--:R-:W-:-:S03]  /*12a80*/  LEA R8, P1, R15, R3, 0x2 ;  /* 0x000000030f087211 */ /* 0x008fc600078210ff */
[----:B------:R-:W-:Y:S01]  /*12a90*/  VIADD R17, R2, UR5 ;  /* 0x0000000502117c36 */ /* 0x000fe20008000000 */
[----:B------:R-:W-:-:S04]  /*12aa0*/  LEA.HI.X.SX32 R9, R15, R4, 0x2, P1 ;  /* 0x000000040f097211 */ /* 0x000fc800008f16ff */
[C---:B------:R-:W-:Y:S01]  /*12ab0*/  LEA R6, P1, R17.reuse, R3, 0x2 ;  /* 0x0000000311067211 */ /* 0x040fe200078210ff */
[C---:B------:R-:W-:Y:S01]  /*12ac0*/  VIADD R0, R17.reuse, UR5 ;  /* 0x0000000511007c36 */ /* 0x040fe20008000000 */
[----:B----4-:R-:W-:Y:S02]  /*12ad0*/  ISETP.LT.AND P2, PT, R16, R5, !P0 ;  /* 0x000000051000720c */ /* 0x010fe40004741270 */
[----:B------:R-:W-:Y:S02]  /*12ae0*/  LEA R14, P6, R2, R3, 0x2 ;  /* 0x00000003020e7211 */ /* 0x000fe400078c10ff */
[----:B------:R-:W-:Y:S02]  /*12af0*/  LEA.HI.X.SX32 R7, R17, R4, 0x2, P1 ;  /* 0x0000000411077211 */ /* 0x000fe400008f16ff */
[-C--:B-----5:R-:W-:Y:S02]  /*12b00*/  ISETP.LT.AND P1, PT, R25, R5.reuse, !P0 ;  /* 0x000000051900720c */ /* 0x0a0fe40004721270 */
[----:B------:R-:W-:-:S02]  /*12b10*/  ISETP.LT.AND P0, PT, R24, R5, !P0 ;  /* 0x000000051800720c */ /* 0x000fc40004701270 */
[-C--:B------:R-:W-:Y:S02]  /*12b20*/  LEA.HI.X.SX32 R15, R2, R4.reuse, 0x2, P6 ;  /* 0x00000004020f7211 */ /* 0x080fe400030f16ff */
[CC--:B------:R-:W-:Y:S01]  /*12b30*/  LEA R16, P6, R0.reuse, R3.reuse, 0x2 ;  /* 0x0000000300107211 */ /* 0x0c0fe200078c10ff */
[C---:B------:R-:W-:Y:S01]  /*12b40*/  VIADD R18, R0.reuse, UR5 ;  /* 0x0000000500127c36 */ /* 0x040fe20008000000 */
[----:B------:R1:W-:Y:S02]  /*12b50*/  @P4 STG.E desc[UR42][R8.64], R21 ;  /* 0x0000001508004986 */ /* 0x0003e4000c10192a */
[----:B------:R-:W-:Y:S02]  /*12b60*/  LEA.HI.X.SX32 R17, R0, R4, 0x2, P6 ;  /* 0x0000000400117211 */ /* 0x000fe400030f16ff */
[----:B------:R1:W-:Y:S01]  /*12b70*/  @P3 STG.E desc[UR42][R14.64], R58 ;  /* 0x0000003a0e003986 */ /* 0x0003e2000c10192a */
[----:B------:R-:W-:-:S03]  /*12b80*/  LEA R2, P6, R18, R3, 0x2 ;  /* 0x0000000312027211 */ /* 0x000fc600078c10ff */
[----:B------:R1:W-:Y:S01]  /*12b90*/  @P2 STG.E desc[UR42][R6.64], R22 ;  /* 0x0000001606002986 */ /* 0x0003e2000c10192a */
[----:B------:R-:W-:-:S03]  /*12ba0*/  LEA.HI.X.SX32 R3, R18, R4, 0x2, P6 ;  /* 0x0000000412037211 */ /* 0x000fc600030f16ff */
[----:B------:R1:W-:Y:S01]  /*12bb0*/  @P1 STG.E desc[UR42][R16.64], R59 ;  /* 0x0000003b10001986 */ /* 0x0003e2000c10192a */
[----:B------:R-:W-:Y:S05]  /*12bc0*/  @!P0 EXIT ;  /* 0x000000000000894d */ /* 0x000fea0003800000 */
[----:B------:R-:W-:Y:S01]  /*12bd0*/  STG.E desc[UR42][R2.64], R23 ;  /* 0x0000001702007986 */ /* 0x000fe2000c10192a */
[----:B------:R-:W-:Y:S05]  /*12be0*/  EXIT ;  /* 0x000000000000794d */ /* 0x000fea0003800000 */
.L_x_2:
[----:B------:R-:W-:-:S00]  /*12bf0*/  BRA `(.L_x_2) ;  /* 0xfffffffc00fc7947 */ /* 0x000fc0000383ffff */
[----:B------:R-:W-:-:S00]  /*12c00*/  NOP ;  /* 0x0000000000007918 */ /* 0x000fc00000000000 */
[----:B------:R-:W-:-:S00]  /*12c10*/  NOP ;  /* 0x0000000000007918 */ /* 0x000fc00000000000 */
[----:B------:R-:W-:-:S00]  /*12c20*/  NOP ;  /* 0x0000000000007918 */ /* 0x000fc00000000000 */
[----:B------:R-:W-:-:S00]  /*12c30*/  NOP ;  /* 0x0000000000007918 */ /* 0x000fc00000000000 */
[----:B------:R-:W-:-:S00]  /*12c40*/  NOP ;  /* 0x0000000000007918 */ /* 0x000fc00000000000 */
[----:B------:R-:W-:-:S00]  /*12c50*/  NOP ;  /* 0x0000000000007918 */ /* 0x000fc00000000000 */
[----:B------:R-:W-:-:S00]  /*12c60*/  NOP ;  /* 0x0000000000007918 */ /* 0x000fc00000000000 */
[----:B------:R-:W-:-:S00]  /*12c70*/  NOP ;  /* 0x0000000000007918 */ /* 0x000fc00000000000 */
.L_x_3:


//--------------------- .nv.shared.matmul_kernel  --------------------------
	.section	.nv.shared.matmul_kernel,"aw",@nobits
	.sectionflags	@""
	.align	16
	.zero		1024


//--------------------- .nv.shared.reserved.0     --------------------------
	.section	.nv.shared.reserved.0,"aw",@nobits
	.weak		__nv_reservedSMEM_offset_0_alias
	.size		__nv_reservedSMEM_offset_0_alias, 0, 64
	.other		__nv_reservedSMEM_offset_0_alias,@"STO_CUDA_RESERVED_SHARED STV_DEFAULT"
__nv_reservedSMEM_offset_0_alias:
	.zero		0
	.zero		64


//--------------------- .nv.constant0.matmul_kernel --------------------------
	.section	.nv.constant0.matmul_kernel,"a",@progbits
	.sectionflags	@""
	.align	4
.nv.constant0.matmul_kernel:
	.zero		976


//--------------------- SYMBOLS --------------------------

	.type		.nv.reservedSmem.offset0,@object
	.size		.nv.reservedSmem.offset0,0x4
	.type		.nv.reservedSmem.cap,@object
	.size		.nv.reservedSmem.cap,0x4
